//
// Generated by NVIDIA NVVM Compiler
//
// Compiler Build ID: CL-36424714
// Cuda compilation tools, release 13.0, V13.0.88
// Based on NVVM 20.0.0
//

.version 9.0
.target sm_100
.address_size 64

	// .globl	_Z16initStatesKernelP17curandStateXORWOWyi
.global .align 4 .b8 precalc_xorwow_matrix[102400];
.global .align 4 .b8 precalc_xorwow_offset_matrix[102400];
.global .align 4 .b8 mrg32k3aM1[2304];
.global .align 4 .b8 mrg32k3aM2[2304];
.global .align 4 .b8 mrg32k3aM1SubSeq[2016];
.global .align 4 .b8 mrg32k3aM2SubSeq[2016];
.global .align 4 .b8 mrg32k3aM1Seq[2304];
.global .align 4 .b8 mrg32k3aM2Seq[2304];
.const .align 8 .b8 __cr_lgamma_table[72];
// _ZZN3cub18CUB_300001_SM_10006detail10radix_sort31DeviceRadixSortSingleTileKernelINS1_5radix10policy_hubIiiyE10Policy1000ELNS0_9SortOrderE0EiiyNS1_21identity_decomposer_tEEEvPKT1_PSA_PKT2_PSE_T3_iiT4_E12temp_storage has been demoted
// _ZZN3cub18CUB_300001_SM_10006detail10radix_sort30DeviceRadixSortHistogramKernelINS1_5radix10policy_hubIiiyE10Policy1000ELNS0_9SortOrderE0EiyNS1_21identity_decomposer_tEEEvPT2_PKT1_SA_iiT3_E12temp_storage has been demoted
// _ZZN3cub18CUB_300001_SM_10006detail10radix_sort33DeviceRadixSortExclusiveSumKernelINS1_5radix10policy_hubIiiyE10Policy1000EyEEvPT0_E12temp_storage has been demoted
// _ZZN3cub18CUB_300001_SM_10006detail10radix_sort29DeviceRadixSortOnesweepKernelINS1_5radix10policy_hubIiiyE10Policy1000ELNS0_9SortOrderE0EiiyiiNS1_21identity_decomposer_tEEEvPT5_SB_PT3_PKSC_PT1_PKSG_PT2_PKSK_T4_iiT6_E1s has been demoted
// _ZZN3cub18CUB_300001_SM_10006detail6reduce28DeviceReduceSingleTileKernelINS2_10policy_hubIxjN4cuda3std3__44plusIxEEE10Policy1000EN6thrust24THRUST_300001_SM_1000_NS10device_ptrIiEEPxjS9_xxNS7_10__identityEEEvT0_T1_T2_T3_T4_T6_E12temp_storage has been demoted
// _ZZN3cub18CUB_300001_SM_10006detail6reduce18DeviceReduceKernelINS2_10policy_hubIxjN4cuda3std3__44plusIxEEE10Policy1000EN6thrust24THRUST_300001_SM_1000_NS10device_ptrIiEEjS9_xNS7_10__identityEEEvT0_PT3_T1_NS0_13GridEvenShareISK_EET2_T4_E12temp_storage has been demoted
// _ZZN3cub18CUB_300001_SM_10006detail6reduce28DeviceReduceSingleTileKernelINS2_10policy_hubIxjN4cuda3std3__44plusIxEEE10Policy1000EPxSC_iS9_xxNS7_10__identityEEEvT0_T1_T2_T3_T4_T6_E12temp_storage has been demoted
// _ZZN3cub18CUB_300001_SM_10006detail6reduce28DeviceReduceSingleTileKernelINS2_10policy_hubIxyN4cuda3std3__44plusIxEEE10Policy1000EN6thrust24THRUST_300001_SM_1000_NS10device_ptrIiEEPxyS9_xxNS7_10__identityEEEvT0_T1_T2_T3_T4_T6_E12temp_storage has been demoted
// _ZZN3cub18CUB_300001_SM_10006detail6reduce18DeviceReduceKernelINS2_10policy_hubIxyN4cuda3std3__44plusIxEEE10Policy1000EN6thrust24THRUST_300001_SM_1000_NS10device_ptrIiEEyS9_xNS7_10__identityEEEvT0_PT3_T1_NS0_13GridEvenShareISK_EET2_T4_E12temp_storage has been demoted
// _ZZN3cub18CUB_300001_SM_10006detail6reduce28DeviceReduceSingleTileKernelINS2_10policy_hubIxyN4cuda3std3__44plusIxEEE10Policy1000EPxSC_iS9_xxNS7_10__identityEEEvT0_T1_T2_T3_T4_T6_E12temp_storage has been demoted
.global .align 1 .b8 _ZN34_INTERNAL_10882474_4_k_cu_a93dad274cuda3std3__45__cpo5beginE[1];
.global .align 1 .b8 _ZN34_INTERNAL_10882474_4_k_cu_a93dad274cuda3std3__45__cpo3endE[1];
.global .align 1 .b8 _ZN34_INTERNAL_10882474_4_k_cu_a93dad274cuda3std3__45__cpo6cbeginE[1];
.global .align 1 .b8 _ZN34_INTERNAL_10882474_4_k_cu_a93dad274cuda3std3__45__cpo4cendE[1];
.global .align 1 .b8 _ZN34_INTERNAL_10882474_4_k_cu_a93dad274cuda3std3__45__cpo6rbeginE[1];
.global .align 1 .b8 _ZN34_INTERNAL_10882474_4_k_cu_a93dad274cuda3std3__45__cpo4rendE[1];
.global .align 1 .b8 _ZN34_INTERNAL_10882474_4_k_cu_a93dad274cuda3std3__45__cpo7crbeginE[1];
.global .align 1 .b8 _ZN34_INTERNAL_10882474_4_k_cu_a93dad274cuda3std3__45__cpo5crendE[1];
.global .align 1 .b8 _ZN34_INTERNAL_10882474_4_k_cu_a93dad274cuda3std3__436_GLOBAL__N__10882474_4_k_cu_a93dad276ignoreE[1];
.global .align 1 .b8 _ZN34_INTERNAL_10882474_4_k_cu_a93dad274cuda3std3__419piecewise_constructE[1];
.global .align 1 .b8 _ZN34_INTERNAL_10882474_4_k_cu_a93dad274cuda3std3__48in_placeE[1];
.global .align 1 .b8 _ZN34_INTERNAL_10882474_4_k_cu_a93dad274cuda3std3__420unreachable_sentinelE[1];
.global .align 1 .b8 _ZN34_INTERNAL_10882474_4_k_cu_a93dad274cuda3std3__47nulloptE[1];
.global .align 1 .b8 _ZN34_INTERNAL_10882474_4_k_cu_a93dad274cuda3std3__48unexpectE[1];
.global .align 1 .b8 _ZN34_INTERNAL_10882474_4_k_cu_a93dad274cuda3std6ranges3__45__cpo4swapE[1];
.global .align 1 .b8 _ZN34_INTERNAL_10882474_4_k_cu_a93dad274cuda3std6ranges3__45__cpo9iter_moveE[1];
.global .align 1 .b8 _ZN34_INTERNAL_10882474_4_k_cu_a93dad274cuda3std6ranges3__45__cpo5beginE[1];
.global .align 1 .b8 _ZN34_INTERNAL_10882474_4_k_cu_a93dad274cuda3std6ranges3__45__cpo3endE[1];
.global .align 1 .b8 _ZN34_INTERNAL_10882474_4_k_cu_a93dad274cuda3std6ranges3__45__cpo6cbeginE[1];
.global .align 1 .b8 _ZN34_INTERNAL_10882474_4_k_cu_a93dad274cuda3std6ranges3__45__cpo4cendE[1];
.global .align 1 .b8 _ZN34_INTERNAL_10882474_4_k_cu_a93dad274cuda3std6ranges3__45__cpo7advanceE[1];
.global .align 1 .b8 _ZN34_INTERNAL_10882474_4_k_cu_a93dad274cuda3std6ranges3__45__cpo9iter_swapE[1];
.global .align 1 .b8 _ZN34_INTERNAL_10882474_4_k_cu_a93dad274cuda3std6ranges3__45__cpo4nextE[1];
.global .align 1 .b8 _ZN34_INTERNAL_10882474_4_k_cu_a93dad274cuda3std6ranges3__45__cpo4prevE[1];
.global .align 1 .b8 _ZN34_INTERNAL_10882474_4_k_cu_a93dad274cuda3std6ranges3__45__cpo4dataE[1];
.global .align 1 .b8 _ZN34_INTERNAL_10882474_4_k_cu_a93dad274cuda3std6ranges3__45__cpo5cdataE[1];
.global .align 1 .b8 _ZN34_INTERNAL_10882474_4_k_cu_a93dad274cuda3std6ranges3__45__cpo4sizeE[1];
.global .align 1 .b8 _ZN34_INTERNAL_10882474_4_k_cu_a93dad274cuda3std6ranges3__45__cpo5ssizeE[1];
.global .align 1 .b8 _ZN34_INTERNAL_10882474_4_k_cu_a93dad274cuda3std6ranges3__45__cpo8distanceE[1];
.global .align 1 .b8 _ZN34_INTERNAL_10882474_4_k_cu_a93dad276thrust24THRUST_300001_SM_1000_NS8cuda_cub3parE[1];
.global .align 1 .b8 _ZN34_INTERNAL_10882474_4_k_cu_a93dad276thrust24THRUST_300001_SM_1000_NS8cuda_cub10par_nosyncE[1];
.global .align 1 .b8 _ZN34_INTERNAL_10882474_4_k_cu_a93dad276thrust24THRUST_300001_SM_1000_NS6system6detail10sequential3seqE[1];
.global .align 1 .b8 _ZN34_INTERNAL_10882474_4_k_cu_a93dad276thrust24THRUST_300001_SM_1000_NS6system3cpp3parE[1];
.global .align 1 .b8 _ZN34_INTERNAL_10882474_4_k_cu_a93dad276thrust24THRUST_300001_SM_1000_NS12placeholders2_1E[1];
.global .align 1 .b8 _ZN34_INTERNAL_10882474_4_k_cu_a93dad276thrust24THRUST_300001_SM_1000_NS12placeholders2_2E[1];
.global .align 1 .b8 _ZN34_INTERNAL_10882474_4_k_cu_a93dad276thrust24THRUST_300001_SM_1000_NS12placeholders2_3E[1];
.global .align 1 .b8 _ZN34_INTERNAL_10882474_4_k_cu_a93dad276thrust24THRUST_300001_SM_1000_NS12placeholders2_4E[1];
.global .align 1 .b8 _ZN34_INTERNAL_10882474_4_k_cu_a93dad276thrust24THRUST_300001_SM_1000_NS12placeholders2_5E[1];
.global .align 1 .b8 _ZN34_INTERNAL_10882474_4_k_cu_a93dad276thrust24THRUST_300001_SM_1000_NS12placeholders2_6E[1];
.global .align 1 .b8 _ZN34_INTERNAL_10882474_4_k_cu_a93dad276thrust24THRUST_300001_SM_1000_NS12placeholders2_7E[1];
.global .align 1 .b8 _ZN34_INTERNAL_10882474_4_k_cu_a93dad276thrust24THRUST_300001_SM_1000_NS12placeholders2_8E[1];
.global .align 1 .b8 _ZN34_INTERNAL_10882474_4_k_cu_a93dad276thrust24THRUST_300001_SM_1000_NS12placeholders2_9E[1];
.global .align 1 .b8 _ZN34_INTERNAL_10882474_4_k_cu_a93dad276thrust24THRUST_300001_SM_1000_NS12placeholders3_10E[1];
.global .align 1 .b8 _ZN34_INTERNAL_10882474_4_k_cu_a93dad276thrust24THRUST_300001_SM_1000_NS3seqE[1];
.global .align 1 .b8 _ZN34_INTERNAL_10882474_4_k_cu_a93dad276thrust24THRUST_300001_SM_1000_NS6deviceE[1];
.extern .shared .align 16 .b8 sdata[];

.visible .entry _Z16initStatesKernelP17curandStateXORWOWyi(
	.param .u64 .ptr .align 1 _Z16initStatesKernelP17curandStateXORWOWyi_param_0,
	.param .u64 _Z16initStatesKernelP17curandStateXORWOWyi_param_1,
	.param .u32 _Z16initStatesKernelP17curandStateXORWOWyi_param_2
)
{
	.reg .pred 	%p<25>;
	.reg .b32 	%r<420>;
	.reg .b64 	%rd<19>;

	ld.param.u64 	%rd8, [_Z16initStatesKernelP17curandStateXORWOWyi_param_0];
	ld.param.u64 	%rd9, [_Z16initStatesKernelP17curandStateXORWOWyi_param_1];
	ld.param.u32 	%r183, [_Z16initStatesKernelP17curandStateXORWOWyi_param_2];
	mov.u32 	%r184, %ctaid.y;
	mov.u32 	%r185, %ntid.y;
	mov.u32 	%r186, %tid.y;
	mad.lo.s32 	%r187, %r184, %r185, %r186;
	mov.u32 	%r188, %ctaid.x;
	mov.u32 	%r189, %ntid.x;
	mov.u32 	%r190, %tid.x;
	mad.lo.s32 	%r191, %r188, %r189, %r190;
	mad.lo.s32 	%r1, %r183, %r187, %r191;
	max.s32 	%r192, %r187, %r191;
	setp.ge.s32 	%p1, %r192, %r183;
	@%p1 bra 	$L__BB0_44;
	cvta.to.global.u64 	%rd10, %rd8;
	cvt.s64.s32 	%rd18, %r1;
	mul.wide.s32 	%rd11, %r1, 48;
	add.s64 	%rd2, %rd10, %rd11;
	cvt.u32.u64 	%r193, %rd9;
	xor.b32  	%r194, %r193, -1429050551;
	mul.lo.s32 	%r195, %r194, 1099087573;
	{ .reg .b32 tmp; mov.b64 {tmp, %r196}, %rd9; }
	xor.b32  	%r197, %r196, -136515619;
	mul.lo.s32 	%r198, %r197, -1703105765;
	add.s32 	%r199, %r195, %r198;
	add.s32 	%r200, %r199, 6615241;
	add.s32 	%r201, %r195, 123456789;
	st.global.v2.u32 	[%rd2], {%r200, %r201};
	xor.b32  	%r202, %r195, 362436069;
	add.s32 	%r203, %r198, 521288629;
	st.global.v2.u32 	[%rd2+8], {%r202, %r203};
	xor.b32  	%r204, %r198, 88675123;
	add.s32 	%r205, %r195, 5783321;
	st.global.v2.u32 	[%rd2+16], {%r204, %r205};
	setp.eq.s32 	%p2, %r1, 0;
	@%p2 bra 	$L__BB0_43;
	mov.b32 	%r326, 0;
$L__BB0_3:
	and.b64  	%rd4, %rd18, 3;
	setp.eq.s64 	%p3, %rd4, 0;
	@%p3 bra 	$L__BB0_42;
	mul.wide.u32 	%rd12, %r326, 3200;
	mov.u64 	%rd13, precalc_xorwow_matrix;
	add.s64 	%rd5, %rd13, %rd12;
	cvt.u32.u64 	%r3, %rd4;
	mov.b32 	%r327, 0;
$L__BB0_5:
	mov.b32 	%r340, 0;
	mov.u32 	%r341, %r340;
	mov.u32 	%r342, %r340;
	mov.u32 	%r343, %r340;
	mov.u32 	%r344, %r340;
	mov.u32 	%r333, %r340;
$L__BB0_6:
	mul.wide.u32 	%rd14, %r333, 4;
	add.s64 	%rd15, %rd2, %rd14;
	ld.global.u32 	%r11, [%rd15+4];
	shl.b32 	%r12, %r333, 5;
	mov.b32 	%r339, 0;
$L__BB0_7:
	.pragma "nounroll";
	shr.u32 	%r210, %r11, %r339;
	and.b32  	%r211, %r210, 1;
	setp.eq.b32 	%p4, %r211, 1;
	not.pred 	%p5, %p4;
	add.s32 	%r212, %r12, %r339;
	mul.lo.s32 	%r213, %r212, 5;
	mul.wide.u32 	%rd16, %r213, 4;
	add.s64 	%rd6, %rd5, %rd16;
	@%p5 bra 	$L__BB0_9;
	ld.global.u32 	%r214, [%rd6];
	xor.b32  	%r344, %r344, %r214;
	ld.global.u32 	%r215, [%rd6+4];
	xor.b32  	%r343, %r343, %r215;
	ld.global.u32 	%r216, [%rd6+8];
	xor.b32  	%r342, %r342, %r216;
	ld.global.u32 	%r217, [%rd6+12];
	xor.b32  	%r341, %r341, %r217;
	ld.global.u32 	%r218, [%rd6+16];
	xor.b32  	%r340, %r340, %r218;
$L__BB0_9:
	and.b32  	%r220, %r210, 2;
	setp.eq.s32 	%p6, %r220, 0;
	@%p6 bra 	$L__BB0_11;
	ld.global.u32 	%r221, [%rd6+20];
	xor.b32  	%r344, %r344, %r221;
	ld.global.u32 	%r222, [%rd6+24];
	xor.b32  	%r343, %r343, %r222;
	ld.global.u32 	%r223, [%rd6+28];
	xor.b32  	%r342, %r342, %r223;
	ld.global.u32 	%r224, [%rd6+32];
	xor.b32  	%r341, %r341, %r224;
	ld.global.u32 	%r225, [%rd6+36];
	xor.b32  	%r340, %r340, %r225;
$L__BB0_11:
	and.b32  	%r227, %r210, 4;
	setp.eq.s32 	%p7, %r227, 0;
	@%p7 bra 	$L__BB0_13;
	ld.global.u32 	%r228, [%rd6+40];
	xor.b32  	%r344, %r344, %r228;
	ld.global.u32 	%r229, [%rd6+44];
	xor.b32  	%r343, %r343, %r229;
	ld.global.u32 	%r230, [%rd6+48];
	xor.b32  	%r342, %r342, %r230;
	ld.global.u32 	%r231, [%rd6+52];
	xor.b32  	%r341, %r341, %r231;
	ld.global.u32 	%r232, [%rd6+56];
	xor.b32  	%r340, %r340, %r232;
$L__BB0_13:
	and.b32  	%r234, %r210, 8;
	setp.eq.s32 	%p8, %r234, 0;
	@%p8 bra 	$L__BB0_15;
	ld.global.u32 	%r235, [%rd6+60];
	xor.b32  	%r344, %r344, %r235;
	ld.global.u32 	%r236, [%rd6+64];
	xor.b32  	%r343, %r343, %r236;
	ld.global.u32 	%r237, [%rd6+68];
	xor.b32  	%r342, %r342, %r237;
	ld.global.u32 	%r238, [%rd6+72];
	xor.b32  	%r341, %r341, %r238;
	ld.global.u32 	%r239, [%rd6+76];
	xor.b32  	%r340, %r340, %r239;
$L__BB0_15:
	and.b32  	%r241, %r210, 16;
	setp.eq.s32 	%p9, %r241, 0;
	@%p9 bra 	$L__BB0_17;
	ld.global.u32 	%r242, [%rd6+80];
	xor.b32  	%r344, %r344, %r242;
	ld.global.u32 	%r243, [%rd6+84];
	xor.b32  	%r343, %r343, %r243;
	ld.global.u32 	%r244, [%rd6+88];
	xor.b32  	%r342, %r342, %r244;
	ld.global.u32 	%r245, [%rd6+92];
	xor.b32  	%r341, %r341, %r245;
	ld.global.u32 	%r246, [%rd6+96];
	xor.b32  	%r340, %r340, %r246;
$L__BB0_17:
	and.b32  	%r248, %r210, 32;
	setp.eq.s32 	%p10, %r248, 0;
	@%p10 bra 	$L__BB0_19;
	ld.global.u32 	%r249, [%rd6+100];
	xor.b32  	%r344, %r344, %r249;
	ld.global.u32 	%r250, [%rd6+104];
	xor.b32  	%r343, %r343, %r250;
	ld.global.u32 	%r251, [%rd6+108];
	xor.b32  	%r342, %r342, %r251;
	ld.global.u32 	%r252, [%rd6+112];
	xor.b32  	%r341, %r341, %r252;
	ld.global.u32 	%r253, [%rd6+116];
	xor.b32  	%r340, %r340, %r253;
$L__BB0_19:
	and.b32  	%r255, %r210, 64;
	setp.eq.s32 	%p11, %r255, 0;
	@%p11 bra 	$L__BB0_21;
	ld.global.u32 	%r256, [%rd6+120];
	xor.b32  	%r344, %r344, %r256;
	ld.global.u32 	%r257, [%rd6+124];
	xor.b32  	%r343, %r343, %r257;
	ld.global.u32 	%r258, [%rd6+128];
	xor.b32  	%r342, %r342, %r258;
	ld.global.u32 	%r259, [%rd6+132];
	xor.b32  	%r341, %r341, %r259;
	ld.global.u32 	%r260, [%rd6+136];
	xor.b32  	%r340, %r340, %r260;
$L__BB0_21:
	and.b32  	%r262, %r210, 128;
	setp.eq.s32 	%p12, %r262, 0;
	@%p12 bra 	$L__BB0_23;
	ld.global.u32 	%r263, [%rd6+140];
	xor.b32  	%r344, %r344, %r263;
	ld.global.u32 	%r264, [%rd6+144];
	xor.b32  	%r343, %r343, %r264;
	ld.global.u32 	%r265, [%rd6+148];
	xor.b32  	%r342, %r342, %r265;
	ld.global.u32 	%r266, [%rd6+152];
	xor.b32  	%r341, %r341, %r266;
	ld.global.u32 	%r267, [%rd6+156];
	xor.b32  	%r340, %r340, %r267;
$L__BB0_23:
	and.b32  	%r269, %r210, 256;
	setp.eq.s32 	%p13, %r269, 0;
	@%p13 bra 	$L__BB0_25;
	ld.global.u32 	%r270, [%rd6+160];
	xor.b32  	%r344, %r344, %r270;
	ld.global.u32 	%r271, [%rd6+164];
	xor.b32  	%r343, %r343, %r271;
	ld.global.u32 	%r272, [%rd6+168];
	xor.b32  	%r342, %r342, %r272;
	ld.global.u32 	%r273, [%rd6+172];
	xor.b32  	%r341, %r341, %r273;
	ld.global.u32 	%r274, [%rd6+176];
	xor.b32  	%r340, %r340, %r274;
$L__BB0_25:
	and.b32  	%r276, %r210, 512;
	setp.eq.s32 	%p14, %r276, 0;
	@%p14 bra 	$L__BB0_27;
	ld.global.u32 	%r277, [%rd6+180];
	xor.b32  	%r344, %r344, %r277;
	ld.global.u32 	%r278, [%rd6+184];
	xor.b32  	%r343, %r343, %r278;
	ld.global.u32 	%r279, [%rd6+188];
	xor.b32  	%r342, %r342, %r279;
	ld.global.u32 	%r280, [%rd6+192];
	xor.b32  	%r341, %r341, %r280;
	ld.global.u32 	%r281, [%rd6+196];
	xor.b32  	%r340, %r340, %r281;
$L__BB0_27:
	and.b32  	%r283, %r210, 1024;
	setp.eq.s32 	%p15, %r283, 0;
	@%p15 bra 	$L__BB0_29;
	ld.global.u32 	%r284, [%rd6+200];
	xor.b32  	%r344, %r344, %r284;
	ld.global.u32 	%r285, [%rd6+204];
	xor.b32  	%r343, %r343, %r285;
	ld.global.u32 	%r286, [%rd6+208];
	xor.b32  	%r342, %r342, %r286;
	ld.global.u32 	%r287, [%rd6+212];
	xor.b32  	%r341, %r341, %r287;
	ld.global.u32 	%r288, [%rd6+216];
	xor.b32  	%r340, %r340, %r288;
$L__BB0_29:
	and.b32  	%r290, %r210, 2048;
	setp.eq.s32 	%p16, %r290, 0;
	@%p16 bra 	$L__BB0_31;
	ld.global.u32 	%r291, [%rd6+220];
	xor.b32  	%r344, %r344, %r291;
	ld.global.u32 	%r292, [%rd6+224];
	xor.b32  	%r343, %r343, %r292;
	ld.global.u32 	%r293, [%rd6+228];
	xor.b32  	%r342, %r342, %r293;
	ld.global.u32 	%r294, [%rd6+232];
	xor.b32  	%r341, %r341, %r294;
	ld.global.u32 	%r295, [%rd6+236];
	xor.b32  	%r340, %r340, %r295;
$L__BB0_31:
	and.b32  	%r297, %r210, 4096;
	setp.eq.s32 	%p17, %r297, 0;
	@%p17 bra 	$L__BB0_33;
	ld.global.u32 	%r298, [%rd6+240];
	xor.b32  	%r344, %r344, %r298;
	ld.global.u32 	%r299, [%rd6+244];
	xor.b32  	%r343, %r343, %r299;
	ld.global.u32 	%r300, [%rd6+248];
	xor.b32  	%r342, %r342, %r300;
	ld.global.u32 	%r301, [%rd6+252];
	xor.b32  	%r341, %r341, %r301;
	ld.global.u32 	%r302, [%rd6+256];
	xor.b32  	%r340, %r340, %r302;
$L__BB0_33:
	and.b32  	%r304, %r210, 8192;
	setp.eq.s32 	%p18, %r304, 0;
	@%p18 bra 	$L__BB0_35;
	ld.global.u32 	%r305, [%rd6+260];
	xor.b32  	%r344, %r344, %r305;
	ld.global.u32 	%r306, [%rd6+264];
	xor.b32  	%r343, %r343, %r306;
	ld.global.u32 	%r307, [%rd6+268];
	xor.b32  	%r342, %r342, %r307;
	ld.global.u32 	%r308, [%rd6+272];
	xor.b32  	%r341, %r341, %r308;
	ld.global.u32 	%r309, [%rd6+276];
	xor.b32  	%r340, %r340, %r309;
$L__BB0_35:
	and.b32  	%r311, %r210, 16384;
	setp.eq.s32 	%p19, %r311, 0;
	@%p19 bra 	$L__BB0_37;
	ld.global.u32 	%r312, [%rd6+280];
	xor.b32  	%r344, %r344, %r312;
	ld.global.u32 	%r313, [%rd6+284];
	xor.b32  	%r343, %r343, %r313;
	ld.global.u32 	%r314, [%rd6+288];
	xor.b32  	%r342, %r342, %r314;
	ld.global.u32 	%r315, [%rd6+292];
	xor.b32  	%r341, %r341, %r315;
	ld.global.u32 	%r316, [%rd6+296];
	xor.b32  	%r340, %r340, %r316;
$L__BB0_37:
	and.b32  	%r318, %r210, 32768;
	setp.eq.s32 	%p20, %r318, 0;
	@%p20 bra 	$L__BB0_39;
	ld.global.u32 	%r319, [%rd6+300];
	xor.b32  	%r344, %r344, %r319;
	ld.global.u32 	%r320, [%rd6+304];
	xor.b32  	%r343, %r343, %r320;
	ld.global.u32 	%r321, [%rd6+308];
	xor.b32  	%r342, %r342, %r321;
	ld.global.u32 	%r322, [%rd6+312];
	xor.b32  	%r341, %r341, %r322;
	ld.global.u32 	%r323, [%rd6+316];
	xor.b32  	%r340, %r340, %r323;
$L__BB0_39:
	add.s32 	%r339, %r339, 16;
	setp.ne.s32 	%p21, %r339, 32;
	@%p21 bra 	$L__BB0_7;
	mad.lo.s32 	%r324, %r333, -31, %r12;
	add.s32 	%r333, %r324, 1;
	setp.ne.s32 	%p22, %r333, 5;
	@%p22 bra 	$L__BB0_6;
	st.global.u32 	[%rd2+4], %r344;
	st.global.u32 	[%rd2+8], %r343;
	st.global.u32 	[%rd2+12], %r342;
	st.global.u32 	[%rd2+16], %r341;
	st.global.u32 	[%rd2+20], %r340;
	add.s32 	%r327, %r327, 1;
	setp.lt.u32 	%p23, %r327, %r3;
	@%p23 bra 	$L__BB0_5;
$L__BB0_42:
	shr.u64 	%rd7, %rd18, 2;
	add.s32 	%r326, %r326, 1;
	setp.gt.u64 	%p24, %rd18, 3;
	mov.u64 	%rd18, %rd7;
	@%p24 bra 	$L__BB0_3;
$L__BB0_43:
	mov.b32 	%r325, 0;
	st.global.v2.u32 	[%rd2+24], {%r325, %r325};
	st.global.u32 	[%rd2+32], %r325;
	mov.b64 	%rd17, 0;
	st.global.u64 	[%rd2+40], %rd17;
$L__BB0_44:
	ret;

}
	// .globl	_Z17updateAreasKernelPdS_Pii
.visible .entry _Z17updateAreasKernelPdS_Pii(
	.param .u64 .ptr .align 1 _Z17updateAreasKernelPdS_Pii_param_0,
	.param .u64 .ptr .align 1 _Z17updateAreasKernelPdS_Pii_param_1,
	.param .u64 .ptr .align 1 _Z17updateAreasKernelPdS_Pii_param_2,
	.param .u32 _Z17updateAreasKernelPdS_Pii_param_3
)
{
	.reg .pred 	%p<24>;
	.reg .b32 	%r<15>;
	.reg .b64 	%rd<17>;
	.reg .b64 	%fd<75>;

	ld.param.u64 	%rd6, [_Z17updateAreasKernelPdS_Pii_param_0];
	ld.param.u64 	%rd8, [_Z17updateAreasKernelPdS_Pii_param_1];
	ld.param.u64 	%rd7, [_Z17updateAreasKernelPdS_Pii_param_2];
	ld.param.u32 	%r7, [_Z17updateAreasKernelPdS_Pii_param_3];
	cvta.to.global.u64 	%rd1, %rd8;
	mov.u32 	%r8, %ctaid.x;
	mov.u32 	%r9, %ntid.x;
	mov.u32 	%r10, %tid.x;
	mad.lo.s32 	%r1, %r8, %r9, %r10;
	setp.ge.s32 	%p1, %r1, %r7;
	@%p1 bra 	$L__BB1_20;
	cvta.to.global.u64 	%rd9, %rd6;
	cvta.to.global.u64 	%rd10, %rd7;
	mul.wide.s32 	%rd11, %r1, 4;
	add.s64 	%rd12, %rd10, %rd11;
	ld.global.u32 	%r14, [%rd12];
	ld.global.u32 	%r3, [%rd12+4];
	shl.b32 	%r11, %r14, 1;
	mul.wide.s32 	%rd13, %r11, 8;
	add.s64 	%rd2, %rd1, %rd13;
	ld.global.f64 	%fd1, [%rd2+8];
	add.s32 	%r4, %r3, -1;
	setp.ge.s32 	%p2, %r14, %r4;
	mul.wide.s32 	%rd14, %r1, 8;
	add.s64 	%rd3, %rd9, %rd14;
	@%p2 bra 	$L__BB1_13;
	add.f64 	%fd2, %fd1, %fd1;
	ld.global.f64 	%fd64, [%rd3];
$L__BB1_3:
	shl.b32 	%r12, %r14, 1;
	mul.wide.s32 	%rd15, %r12, 8;
	add.s64 	%rd4, %rd1, %rd15;
	ld.global.f64 	%fd41, [%rd4];
	ld.global.f64 	%fd42, [%rd4+16];
	sub.f64 	%fd43, %fd41, %fd42;
	add.f64 	%fd66, %fd43, 0d3FE0000000000000;
	setp.geu.f64 	%p3, %fd66, 0d0000000000000000;
	@%p3 bra 	$L__BB1_4;
	bra.uni 	$L__BB1_21;
$L__BB1_4:
	setp.leu.f64 	%p5, %fd66, 0d3FF0000000000000;
	@%p5 bra 	$L__BB1_6;
$L__BB1_5:
	add.f64 	%fd66, %fd66, 0dBFF0000000000000;
	setp.gt.f64 	%p6, %fd66, 0d3FF0000000000000;
	@%p6 bra 	$L__BB1_5;
$L__BB1_6:
	ld.global.f64 	%fd44, [%rd4+8];
	sub.f64 	%fd45, %fd44, %fd1;
	add.f64 	%fd68, %fd45, 0d3FE0000000000000;
	setp.geu.f64 	%p7, %fd68, 0d0000000000000000;
	@%p7 bra 	$L__BB1_7;
	bra.uni 	$L__BB1_22;
$L__BB1_7:
	setp.leu.f64 	%p9, %fd68, 0d3FF0000000000000;
	@%p9 bra 	$L__BB1_9;
$L__BB1_8:
	add.f64 	%fd68, %fd68, 0dBFF0000000000000;
	setp.gt.f64 	%p10, %fd68, 0d3FF0000000000000;
	@%p10 bra 	$L__BB1_8;
$L__BB1_9:
	ld.global.f64 	%fd46, [%rd4+24];
	sub.f64 	%fd47, %fd46, %fd1;
	add.f64 	%fd70, %fd47, 0d3FE0000000000000;
	setp.geu.f64 	%p11, %fd70, 0d0000000000000000;
	@%p11 bra 	$L__BB1_10;
	bra.uni 	$L__BB1_23;
$L__BB1_10:
	setp.leu.f64 	%p13, %fd70, 0d3FF0000000000000;
	@%p13 bra 	$L__BB1_12;
$L__BB1_11:
	add.f64 	%fd70, %fd70, 0dBFF0000000000000;
	setp.gt.f64 	%p14, %fd70, 0d3FF0000000000000;
	@%p14 bra 	$L__BB1_11;
$L__BB1_12:
	add.f64 	%fd48, %fd68, %fd70;
	add.f64 	%fd49, %fd48, 0dBFF0000000000000;
	add.f64 	%fd50, %fd2, %fd49;
	add.f64 	%fd51, %fd66, 0dBFE0000000000000;
	mul.f64 	%fd52, %fd51, %fd50;
	fma.rn.f64 	%fd64, %fd52, 0d3FE0000000000000, %fd64;
	st.global.f64 	[%rd3], %fd64;
	add.s32 	%r14, %r14, 1;
	setp.ne.s32 	%p15, %r14, %r4;
	@%p15 bra 	$L__BB1_3;
$L__BB1_13:
	shl.b32 	%r13, %r3, 1;
	mul.wide.s32 	%rd16, %r13, 8;
	add.s64 	%rd5, %rd1, %rd16;
	ld.global.f64 	%fd53, [%rd5+-16];
	ld.global.f64 	%fd54, [%rd2];
	sub.f64 	%fd55, %fd53, %fd54;
	add.f64 	%fd72, %fd55, 0d3FE0000000000000;
	setp.geu.f64 	%p16, %fd72, 0d0000000000000000;
	@%p16 bra 	$L__BB1_14;
	bra.uni 	$L__BB1_24;
$L__BB1_14:
	setp.leu.f64 	%p18, %fd72, 0d3FF0000000000000;
	@%p18 bra 	$L__BB1_16;
$L__BB1_15:
	add.f64 	%fd72, %fd72, 0dBFF0000000000000;
	setp.gt.f64 	%p19, %fd72, 0d3FF0000000000000;
	@%p19 bra 	$L__BB1_15;
$L__BB1_16:
	ld.global.f64 	%fd56, [%rd5+-8];
	sub.f64 	%fd57, %fd56, %fd1;
	add.f64 	%fd74, %fd57, 0d3FE0000000000000;
	setp.geu.f64 	%p20, %fd74, 0d0000000000000000;
	@%p20 bra 	$L__BB1_17;
	bra.uni 	$L__BB1_25;
$L__BB1_17:
	setp.leu.f64 	%p22, %fd74, 0d3FF0000000000000;
	@%p22 bra 	$L__BB1_19;
$L__BB1_18:
	add.f64 	%fd74, %fd74, 0dBFF0000000000000;
	setp.gt.f64 	%p23, %fd74, 0d3FF0000000000000;
	@%p23 bra 	$L__BB1_18;
$L__BB1_19:
	add.f64 	%fd58, %fd74, 0dBFE0000000000000;
	fma.rn.f64 	%fd59, %fd1, 0d4000000000000000, %fd58;
	add.f64 	%fd60, %fd72, 0dBFE0000000000000;
	mul.f64 	%fd61, %fd60, %fd59;
	ld.global.f64 	%fd62, [%rd3];
	fma.rn.f64 	%fd63, %fd61, 0d3FE0000000000000, %fd62;
	st.global.f64 	[%rd3], %fd63;
$L__BB1_20:
	ret;
$L__BB1_21:
	add.f64 	%fd66, %fd66, 0d3FF0000000000000;
	setp.lt.f64 	%p4, %fd66, 0d0000000000000000;
	@%p4 bra 	$L__BB1_21;
	bra.uni 	$L__BB1_4;
$L__BB1_22:
	add.f64 	%fd68, %fd68, 0d3FF0000000000000;
	setp.lt.f64 	%p8, %fd68, 0d0000000000000000;
	@%p8 bra 	$L__BB1_22;
	bra.uni 	$L__BB1_7;
$L__BB1_23:
	add.f64 	%fd70, %fd70, 0d3FF0000000000000;
	setp.lt.f64 	%p12, %fd70, 0d0000000000000000;
	@%p12 bra 	$L__BB1_23;
	bra.uni 	$L__BB1_10;
$L__BB1_24:
	add.f64 	%fd72, %fd72, 0d3FF0000000000000;
	setp.lt.f64 	%p17, %fd72, 0d0000000000000000;
	@%p17 bra 	$L__BB1_24;
	bra.uni 	$L__BB1_14;
$L__BB1_25:
	add.f64 	%fd74, %fd74, 0d3FF0000000000000;
	setp.lt.f64 	%p21, %fd74, 0d0000000000000000;
	@%p21 bra 	$L__BB1_25;
	bra.uni 	$L__BB1_17;

}
	// .globl	_Z22updatePerimetersKernelPdS_Pii
.visible .entry _Z22updatePerimetersKernelPdS_Pii(
	.param .u64 .ptr .align 1 _Z22updatePerimetersKernelPdS_Pii_param_0,
	.param .u64 .ptr .align 1 _Z22updatePerimetersKernelPdS_Pii_param_1,
	.param .u64 .ptr .align 1 _Z22updatePerimetersKernelPdS_Pii_param_2,
	.param .u32 _Z22updatePerimetersKernelPdS_Pii_param_3
)
{
	.reg .pred 	%p<12>;
	.reg .b32 	%r<13>;
	.reg .b64 	%rd<13>;
	.reg .b64 	%fd<33>;

	ld.param.u64 	%rd4, [_Z22updatePerimetersKernelPdS_Pii_param_0];
	ld.param.u64 	%rd5, [_Z22updatePerimetersKernelPdS_Pii_param_1];
	ld.param.u64 	%rd6, [_Z22updatePerimetersKernelPdS_Pii_param_2];
	ld.param.u32 	%r6, [_Z22updatePerimetersKernelPdS_Pii_param_3];
	mov.u32 	%r7, %ctaid.x;
	mov.u32 	%r8, %ntid.x;
	mov.u32 	%r9, %tid.x;
	mad.lo.s32 	%r1, %r7, %r8, %r9;
	setp.ge.s32 	%p1, %r1, %r6;
	@%p1 bra 	$L__BB2_10;
	cvta.to.global.u64 	%rd7, %rd6;
	mul.wide.s32 	%rd8, %r1, 4;
	add.s64 	%rd9, %rd7, %rd8;
	ld.global.u32 	%r12, [%rd9];
	ld.global.u32 	%r10, [%rd9+4];
	add.s32 	%r3, %r10, -1;
	setp.ge.s32 	%p2, %r12, %r3;
	@%p2 bra 	$L__BB2_10;
	cvta.to.global.u64 	%rd10, %rd4;
	mul.wide.s32 	%rd11, %r1, 8;
	add.s64 	%rd1, %rd10, %rd11;
	ld.global.f64 	%fd28, [%rd1];
	cvta.to.global.u64 	%rd2, %rd5;
$L__BB2_3:
	shl.b32 	%r11, %r12, 1;
	mul.wide.s32 	%rd12, %r11, 8;
	add.s64 	%rd3, %rd2, %rd12;
	ld.global.f64 	%fd18, [%rd3];
	ld.global.f64 	%fd19, [%rd3+16];
	sub.f64 	%fd20, %fd18, %fd19;
	add.f64 	%fd30, %fd20, 0d3FE0000000000000;
	setp.geu.f64 	%p3, %fd30, 0d0000000000000000;
	@%p3 bra 	$L__BB2_4;
	bra.uni 	$L__BB2_11;
$L__BB2_4:
	setp.leu.f64 	%p5, %fd30, 0d3FF0000000000000;
	@%p5 bra 	$L__BB2_6;
$L__BB2_5:
	add.f64 	%fd30, %fd30, 0dBFF0000000000000;
	setp.gt.f64 	%p6, %fd30, 0d3FF0000000000000;
	@%p6 bra 	$L__BB2_5;
$L__BB2_6:
	ld.global.f64 	%fd21, [%rd3+8];
	ld.global.f64 	%fd22, [%rd3+24];
	sub.f64 	%fd23, %fd21, %fd22;
	add.f64 	%fd32, %fd23, 0d3FE0000000000000;
	setp.geu.f64 	%p7, %fd32, 0d0000000000000000;
	@%p7 bra 	$L__BB2_7;
	bra.uni 	$L__BB2_12;
$L__BB2_7:
	setp.leu.f64 	%p9, %fd32, 0d3FF0000000000000;
	@%p9 bra 	$L__BB2_9;
$L__BB2_8:
	add.f64 	%fd32, %fd32, 0dBFF0000000000000;
	setp.gt.f64 	%p10, %fd32, 0d3FF0000000000000;
	@%p10 bra 	$L__BB2_8;
$L__BB2_9:
	add.f64 	%fd24, %fd30, 0dBFE0000000000000;
	mul.f64 	%fd25, %fd32, %fd32;
	fma.rn.f64 	%fd26, %fd24, %fd24, %fd25;
	sqrt.rn.f64 	%fd27, %fd26;
	add.f64 	%fd28, %fd27, %fd28;
	st.global.f64 	[%rd1], %fd28;
	add.s32 	%r12, %r12, 1;
	setp.ne.s32 	%p11, %r12, %r3;
	@%p11 bra 	$L__BB2_3;
$L__BB2_10:
	ret;
$L__BB2_11:
	add.f64 	%fd30, %fd30, 0d3FF0000000000000;
	setp.lt.f64 	%p4, %fd30, 0d0000000000000000;
	@%p4 bra 	$L__BB2_11;
	bra.uni 	$L__BB2_4;
$L__BB2_12:
	add.f64 	%fd32, %fd32, 0d3FF0000000000000;
	setp.lt.f64 	%p8, %fd32, 0d0000000000000000;
	@%p8 bra 	$L__BB2_12;
	bra.uni 	$L__BB2_7;

}
	// .globl	_Z19updateShapeIdKernelPiS_i
.visible .entry _Z19updateShapeIdKernelPiS_i(
	.param .u64 .ptr .align 1 _Z19updateShapeIdKernelPiS_i_param_0,
	.param .u64 .ptr .align 1 _Z19updateShapeIdKernelPiS_i_param_1,
	.param .u32 _Z19updateShapeIdKernelPiS_i_param_2
)
{
	.reg .pred 	%p<4>;
	.reg .b32 	%r<12>;
	.reg .b64 	%rd<9>;

	ld.param.u64 	%rd3, [_Z19updateShapeIdKernelPiS_i_param_0];
	ld.param.u64 	%rd4, [_Z19updateShapeIdKernelPiS_i_param_1];
	ld.param.u32 	%r5, [_Z19updateShapeIdKernelPiS_i_param_2];
	mov.u32 	%r6, %ctaid.x;
	mov.u32 	%r7, %ntid.x;
	mov.u32 	%r8, %tid.x;
	mad.lo.s32 	%r1, %r6, %r7, %r8;
	setp.ge.s32 	%p1, %r1, %r5;
	@%p1 bra 	$L__BB3_4;
	cvta.to.global.u64 	%rd5, %rd4;
	mul.wide.s32 	%rd6, %r1, 4;
	add.s64 	%rd1, %rd5, %rd6;
	ld.global.u32 	%r11, [%rd1];
	ld.global.u32 	%r9, [%rd1+4];
	setp.ge.s32 	%p2, %r11, %r9;
	@%p2 bra 	$L__BB3_4;
	cvta.to.global.u64 	%rd2, %rd3;
$L__BB3_3:
	mul.wide.s32 	%rd7, %r11, 4;
	add.s64 	%rd8, %rd2, %rd7;
	st.global.u32 	[%rd8], %r1;
	add.s32 	%r11, %r11, 1;
	ld.global.u32 	%r10, [%rd1+4];
	setp.lt.s32 	%p3, %r11, %r10;
	@%p3 bra 	$L__BB3_3;
$L__BB3_4:
	ret;

}
	// .globl	_Z25updateNeighborCellsKernelPdPiS0_iiiS0_
.visible .entry _Z25updateNeighborCellsKernelPdPiS0_iiiS0_(
	.param .u64 .ptr .align 1 _Z25updateNeighborCellsKernelPdPiS0_iiiS0__param_0,
	.param .u64 .ptr .align 1 _Z25updateNeighborCellsKernelPdPiS0_iiiS0__param_1,
	.param .u64 .ptr .align 1 _Z25updateNeighborCellsKernelPdPiS0_iiiS0__param_2,
	.param .u32 _Z25updateNeighborCellsKernelPdPiS0_iiiS0__param_3,
	.param .u32 _Z25updateNeighborCellsKernelPdPiS0_iiiS0__param_4,
	.param .u32 _Z25updateNeighborCellsKernelPdPiS0_iiiS0__param_5,
	.param .u64 .ptr .align 1 _Z25updateNeighborCellsKernelPdPiS0_iiiS0__param_6
)
{
	.reg .pred 	%p<20>;
	.reg .b32 	%r<22>;
	.reg .b64 	%rd<21>;
	.reg .b64 	%fd<50>;

	ld.param.u64 	%rd2, [_Z25updateNeighborCellsKernelPdPiS0_iiiS0__param_0];
	ld.param.u64 	%rd3, [_Z25updateNeighborCellsKernelPdPiS0_iiiS0__param_1];
	ld.param.u64 	%rd5, [_Z25updateNeighborCellsKernelPdPiS0_iiiS0__param_2];
	ld.param.u32 	%r8, [_Z25updateNeighborCellsKernelPdPiS0_iiiS0__param_4];
	ld.param.u32 	%r9, [_Z25updateNeighborCellsKernelPdPiS0_iiiS0__param_5];
	ld.param.u64 	%rd4, [_Z25updateNeighborCellsKernelPdPiS0_iiiS0__param_6];
	cvta.to.global.u64 	%rd1, %rd5;
	mov.u32 	%r10, %ctaid.x;
	mov.u32 	%r11, %ntid.x;
	mov.u32 	%r12, %tid.x;
	mad.lo.s32 	%r1, %r10, %r11, %r12;
	setp.ge.s32 	%p1, %r1, %r8;
	@%p1 bra 	$L__BB4_16;
	add.s32 	%r13, %r8, -1;
	setp.ne.s32 	%p2, %r1, %r13;
	@%p2 bra 	$L__BB4_3;
	mul.wide.s32 	%rd8, %r1, 4;
	add.s64 	%rd9, %rd1, %rd8;
	ld.global.u32 	%r20, [%rd9];
	bra.uni 	$L__BB4_4;
$L__BB4_3:
	add.s32 	%r21, %r1, 1;
	mul.wide.s32 	%rd6, %r1, 4;
	add.s64 	%rd7, %rd1, %rd6;
	ld.global.u32 	%r20, [%rd7];
	ld.global.u32 	%r14, [%rd7+4];
	setp.eq.s32 	%p3, %r20, %r14;
	@%p3 bra 	$L__BB4_5;
$L__BB4_4:
	cvta.to.global.u64 	%rd10, %rd3;
	mul.wide.s32 	%rd11, %r20, 4;
	add.s64 	%rd12, %rd10, %rd11;
	ld.global.u32 	%r21, [%rd12];
$L__BB4_5:
	cvta.to.global.u64 	%rd13, %rd2;
	shl.b32 	%r15, %r21, 1;
	mul.wide.s32 	%rd14, %r15, 8;
	add.s64 	%rd15, %rd13, %rd14;
	ld.global.f64 	%fd31, [%rd15];
	shl.b32 	%r16, %r1, 1;
	mul.wide.s32 	%rd16, %r16, 8;
	add.s64 	%rd17, %rd13, %rd16;
	ld.global.f64 	%fd1, [%rd17];
	sub.f64 	%fd32, %fd31, %fd1;
	add.f64 	%fd42, %fd32, 0d3FE0000000000000;
	ld.global.f64 	%fd33, [%rd15+8];
	ld.global.f64 	%fd3, [%rd17+8];
	sub.f64 	%fd34, %fd33, %fd3;
	add.f64 	%fd43, %fd34, 0d3FE0000000000000;
	setp.geu.f64 	%p4, %fd42, 0d0000000000000000;
	@%p4 bra 	$L__BB4_6;
	bra.uni 	$L__BB4_17;
$L__BB4_6:
	setp.geu.f64 	%p6, %fd43, 0d0000000000000000;
	@%p6 bra 	$L__BB4_7;
	bra.uni 	$L__BB4_18;
$L__BB4_7:
	setp.leu.f64 	%p8, %fd42, 0d3FF0000000000000;
	@%p8 bra 	$L__BB4_8;
	bra.uni 	$L__BB4_19;
$L__BB4_8:
	setp.leu.f64 	%p10, %fd43, 0d3FF0000000000000;
	@%p10 bra 	$L__BB4_10;
$L__BB4_9:
	add.f64 	%fd43, %fd43, 0dBFF0000000000000;
	setp.gt.f64 	%p11, %fd43, 0d3FF0000000000000;
	@%p11 bra 	$L__BB4_9;
$L__BB4_10:
	add.f64 	%fd35, %fd42, 0dBFE0000000000000;
	add.f64 	%fd36, %fd43, 0dBFE0000000000000;
	fma.rn.f64 	%fd46, %fd35, 0d3FE0000000000000, %fd1;
	fma.rn.f64 	%fd47, %fd36, 0d3FE0000000000000, %fd3;
	setp.geu.f64 	%p12, %fd46, 0d0000000000000000;
	@%p12 bra 	$L__BB4_11;
	bra.uni 	$L__BB4_20;
$L__BB4_11:
	setp.geu.f64 	%p14, %fd47, 0d0000000000000000;
	@%p14 bra 	$L__BB4_12;
	bra.uni 	$L__BB4_21;
$L__BB4_12:
	setp.leu.f64 	%p16, %fd46, 0d3FF0000000000000;
	@%p16 bra 	$L__BB4_13;
	bra.uni 	$L__BB4_22;
$L__BB4_13:
	setp.leu.f64 	%p18, %fd47, 0d3FF0000000000000;
	@%p18 bra 	$L__BB4_15;
$L__BB4_14:
	add.f64 	%fd47, %fd47, 0dBFF0000000000000;
	setp.gt.f64 	%p19, %fd47, 0d3FF0000000000000;
	@%p19 bra 	$L__BB4_14;
$L__BB4_15:
	cvt.rn.f64.s32 	%fd37, %r9;
	mul.f64 	%fd38, %fd46, %fd37;
	cvt.rmi.f64.f64 	%fd39, %fd38;
	mul.f64 	%fd40, %fd47, %fd37;
	cvt.rmi.f64.f64 	%fd41, %fd40;
	cvt.rzi.s32.f64 	%r17, %fd41;
	cvt.rzi.s32.f64 	%r18, %fd39;
	mad.lo.s32 	%r19, %r17, %r9, %r18;
	cvta.to.global.u64 	%rd18, %rd4;
	mul.wide.s32 	%rd19, %r1, 4;
	add.s64 	%rd20, %rd18, %rd19;
	st.global.u32 	[%rd20], %r19;
$L__BB4_16:
	ret;
$L__BB4_17:
	add.f64 	%fd42, %fd42, 0d3FF0000000000000;
	setp.lt.f64 	%p5, %fd42, 0d0000000000000000;
	@%p5 bra 	$L__BB4_17;
	bra.uni 	$L__BB4_6;
$L__BB4_18:
	add.f64 	%fd43, %fd43, 0d3FF0000000000000;
	setp.lt.f64 	%p7, %fd43, 0d0000000000000000;
	@%p7 bra 	$L__BB4_18;
	bra.uni 	$L__BB4_7;
$L__BB4_19:
	add.f64 	%fd42, %fd42, 0dBFF0000000000000;
	setp.gt.f64 	%p9, %fd42, 0d3FF0000000000000;
	@%p9 bra 	$L__BB4_19;
	bra.uni 	$L__BB4_8;
$L__BB4_20:
	add.f64 	%fd46, %fd46, 0d3FF0000000000000;
	setp.lt.f64 	%p13, %fd46, 0d0000000000000000;
	@%p13 bra 	$L__BB4_20;
	bra.uni 	$L__BB4_11;
$L__BB4_21:
	add.f64 	%fd47, %fd47, 0d3FF0000000000000;
	setp.lt.f64 	%p15, %fd47, 0d0000000000000000;
	@%p15 bra 	$L__BB4_21;
	bra.uni 	$L__BB4_12;
$L__BB4_22:
	add.f64 	%fd46, %fd46, 0dBFF0000000000000;
	setp.gt.f64 	%p17, %fd46, 0d3FF0000000000000;
	@%p17 bra 	$L__BB4_22;
	bra.uni 	$L__BB4_13;

}
	// .globl	_Z21updateNeighborsKernelPKiS0_PKdS0_S0_iPiS3_iiS3_dPbPdS5_
.visible .entry _Z21updateNeighborsKernelPKiS0_PKdS0_S0_iPiS3_iiS3_dPbPdS5_(
	.param .u64 .ptr .align 1 _Z21updateNeighborsKernelPKiS0_PKdS0_S0_iPiS3_iiS3_dPbPdS5__param_0,
	.param .u64 .ptr .align 1 _Z21updateNeighborsKernelPKiS0_PKdS0_S0_iPiS3_iiS3_dPbPdS5__param_1,
	.param .u64 .ptr .align 1 _Z21updateNeighborsKernelPKiS0_PKdS0_S0_iPiS3_iiS3_dPbPdS5__param_2,
	.param .u64 .ptr .align 1 _Z21updateNeighborsKernelPKiS0_PKdS0_S0_iPiS3_iiS3_dPbPdS5__param_3,
	.param .u64 .ptr .align 1 _Z21updateNeighborsKernelPKiS0_PKdS0_S0_iPiS3_iiS3_dPbPdS5__param_4,
	.param .u32 _Z21updateNeighborsKernelPKiS0_PKdS0_S0_iPiS3_iiS3_dPbPdS5__param_5,
	.param .u64 .ptr .align 1 _Z21updateNeighborsKernelPKiS0_PKdS0_S0_iPiS3_iiS3_dPbPdS5__param_6,
	.param .u64 .ptr .align 1 _Z21updateNeighborsKernelPKiS0_PKdS0_S0_iPiS3_iiS3_dPbPdS5__param_7,
	.param .u32 _Z21updateNeighborsKernelPKiS0_PKdS0_S0_iPiS3_iiS3_dPbPdS5__param_8,
	.param .u32 _Z21updateNeighborsKernelPKiS0_PKdS0_S0_iPiS3_iiS3_dPbPdS5__param_9,
	.param .u64 .ptr .align 1 _Z21updateNeighborsKernelPKiS0_PKdS0_S0_iPiS3_iiS3_dPbPdS5__param_10,
	.param .f64 _Z21updateNeighborsKernelPKiS0_PKdS0_S0_iPiS3_iiS3_dPbPdS5__param_11,
	.param .u64 .ptr .align 1 _Z21updateNeighborsKernelPKiS0_PKdS0_S0_iPiS3_iiS3_dPbPdS5__param_12,
	.param .u64 .ptr .align 1 _Z21updateNeighborsKernelPKiS0_PKdS0_S0_iPiS3_iiS3_dPbPdS5__param_13,
	.param .u64 .ptr .align 1 _Z21updateNeighborsKernelPKiS0_PKdS0_S0_iPiS3_iiS3_dPbPdS5__param_14
)
{
	.local .align 16 .b8 	__local_depot5[64];
	.reg .b64 	%SP;
	.reg .b64 	%SPL;
	.reg .pred 	%p<106>;
	.reg .b16 	%rs<7>;
	.reg .b32 	%r<168>;
	.reg .b64 	%rd<128>;
	.reg .b64 	%fd<185>;

	mov.u64 	%SPL, __local_depot5;
	ld.param.u64 	%rd20, [_Z21updateNeighborsKernelPKiS0_PKdS0_S0_iPiS3_iiS3_dPbPdS5__param_0];
	ld.param.u64 	%rd21, [_Z21updateNeighborsKernelPKiS0_PKdS0_S0_iPiS3_iiS3_dPbPdS5__param_1];
	ld.param.u64 	%rd22, [_Z21updateNeighborsKernelPKiS0_PKdS0_S0_iPiS3_iiS3_dPbPdS5__param_2];
	ld.param.u64 	%rd15, [_Z21updateNeighborsKernelPKiS0_PKdS0_S0_iPiS3_iiS3_dPbPdS5__param_3];
	ld.param.u32 	%r76, [_Z21updateNeighborsKernelPKiS0_PKdS0_S0_iPiS3_iiS3_dPbPdS5__param_5];
	ld.param.u32 	%r77, [_Z21updateNeighborsKernelPKiS0_PKdS0_S0_iPiS3_iiS3_dPbPdS5__param_8];
	ld.param.f64 	%fd82, [_Z21updateNeighborsKernelPKiS0_PKdS0_S0_iPiS3_iiS3_dPbPdS5__param_11];
	ld.param.u64 	%rd23, [_Z21updateNeighborsKernelPKiS0_PKdS0_S0_iPiS3_iiS3_dPbPdS5__param_12];
	ld.param.u64 	%rd24, [_Z21updateNeighborsKernelPKiS0_PKdS0_S0_iPiS3_iiS3_dPbPdS5__param_13];
	ld.param.u64 	%rd25, [_Z21updateNeighborsKernelPKiS0_PKdS0_S0_iPiS3_iiS3_dPbPdS5__param_14];
	cvta.to.global.u64 	%rd1, %rd23;
	cvta.to.global.u64 	%rd2, %rd25;
	cvta.to.global.u64 	%rd3, %rd24;
	cvta.to.global.u64 	%rd4, %rd22;
	cvta.to.global.u64 	%rd5, %rd21;
	cvta.to.global.u64 	%rd6, %rd20;
	add.u64 	%rd7, %SPL, 0;
	mov.u32 	%r79, %ctaid.x;
	mov.u32 	%r80, %ntid.x;
	mov.u32 	%r81, %tid.x;
	mad.lo.s32 	%r1, %r79, %r80, %r81;
	setp.ge.s32 	%p1, %r1, %r76;
	@%p1 bra 	$L__BB5_103;
	ld.param.u32 	%r134, [_Z21updateNeighborsKernelPKiS0_PKdS0_S0_iPiS3_iiS3_dPbPdS5__param_9];
	mul.lo.s32 	%r2, %r134, %r134;
	mul.wide.s32 	%rd27, %r1, 4;
	add.s64 	%rd28, %rd6, %rd27;
	ld.global.nc.u32 	%r82, [%rd28];
	mul.wide.s32 	%rd29, %r82, 4;
	add.s64 	%rd8, %rd5, %rd29;
	ld.global.nc.u32 	%r83, [%rd8+4];
	add.s32 	%r84, %r83, -1;
	setp.ne.s32 	%p2, %r1, %r84;
	@%p2 bra 	$L__BB5_3;
	ld.global.nc.u32 	%r137, [%rd8];
	bra.uni 	$L__BB5_4;
$L__BB5_3:
	add.s32 	%r137, %r1, 1;
$L__BB5_4:
	shl.b32 	%r85, %r1, 1;
	mul.wide.s32 	%rd30, %r85, 8;
	add.s64 	%rd31, %rd4, %rd30;
	ld.global.nc.f64 	%fd1, [%rd31];
	ld.global.nc.f64 	%fd2, [%rd31+8];
	shl.b32 	%r86, %r137, 1;
	mul.wide.s32 	%rd32, %r86, 8;
	add.s64 	%rd33, %rd4, %rd32;
	ld.global.nc.f64 	%fd83, [%rd33];
	sub.f64 	%fd84, %fd83, %fd1;
	add.f64 	%fd163, %fd84, 0d3FF8000000000000;
	ld.global.nc.f64 	%fd85, [%rd33+8];
	sub.f64 	%fd86, %fd85, %fd2;
	add.f64 	%fd164, %fd86, 0d3FF8000000000000;
	setp.leu.f64 	%p3, %fd163, 0d3FF0000000000000;
	@%p3 bra 	$L__BB5_5;
	bra.uni 	$L__BB5_104;
$L__BB5_5:
	setp.leu.f64 	%p5, %fd164, 0d3FF0000000000000;
	@%p5 bra 	$L__BB5_7;
$L__BB5_6:
	add.f64 	%fd164, %fd164, 0dBFF0000000000000;
	setp.gt.f64 	%p6, %fd164, 0d3FF0000000000000;
	@%p6 bra 	$L__BB5_6;
$L__BB5_7:
	ld.param.u32 	%r135, [_Z21updateNeighborsKernelPKiS0_PKdS0_S0_iPiS3_iiS3_dPbPdS5__param_9];
	add.f64 	%fd11, %fd163, 0dBFE0000000000000;
	add.f64 	%fd12, %fd164, 0dBFE0000000000000;
	cvta.to.global.u64 	%rd34, %rd15;
	add.s64 	%rd36, %rd34, %rd27;
	ld.global.nc.u32 	%r89, [%rd36];
	div.s32 	%r90, %r89, %r135;
	mul.lo.s32 	%r91, %r90, %r135;
	sub.s32 	%r6, %r89, %r91;
	mul.f64 	%fd87, %fd12, %fd12;
	fma.rn.f64 	%fd88, %fd11, %fd11, %fd87;
	sqrt.rn.f64 	%fd89, %fd88;
	neg.f64 	%fd13, %fd82;
	div.rn.f64 	%fd14, %fd13, %fd89;
	div.rn.f64 	%fd90, %fd82, %fd89;
	add.f64 	%fd15, %fd90, 0d3FF0000000000000;
	mul.lo.s32 	%r7, %r77, %r1;
	setp.lt.s32 	%p7, %r90, 1;
	setp.gt.s32 	%p8, %r90, %r135;
	selp.b32 	%r92, %r135, 0, %p8;
	neg.s32 	%r93, %r92;
	selp.b32 	%r94, %r135, %r93, %p7;
	add.s32 	%r95, %r90, %r94;
	add.s32 	%r96, %r95, -1;
	mul.lo.s32 	%r8, %r96, %r135;
	setp.lt.s32 	%p9, %r90, 0;
	setp.lt.s32 	%p10, %r90, %r135;
	selp.b32 	%r97, 0, %r135, %p10;
	neg.s32 	%r98, %r97;
	selp.b32 	%r99, %r135, %r98, %p9;
	add.s32 	%r100, %r99, %r90;
	mul.lo.s32 	%r9, %r100, %r135;
	add.s32 	%r101, %r90, 1;
	setp.lt.s32 	%p11, %r90, -1;
	setp.lt.s32 	%p12, %r101, %r135;
	selp.b32 	%r102, 0, %r135, %p12;
	neg.s32 	%r103, %r102;
	selp.b32 	%r104, %r135, %r103, %p11;
	add.s32 	%r105, %r104, %r101;
	mul.lo.s32 	%r10, %r105, %r135;
	mov.b32 	%r158, 0;
	mov.b32 	%r138, -1;
	mov.u32 	%r156, %r158;
$L__BB5_8:
	ld.param.u32 	%r136, [_Z21updateNeighborsKernelPKiS0_PKdS0_S0_iPiS3_iiS3_dPbPdS5__param_9];
	add.s32 	%r106, %r138, %r6;
	setp.lt.s32 	%p13, %r106, 0;
	setp.lt.s32 	%p14, %r106, %r136;
	selp.b32 	%r107, 0, %r136, %p14;
	neg.s32 	%r108, %r107;
	selp.b32 	%r109, %r136, %r108, %p13;
	add.s32 	%r14, %r109, %r106;
	add.s32 	%r15, %r14, %r8;
	setp.lt.s32 	%p15, %r158, 1;
	@%p15 bra 	$L__BB5_12;
	mov.b32 	%r141, 0;
	bra.uni 	$L__BB5_11;
$L__BB5_10:
	add.s32 	%r141, %r141, 1;
	setp.eq.s32 	%p17, %r141, %r158;
	@%p17 bra 	$L__BB5_12;
$L__BB5_11:
	mul.wide.u32 	%rd37, %r141, 4;
	add.s64 	%rd38, %rd7, %rd37;
	ld.local.u32 	%r111, [%rd38];
	setp.eq.s32 	%p16, %r111, %r15;
	@%p16 bra 	$L__BB5_37;
	bra.uni 	$L__BB5_10;
$L__BB5_12:
	setp.gt.s32 	%p18, %r158, 15;
	@%p18 bra 	$L__BB5_14;
	add.s32 	%r18, %r158, 1;
	mul.wide.s32 	%rd39, %r158, 4;
	add.s64 	%rd40, %rd7, %rd39;
	st.local.u32 	[%rd40], %r15;
	mov.u32 	%r158, %r18;
$L__BB5_14:
	ld.param.u64 	%rd125, [_Z21updateNeighborsKernelPKiS0_PKdS0_S0_iPiS3_iiS3_dPbPdS5__param_10];
	cvta.to.global.u64 	%rd41, %rd125;
	mul.wide.s32 	%rd42, %r15, 4;
	add.s64 	%rd9, %rd41, %rd42;
	ld.global.nc.u32 	%r144, [%rd9];
	add.s32 	%r112, %r15, 1;
	setp.ge.s32 	%p19, %r112, %r2;
	mov.u32 	%r143, %r76;
	@%p19 bra 	$L__BB5_16;
	ld.global.nc.u32 	%r143, [%rd9+4];
$L__BB5_16:
	setp.ge.s32 	%p20, %r144, %r143;
	@%p20 bra 	$L__BB5_37;
$L__BB5_17:
	ld.param.u64 	%rd118, [_Z21updateNeighborsKernelPKiS0_PKdS0_S0_iPiS3_iiS3_dPbPdS5__param_4];
	cvta.to.global.u64 	%rd43, %rd118;
	mul.wide.s32 	%rd44, %r144, 4;
	add.s64 	%rd45, %rd43, %rd44;
	ld.global.nc.u32 	%r25, [%rd45];
	setp.le.s32 	%p21, %r25, %r1;
	@%p21 bra 	$L__BB5_36;
	mul.wide.s32 	%rd46, %r25, 4;
	add.s64 	%rd47, %rd6, %rd46;
	ld.global.nc.u32 	%r113, [%rd47];
	mul.wide.s32 	%rd48, %r113, 4;
	add.s64 	%rd10, %rd5, %rd48;
	ld.global.nc.u32 	%r114, [%rd10+4];
	add.s32 	%r115, %r114, -1;
	setp.ne.s32 	%p22, %r25, %r115;
	@%p22 bra 	$L__BB5_20;
	ld.global.nc.u32 	%r146, [%rd10];
	bra.uni 	$L__BB5_21;
$L__BB5_20:
	add.s32 	%r146, %r25, 1;
$L__BB5_21:
	setp.eq.s32 	%p23, %r25, %r1;
	setp.eq.s32 	%p24, %r25, %r137;
	or.pred  	%p25, %p23, %p24;
	setp.eq.s32 	%p26, %r146, %r1;
	or.pred  	%p27, %p25, %p26;
	@%p27 bra 	$L__BB5_36;
	shl.b32 	%r116, %r25, 1;
	mul.wide.s32 	%rd49, %r116, 8;
	add.s64 	%rd50, %rd4, %rd49;
	ld.global.nc.f64 	%fd91, [%rd50];
	ld.global.nc.f64 	%fd92, [%rd50+8];
	shl.b32 	%r117, %r146, 1;
	mul.wide.s32 	%rd51, %r117, 8;
	add.s64 	%rd52, %rd4, %rd51;
	ld.global.nc.f64 	%fd93, [%rd52];
	sub.f64 	%fd94, %fd93, %fd91;
	add.f64 	%fd165, %fd94, 0d3FF8000000000000;
	ld.global.nc.f64 	%fd95, [%rd52+8];
	sub.f64 	%fd96, %fd95, %fd92;
	add.f64 	%fd166, %fd96, 0d3FF8000000000000;
	sub.f64 	%fd97, %fd91, %fd1;
	add.f64 	%fd167, %fd97, 0d3FF8000000000000;
	sub.f64 	%fd98, %fd92, %fd2;
	add.f64 	%fd168, %fd98, 0d3FF8000000000000;
	setp.leu.f64 	%p28, %fd165, 0d3FF0000000000000;
	@%p28 bra 	$L__BB5_23;
	bra.uni 	$L__BB5_105;
$L__BB5_23:
	setp.leu.f64 	%p30, %fd166, 0d3FF0000000000000;
	@%p30 bra 	$L__BB5_24;
	bra.uni 	$L__BB5_106;
$L__BB5_24:
	setp.leu.f64 	%p32, %fd167, 0d3FF0000000000000;
	@%p32 bra 	$L__BB5_25;
	bra.uni 	$L__BB5_107;
$L__BB5_25:
	setp.leu.f64 	%p34, %fd168, 0d3FF0000000000000;
	@%p34 bra 	$L__BB5_27;
$L__BB5_26:
	add.f64 	%fd168, %fd168, 0dBFF0000000000000;
	setp.gt.f64 	%p35, %fd168, 0d3FF0000000000000;
	@%p35 bra 	$L__BB5_26;
$L__BB5_27:
	add.f64 	%fd32, %fd165, 0dBFE0000000000000;
	add.f64 	%fd33, %fd166, 0dBFE0000000000000;
	mul.f64 	%fd99, %fd33, %fd33;
	fma.rn.f64 	%fd100, %fd32, %fd32, %fd99;
	sqrt.rn.f64 	%fd34, %fd100;
	mul.f64 	%fd101, %fd11, %fd33;
	mul.f64 	%fd102, %fd12, %fd32;
	sub.f64 	%fd35, %fd101, %fd102;
	abs.f64 	%fd103, %fd35;
	setp.lt.f64 	%p36, %fd103, 0d3D719799812DEA11;
	@%p36 bra 	$L__BB5_36;
	add.f64 	%fd104, %fd168, 0dBFE0000000000000;
	add.f64 	%fd105, %fd167, 0dBFE0000000000000;
	mul.f64 	%fd106, %fd33, %fd105;
	mul.f64 	%fd107, %fd32, %fd104;
	sub.f64 	%fd108, %fd106, %fd107;
	div.rn.f64 	%fd36, %fd108, %fd35;
	mul.f64 	%fd109, %fd12, %fd105;
	mul.f64 	%fd110, %fd11, %fd104;
	sub.f64 	%fd111, %fd109, %fd110;
	div.rn.f64 	%fd37, %fd111, %fd35;
	setp.ltu.f64 	%p37, %fd36, %fd14;
	@%p37 bra 	$L__BB5_36;
	setp.gtu.f64 	%p38, %fd36, %fd15;
	div.rn.f64 	%fd112, %fd13, %fd34;
	setp.ltu.f64 	%p39, %fd37, %fd112;
	or.pred  	%p40, %p38, %p39;
	@%p40 bra 	$L__BB5_36;
	div.rn.f64 	%fd113, %fd82, %fd34;
	add.f64 	%fd114, %fd113, 0d3FF0000000000000;
	setp.gtu.f64 	%p41, %fd37, %fd114;
	@%p41 bra 	$L__BB5_36;
	setp.ge.s32 	%p42, %r156, %r77;
	@%p42 bra 	$L__BB5_35;
	ld.param.u64 	%rd121, [_Z21updateNeighborsKernelPKiS0_PKdS0_S0_iPiS3_iiS3_dPbPdS5__param_6];
	add.s32 	%r29, %r156, %r7;
	cvta.to.global.u64 	%rd53, %rd121;
	mul.wide.s32 	%rd54, %r29, 4;
	add.s64 	%rd55, %rd53, %rd54;
	st.global.u32 	[%rd55], %r25;
	mul.wide.s32 	%rd56, %r29, 8;
	add.s64 	%rd57, %rd3, %rd56;
	st.global.f64 	[%rd57], %fd36;
	add.s64 	%rd58, %rd2, %rd56;
	st.global.f64 	[%rd58], %fd37;
	setp.leu.f64 	%p43, %fd35, 0d0000000000000000;
	@%p43 bra 	$L__BB5_34;
	cvt.s64.s32 	%rd61, %r29;
	add.s64 	%rd62, %rd1, %rd61;
	mov.b16 	%rs2, 1;
	st.global.u8 	[%rd62], %rs2;
	bra.uni 	$L__BB5_35;
$L__BB5_34:
	cvt.s64.s32 	%rd59, %r29;
	add.s64 	%rd60, %rd1, %rd59;
	mov.b16 	%rs1, 0;
	st.global.u8 	[%rd60], %rs1;
$L__BB5_35:
	add.s32 	%r156, %r156, 1;
$L__BB5_36:
	add.s32 	%r144, %r144, 1;
	setp.ne.s32 	%p44, %r144, %r143;
	@%p44 bra 	$L__BB5_17;
$L__BB5_37:
	add.s32 	%r35, %r14, %r9;
	setp.lt.s32 	%p45, %r158, 1;
	@%p45 bra 	$L__BB5_41;
	mov.b32 	%r150, 0;
$L__BB5_39:
	mul.wide.u32 	%rd63, %r150, 4;
	add.s64 	%rd64, %rd7, %rd63;
	ld.local.u32 	%r119, [%rd64];
	setp.eq.s32 	%p46, %r119, %r35;
	@%p46 bra 	$L__BB5_69;
	add.s32 	%r150, %r150, 1;
	setp.ne.s32 	%p47, %r150, %r158;
	@%p47 bra 	$L__BB5_39;
$L__BB5_41:
	setp.gt.s32 	%p48, %r158, 15;
	@%p48 bra 	$L__BB5_43;
	add.s32 	%r38, %r158, 1;
	mul.wide.s32 	%rd65, %r158, 4;
	add.s64 	%rd66, %rd7, %rd65;
	st.local.u32 	[%rd66], %r35;
	mov.u32 	%r158, %r38;
$L__BB5_43:
	ld.param.u64 	%rd126, [_Z21updateNeighborsKernelPKiS0_PKdS0_S0_iPiS3_iiS3_dPbPdS5__param_10];
	cvta.to.global.u64 	%rd67, %rd126;
	mul.wide.s32 	%rd68, %r35, 4;
	add.s64 	%rd11, %rd67, %rd68;
	ld.global.nc.u32 	%r153, [%rd11];
	add.s32 	%r120, %r35, 1;
	setp.ge.s32 	%p49, %r120, %r2;
	mov.u32 	%r152, %r76;
	@%p49 bra 	$L__BB5_45;
	ld.global.nc.u32 	%r152, [%rd11+4];
$L__BB5_45:
	setp.ge.s32 	%p50, %r153, %r152;
	@%p50 bra 	$L__BB5_69;
$L__BB5_46:
	ld.param.u64 	%rd119, [_Z21updateNeighborsKernelPKiS0_PKdS0_S0_iPiS3_iiS3_dPbPdS5__param_4];
	cvta.to.global.u64 	%rd69, %rd119;
	mul.wide.s32 	%rd70, %r153, 4;
	add.s64 	%rd71, %rd69, %rd70;
	ld.global.nc.u32 	%r45, [%rd71];
	setp.le.s32 	%p51, %r45, %r1;
	@%p51 bra 	$L__BB5_68;
	mul.wide.s32 	%rd72, %r45, 4;
	add.s64 	%rd73, %rd6, %rd72;
	ld.global.nc.u32 	%r121, [%rd73];
	mul.wide.s32 	%rd74, %r121, 4;
	add.s64 	%rd12, %rd5, %rd74;
	ld.global.nc.u32 	%r122, [%rd12+4];
	add.s32 	%r123, %r122, -1;
	setp.eq.s32 	%p52, %r45, %r123;
	@%p52 bra 	$L__BB5_49;
	add.s32 	%r155, %r45, 1;
	bra.uni 	$L__BB5_50;
$L__BB5_49:
	ld.global.nc.u32 	%r155, [%rd12];
$L__BB5_50:
	setp.eq.s32 	%p53, %r45, %r1;
	setp.eq.s32 	%p54, %r45, %r137;
	or.pred  	%p55, %p53, %p54;
	setp.eq.s32 	%p56, %r155, %r1;
	or.pred  	%p57, %p55, %p56;
	@%p57 bra 	$L__BB5_68;
	shl.b32 	%r124, %r45, 1;
	mul.wide.s32 	%rd75, %r124, 8;
	add.s64 	%rd76, %rd4, %rd75;
	ld.global.nc.f64 	%fd115, [%rd76];
	ld.global.nc.f64 	%fd116, [%rd76+8];
	shl.b32 	%r125, %r155, 1;
	mul.wide.s32 	%rd77, %r125, 8;
	add.s64 	%rd78, %rd4, %rd77;
	ld.global.nc.f64 	%fd117, [%rd78];
	sub.f64 	%fd118, %fd117, %fd115;
	add.f64 	%fd170, %fd118, 0d3FF8000000000000;
	ld.global.nc.f64 	%fd119, [%rd78+8];
	sub.f64 	%fd120, %fd119, %fd116;
	add.f64 	%fd172, %fd120, 0d3FF8000000000000;
	sub.f64 	%fd121, %fd115, %fd1;
	add.f64 	%fd174, %fd121, 0d3FF8000000000000;
	sub.f64 	%fd122, %fd116, %fd2;
	add.f64 	%fd176, %fd122, 0d3FF8000000000000;
	setp.leu.f64 	%p58, %fd170, 0d3FF0000000000000;
	@%p58 bra 	$L__BB5_53;
$L__BB5_52:
	add.f64 	%fd170, %fd170, 0dBFF0000000000000;
	setp.gt.f64 	%p59, %fd170, 0d3FF0000000000000;
	@%p59 bra 	$L__BB5_52;
$L__BB5_53:
	setp.leu.f64 	%p60, %fd172, 0d3FF0000000000000;
	@%p60 bra 	$L__BB5_55;
$L__BB5_54:
	add.f64 	%fd172, %fd172, 0dBFF0000000000000;
	setp.gt.f64 	%p61, %fd172, 0d3FF0000000000000;
	@%p61 bra 	$L__BB5_54;
$L__BB5_55:
	setp.leu.f64 	%p62, %fd174, 0d3FF0000000000000;
	@%p62 bra 	$L__BB5_57;
$L__BB5_56:
	add.f64 	%fd174, %fd174, 0dBFF0000000000000;
	setp.gt.f64 	%p63, %fd174, 0d3FF0000000000000;
	@%p63 bra 	$L__BB5_56;
$L__BB5_57:
	setp.leu.f64 	%p64, %fd176, 0d3FF0000000000000;
	@%p64 bra 	$L__BB5_59;
$L__BB5_58:
	add.f64 	%fd176, %fd176, 0dBFF0000000000000;
	setp.gt.f64 	%p65, %fd176, 0d3FF0000000000000;
	@%p65 bra 	$L__BB5_58;
$L__BB5_59:
	add.f64 	%fd54, %fd170, 0dBFE0000000000000;
	add.f64 	%fd55, %fd172, 0dBFE0000000000000;
	mul.f64 	%fd123, %fd55, %fd55;
	fma.rn.f64 	%fd124, %fd54, %fd54, %fd123;
	sqrt.rn.f64 	%fd56, %fd124;
	mul.f64 	%fd125, %fd11, %fd55;
	mul.f64 	%fd126, %fd12, %fd54;
	sub.f64 	%fd57, %fd125, %fd126;
	abs.f64 	%fd127, %fd57;
	setp.lt.f64 	%p66, %fd127, 0d3D719799812DEA11;
	@%p66 bra 	$L__BB5_68;
	add.f64 	%fd128, %fd176, 0dBFE0000000000000;
	add.f64 	%fd129, %fd174, 0dBFE0000000000000;
	mul.f64 	%fd130, %fd55, %fd129;
	mul.f64 	%fd131, %fd54, %fd128;
	sub.f64 	%fd132, %fd130, %fd131;
	div.rn.f64 	%fd58, %fd132, %fd57;
	mul.f64 	%fd133, %fd12, %fd129;
	mul.f64 	%fd134, %fd11, %fd128;
	sub.f64 	%fd135, %fd133, %fd134;
	div.rn.f64 	%fd59, %fd135, %fd57;
	setp.ltu.f64 	%p67, %fd58, %fd14;
	@%p67 bra 	$L__BB5_68;
	setp.gtu.f64 	%p68, %fd58, %fd15;
	div.rn.f64 	%fd136, %fd13, %fd56;
	setp.ltu.f64 	%p69, %fd59, %fd136;
	or.pred  	%p70, %p68, %p69;
	@%p70 bra 	$L__BB5_68;
	div.rn.f64 	%fd137, %fd82, %fd56;
	add.f64 	%fd138, %fd137, 0d3FF0000000000000;
	setp.gtu.f64 	%p71, %fd59, %fd138;
	@%p71 bra 	$L__BB5_68;
	setp.ge.s32 	%p72, %r156, %r77;
	@%p72 bra 	$L__BB5_67;
	ld.param.u64 	%rd122, [_Z21updateNeighborsKernelPKiS0_PKdS0_S0_iPiS3_iiS3_dPbPdS5__param_6];
	add.s32 	%r49, %r156, %r7;
	cvta.to.global.u64 	%rd79, %rd122;
	mul.wide.s32 	%rd80, %r49, 4;
	add.s64 	%rd81, %rd79, %rd80;
	st.global.u32 	[%rd81], %r45;
	mul.wide.s32 	%rd82, %r49, 8;
	add.s64 	%rd83, %rd3, %rd82;
	st.global.f64 	[%rd83], %fd58;
	add.s64 	%rd84, %rd2, %rd82;
	st.global.f64 	[%rd84], %fd59;
	setp.gt.f64 	%p73, %fd57, 0d0000000000000000;
	@%p73 bra 	$L__BB5_66;
	cvt.s64.s32 	%rd85, %r49;
	add.s64 	%rd86, %rd1, %rd85;
	mov.b16 	%rs3, 0;
	st.global.u8 	[%rd86], %rs3;
	bra.uni 	$L__BB5_67;
$L__BB5_66:
	cvt.s64.s32 	%rd87, %r49;
	add.s64 	%rd88, %rd1, %rd87;
	mov.b16 	%rs4, 1;
	st.global.u8 	[%rd88], %rs4;
$L__BB5_67:
	add.s32 	%r156, %r156, 1;
$L__BB5_68:
	add.s32 	%r153, %r153, 1;
	setp.ne.s32 	%p74, %r153, %r152;
	@%p74 bra 	$L__BB5_46;
$L__BB5_69:
	add.s32 	%r55, %r14, %r10;
	setp.lt.s32 	%p75, %r158, 1;
	@%p75 bra 	$L__BB5_73;
	mov.b32 	%r159, 0;
$L__BB5_71:
	mul.wide.u32 	%rd89, %r159, 4;
	add.s64 	%rd90, %rd7, %rd89;
	ld.local.u32 	%r127, [%rd90];
	setp.eq.s32 	%p76, %r127, %r55;
	@%p76 bra 	$L__BB5_101;
	add.s32 	%r159, %r159, 1;
	setp.ne.s32 	%p77, %r159, %r158;
	@%p77 bra 	$L__BB5_71;
$L__BB5_73:
	setp.gt.s32 	%p78, %r158, 15;
	@%p78 bra 	$L__BB5_75;
	add.s32 	%r58, %r158, 1;
	mul.wide.s32 	%rd91, %r158, 4;
	add.s64 	%rd92, %rd7, %rd91;
	st.local.u32 	[%rd92], %r55;
	mov.u32 	%r158, %r58;
$L__BB5_75:
	ld.param.u64 	%rd127, [_Z21updateNeighborsKernelPKiS0_PKdS0_S0_iPiS3_iiS3_dPbPdS5__param_10];
	cvta.to.global.u64 	%rd93, %rd127;
	mul.wide.s32 	%rd94, %r55, 4;
	add.s64 	%rd13, %rd93, %rd94;
	ld.global.nc.u32 	%r162, [%rd13];
	add.s32 	%r128, %r55, 1;
	setp.ge.s32 	%p79, %r128, %r2;
	mov.u32 	%r161, %r76;
	@%p79 bra 	$L__BB5_77;
	ld.global.nc.u32 	%r161, [%rd13+4];
$L__BB5_77:
	setp.ge.s32 	%p80, %r162, %r161;
	@%p80 bra 	$L__BB5_101;
$L__BB5_78:
	ld.param.u64 	%rd120, [_Z21updateNeighborsKernelPKiS0_PKdS0_S0_iPiS3_iiS3_dPbPdS5__param_4];
	cvta.to.global.u64 	%rd95, %rd120;
	mul.wide.s32 	%rd96, %r162, 4;
	add.s64 	%rd97, %rd95, %rd96;
	ld.global.nc.u32 	%r65, [%rd97];
	setp.le.s32 	%p81, %r65, %r1;
	@%p81 bra 	$L__BB5_100;
	mul.wide.s32 	%rd98, %r65, 4;
	add.s64 	%rd99, %rd6, %rd98;
	ld.global.nc.u32 	%r129, [%rd99];
	mul.wide.s32 	%rd100, %r129, 4;
	add.s64 	%rd14, %rd5, %rd100;
	ld.global.nc.u32 	%r130, [%rd14+4];
	add.s32 	%r131, %r130, -1;
	setp.eq.s32 	%p82, %r65, %r131;
	@%p82 bra 	$L__BB5_81;
	add.s32 	%r164, %r65, 1;
	bra.uni 	$L__BB5_82;
$L__BB5_81:
	ld.global.nc.u32 	%r164, [%rd14];
$L__BB5_82:
	setp.eq.s32 	%p83, %r65, %r1;
	setp.eq.s32 	%p84, %r65, %r137;
	or.pred  	%p85, %p83, %p84;
	setp.eq.s32 	%p86, %r164, %r1;
	or.pred  	%p87, %p85, %p86;
	@%p87 bra 	$L__BB5_100;
	shl.b32 	%r132, %r65, 1;
	mul.wide.s32 	%rd101, %r132, 8;
	add.s64 	%rd102, %rd4, %rd101;
	ld.global.nc.f64 	%fd139, [%rd102];
	ld.global.nc.f64 	%fd140, [%rd102+8];
	shl.b32 	%r133, %r164, 1;
	mul.wide.s32 	%rd103, %r133, 8;
	add.s64 	%rd104, %rd4, %rd103;
	ld.global.nc.f64 	%fd141, [%rd104];
	sub.f64 	%fd142, %fd141, %fd139;
	add.f64 	%fd178, %fd142, 0d3FF8000000000000;
	ld.global.nc.f64 	%fd143, [%rd104+8];
	sub.f64 	%fd144, %fd143, %fd140;
	add.f64 	%fd180, %fd144, 0d3FF8000000000000;
	sub.f64 	%fd145, %fd139, %fd1;
	add.f64 	%fd182, %fd145, 0d3FF8000000000000;
	sub.f64 	%fd146, %fd140, %fd2;
	add.f64 	%fd184, %fd146, 0d3FF8000000000000;
	setp.leu.f64 	%p88, %fd178, 0d3FF0000000000000;
	@%p88 bra 	$L__BB5_85;
$L__BB5_84:
	add.f64 	%fd178, %fd178, 0dBFF0000000000000;
	setp.gt.f64 	%p89, %fd178, 0d3FF0000000000000;
	@%p89 bra 	$L__BB5_84;
$L__BB5_85:
	setp.leu.f64 	%p90, %fd180, 0d3FF0000000000000;
	@%p90 bra 	$L__BB5_87;
$L__BB5_86:
	add.f64 	%fd180, %fd180, 0dBFF0000000000000;
	setp.gt.f64 	%p91, %fd180, 0d3FF0000000000000;
	@%p91 bra 	$L__BB5_86;
$L__BB5_87:
	setp.leu.f64 	%p92, %fd182, 0d3FF0000000000000;
	@%p92 bra 	$L__BB5_89;
$L__BB5_88:
	add.f64 	%fd182, %fd182, 0dBFF0000000000000;
	setp.gt.f64 	%p93, %fd182, 0d3FF0000000000000;
	@%p93 bra 	$L__BB5_88;
$L__BB5_89:
	setp.leu.f64 	%p94, %fd184, 0d3FF0000000000000;
	@%p94 bra 	$L__BB5_91;
$L__BB5_90:
	add.f64 	%fd184, %fd184, 0dBFF0000000000000;
	setp.gt.f64 	%p95, %fd184, 0d3FF0000000000000;
	@%p95 bra 	$L__BB5_90;
$L__BB5_91:
	add.f64 	%fd76, %fd178, 0dBFE0000000000000;
	add.f64 	%fd77, %fd180, 0dBFE0000000000000;
	mul.f64 	%fd147, %fd77, %fd77;
	fma.rn.f64 	%fd148, %fd76, %fd76, %fd147;
	sqrt.rn.f64 	%fd78, %fd148;
	mul.f64 	%fd149, %fd11, %fd77;
	mul.f64 	%fd150, %fd12, %fd76;
	sub.f64 	%fd79, %fd149, %fd150;
	abs.f64 	%fd151, %fd79;
	setp.lt.f64 	%p96, %fd151, 0d3D719799812DEA11;
	@%p96 bra 	$L__BB5_100;
	add.f64 	%fd152, %fd184, 0dBFE0000000000000;
	add.f64 	%fd153, %fd182, 0dBFE0000000000000;
	mul.f64 	%fd154, %fd77, %fd153;
	mul.f64 	%fd155, %fd76, %fd152;
	sub.f64 	%fd156, %fd154, %fd155;
	div.rn.f64 	%fd80, %fd156, %fd79;
	mul.f64 	%fd157, %fd12, %fd153;
	mul.f64 	%fd158, %fd11, %fd152;
	sub.f64 	%fd159, %fd157, %fd158;
	div.rn.f64 	%fd81, %fd159, %fd79;
	setp.ltu.f64 	%p97, %fd80, %fd14;
	@%p97 bra 	$L__BB5_100;
	setp.gtu.f64 	%p98, %fd80, %fd15;
	div.rn.f64 	%fd160, %fd13, %fd78;
	setp.ltu.f64 	%p99, %fd81, %fd160;
	or.pred  	%p100, %p98, %p99;
	@%p100 bra 	$L__BB5_100;
	div.rn.f64 	%fd161, %fd82, %fd78;
	add.f64 	%fd162, %fd161, 0d3FF0000000000000;
	setp.gtu.f64 	%p101, %fd81, %fd162;
	@%p101 bra 	$L__BB5_100;
	setp.ge.s32 	%p102, %r156, %r77;
	@%p102 bra 	$L__BB5_99;
	ld.param.u64 	%rd123, [_Z21updateNeighborsKernelPKiS0_PKdS0_S0_iPiS3_iiS3_dPbPdS5__param_6];
	add.s32 	%r69, %r156, %r7;
	cvta.to.global.u64 	%rd105, %rd123;
	mul.wide.s32 	%rd106, %r69, 4;
	add.s64 	%rd107, %rd105, %rd106;
	st.global.u32 	[%rd107], %r65;
	mul.wide.s32 	%rd108, %r69, 8;
	add.s64 	%rd109, %rd3, %rd108;
	st.global.f64 	[%rd109], %fd80;
	add.s64 	%rd110, %rd2, %rd108;
	st.global.f64 	[%rd110], %fd81;
	setp.gt.f64 	%p103, %fd79, 0d0000000000000000;
	@%p103 bra 	$L__BB5_98;
	cvt.s64.s32 	%rd111, %r69;
	add.s64 	%rd112, %rd1, %rd111;
	mov.b16 	%rs5, 0;
	st.global.u8 	[%rd112], %rs5;
	bra.uni 	$L__BB5_99;
$L__BB5_98:
	cvt.s64.s32 	%rd113, %r69;
	add.s64 	%rd114, %rd1, %rd113;
	mov.b16 	%rs6, 1;
	st.global.u8 	[%rd114], %rs6;
$L__BB5_99:
	add.s32 	%r156, %r156, 1;
$L__BB5_100:
	add.s32 	%r162, %r162, 1;
	setp.ne.s32 	%p104, %r162, %r161;
	@%p104 bra 	$L__BB5_78;
$L__BB5_101:
	add.s32 	%r138, %r138, 1;
	setp.ne.s32 	%p105, %r138, 2;
	@%p105 bra 	$L__BB5_8;
	ld.param.u64 	%rd124, [_Z21updateNeighborsKernelPKiS0_PKdS0_S0_iPiS3_iiS3_dPbPdS5__param_7];
	cvta.to.global.u64 	%rd115, %rd124;
	mul.wide.s32 	%rd116, %r1, 4;
	add.s64 	%rd117, %rd115, %rd116;
	st.global.u32 	[%rd117], %r156;
$L__BB5_103:
	ret;
$L__BB5_104:
	add.f64 	%fd163, %fd163, 0dBFF0000000000000;
	setp.gt.f64 	%p4, %fd163, 0d3FF0000000000000;
	@%p4 bra 	$L__BB5_104;
	bra.uni 	$L__BB5_5;
$L__BB5_105:
	add.f64 	%fd165, %fd165, 0dBFF0000000000000;
	setp.gt.f64 	%p29, %fd165, 0d3FF0000000000000;
	@%p29 bra 	$L__BB5_105;
	bra.uni 	$L__BB5_23;
$L__BB5_106:
	add.f64 	%fd166, %fd166, 0dBFF0000000000000;
	setp.gt.f64 	%p31, %fd166, 0d3FF0000000000000;
	@%p31 bra 	$L__BB5_106;
	bra.uni 	$L__BB5_24;
$L__BB5_107:
	add.f64 	%fd167, %fd167, 0dBFF0000000000000;
	setp.gt.f64 	%p33, %fd167, 0d3FF0000000000000;
	@%p33 bra 	$L__BB5_107;
	bra.uni 	$L__BB5_25;

}
	// .globl	_Z15maxReduceKernelPKiiPi
.visible .entry _Z15maxReduceKernelPKiiPi(
	.param .u64 .ptr .align 1 _Z15maxReduceKernelPKiiPi_param_0,
	.param .u32 _Z15maxReduceKernelPKiiPi_param_1,
	.param .u64 .ptr .align 1 _Z15maxReduceKernelPKiiPi_param_2
)
{
	.reg .pred 	%p<11>;
	.reg .b32 	%r<72>;
	.reg .b64 	%rd<13>;

	ld.param.u64 	%rd3, [_Z15maxReduceKernelPKiiPi_param_0];
	ld.param.u32 	%r29, [_Z15maxReduceKernelPKiiPi_param_1];
	ld.param.u64 	%rd2, [_Z15maxReduceKernelPKiiPi_param_2];
	cvta.to.global.u64 	%rd1, %rd3;
	mov.u32 	%r1, %tid.x;
	mov.u32 	%r31, %ctaid.x;
	mov.u32 	%r71, %ntid.x;
	mad.lo.s32 	%r65, %r31, %r71, %r1;
	mov.u32 	%r32, %nctaid.x;
	mul.lo.s32 	%r4, %r71, %r32;
	setp.ge.s32 	%p1, %r65, %r29;
	mov.b32 	%r70, -2147483648;
	@%p1 bra 	$L__BB6_7;
	add.s32 	%r35, %r65, %r4;
	max.s32 	%r36, %r29, %r35;
	setp.lt.s32 	%p2, %r35, %r29;
	selp.u32 	%r37, 1, 0, %p2;
	add.s32 	%r38, %r35, %r37;
	sub.s32 	%r39, %r36, %r38;
	div.u32 	%r40, %r39, %r4;
	add.s32 	%r41, %r40, %r37;
	add.s32 	%r5, %r41, 1;
	and.b32  	%r6, %r5, 3;
	setp.lt.u32 	%p3, %r41, 3;
	mov.b32 	%r70, -2147483648;
	@%p3 bra 	$L__BB6_4;
	and.b32  	%r43, %r5, -4;
	shl.b32 	%r7, %r4, 2;
	neg.s32 	%r61, %r43;
	mov.b32 	%r70, -2147483648;
	mul.wide.s32 	%rd6, %r4, 4;
$L__BB6_3:
	mul.wide.s32 	%rd4, %r65, 4;
	add.s64 	%rd5, %rd1, %rd4;
	ld.global.nc.u32 	%r44, [%rd5];
	max.s32 	%r45, %r44, %r70;
	add.s64 	%rd7, %rd5, %rd6;
	ld.global.nc.u32 	%r46, [%rd7];
	max.s32 	%r47, %r46, %r45;
	add.s64 	%rd8, %rd7, %rd6;
	ld.global.nc.u32 	%r48, [%rd8];
	max.s32 	%r49, %r48, %r47;
	add.s64 	%rd9, %rd8, %rd6;
	ld.global.nc.u32 	%r50, [%rd9];
	max.s32 	%r70, %r50, %r49;
	add.s32 	%r65, %r65, %r7;
	add.s32 	%r61, %r61, 4;
	setp.ne.s32 	%p4, %r61, 0;
	@%p4 bra 	$L__BB6_3;
$L__BB6_4:
	setp.eq.s32 	%p5, %r6, 0;
	@%p5 bra 	$L__BB6_7;
	neg.s32 	%r67, %r6;
$L__BB6_6:
	.pragma "nounroll";
	mul.wide.s32 	%rd10, %r65, 4;
	add.s64 	%rd11, %rd1, %rd10;
	ld.global.nc.u32 	%r51, [%rd11];
	max.s32 	%r70, %r51, %r70;
	add.s32 	%r65, %r65, %r4;
	add.s32 	%r67, %r67, 1;
	setp.ne.s32 	%p6, %r67, 0;
	@%p6 bra 	$L__BB6_6;
$L__BB6_7:
	shl.b32 	%r52, %r1, 2;
	mov.u32 	%r53, sdata;
	add.s32 	%r26, %r53, %r52;
	st.shared.u32 	[%r26], %r70;
	bar.sync 	0;
	setp.lt.u32 	%p7, %r71, 2;
	@%p7 bra 	$L__BB6_11;
$L__BB6_8:
	shr.u32 	%r28, %r71, 1;
	setp.ge.u32 	%p8, %r1, %r28;
	@%p8 bra 	$L__BB6_10;
	ld.shared.u32 	%r54, [%r26];
	shl.b32 	%r55, %r28, 2;
	add.s32 	%r56, %r26, %r55;
	ld.shared.u32 	%r57, [%r56];
	max.s32 	%r58, %r54, %r57;
	st.shared.u32 	[%r26], %r58;
$L__BB6_10:
	bar.sync 	0;
	setp.gt.u32 	%p9, %r71, 3;
	mov.u32 	%r71, %r28;
	@%p9 bra 	$L__BB6_8;
$L__BB6_11:
	setp.ne.s32 	%p10, %r1, 0;
	@%p10 bra 	$L__BB6_13;
	ld.shared.u32 	%r59, [sdata];
	cvta.to.global.u64 	%rd12, %rd2;
	atom.global.max.s32 	%r60, [%rd12], %r59;
$L__BB6_13:
	ret;

}
	// .globl	_Z23updateOverlapAreaKernelPKiS0_iPiS0_iiS0_PKd
.visible .entry _Z23updateOverlapAreaKernelPKiS0_iPiS0_iiS0_PKd(
	.param .u64 .ptr .align 1 _Z23updateOverlapAreaKernelPKiS0_iPiS0_iiS0_PKd_param_0,
	.param .u64 .ptr .align 1 _Z23updateOverlapAreaKernelPKiS0_iPiS0_iiS0_PKd_param_1,
	.param .u32 _Z23updateOverlapAreaKernelPKiS0_iPiS0_iiS0_PKd_param_2,
	.param .u64 .ptr .align 1 _Z23updateOverlapAreaKernelPKiS0_iPiS0_iiS0_PKd_param_3,
	.param .u64 .ptr .align 1 _Z23updateOverlapAreaKernelPKiS0_iPiS0_iiS0_PKd_param_4,
	.param .u32 _Z23updateOverlapAreaKernelPKiS0_iPiS0_iiS0_PKd_param_5,
	.param .u32 _Z23updateOverlapAreaKernelPKiS0_iPiS0_iiS0_PKd_param_6,
	.param .u64 .ptr .align 1 _Z23updateOverlapAreaKernelPKiS0_iPiS0_iiS0_PKd_param_7,
	.param .u64 .ptr .align 1 _Z23updateOverlapAreaKernelPKiS0_iPiS0_iiS0_PKd_param_8
)
{
	.local .align 16 .b8 	__local_depot7[1024];
	.reg .b64 	%SP;
	.reg .b64 	%SPL;
	.reg .pred 	%p<125>;
	.reg .b32 	%r<218>;
	.reg .b64 	%rd<87>;
	.reg .b64 	%fd<470>;

	mov.u64 	%SPL, __local_depot7;
	ld.param.u32 	%r74, [_Z23updateOverlapAreaKernelPKiS0_iPiS0_iiS0_PKd_param_2];
	ld.param.u64 	%rd19, [_Z23updateOverlapAreaKernelPKiS0_iPiS0_iiS0_PKd_param_8];
	cvta.to.global.u64 	%rd1, %rd19;
	add.u64 	%rd2, %SPL, 0;
	mov.u32 	%r77, %ctaid.x;
	mov.u32 	%r78, %ntid.x;
	mov.u32 	%r79, %tid.x;
	mad.lo.s32 	%r1, %r77, %r78, %r79;
	mul.lo.s32 	%r80, %r74, %r74;
	setp.ge.s32 	%p1, %r1, %r80;
	@%p1 bra 	$L__BB7_106;
	ld.param.u32 	%r181, [_Z23updateOverlapAreaKernelPKiS0_iPiS0_iiS0_PKd_param_6];
	div.s32 	%r83, %r1, %r74;
	mul.lo.s32 	%r84, %r83, %r74;
	sub.s32 	%r85, %r1, %r84;
	cvt.rn.f64.s32 	%fd153, %r85;
	add.f64 	%fd154, %fd153, 0d3FE0000000000000;
	cvt.rn.f64.s32 	%fd155, %r74;
	div.rn.f64 	%fd1, %fd154, %fd155;
	cvt.rn.f64.s32 	%fd156, %r83;
	add.f64 	%fd157, %fd156, 0d3FE0000000000000;
	div.rn.f64 	%fd2, %fd157, %fd155;
	cvt.rn.f64.s32 	%fd158, %r181;
	mul.f64 	%fd159, %fd1, %fd158;
	cvt.rzi.s32.f64 	%r2, %fd159;
	mul.f64 	%fd160, %fd2, %fd158;
	cvt.rzi.s32.f64 	%r86, %fd160;
	setp.lt.s32 	%p2, %r86, 1;
	setp.gt.s32 	%p3, %r86, %r181;
	selp.b32 	%r87, %r181, 0, %p3;
	neg.s32 	%r88, %r87;
	selp.b32 	%r89, %r181, %r88, %p2;
	add.s32 	%r90, %r86, %r89;
	add.s32 	%r91, %r90, -1;
	mul.lo.s32 	%r3, %r91, %r181;
	setp.lt.s32 	%p4, %r86, 0;
	setp.lt.s32 	%p5, %r86, %r181;
	selp.b32 	%r92, 0, %r181, %p5;
	neg.s32 	%r93, %r92;
	selp.b32 	%r94, %r181, %r93, %p4;
	add.s32 	%r95, %r94, %r86;
	mul.lo.s32 	%r4, %r95, %r181;
	add.s32 	%r96, %r86, 1;
	setp.lt.s32 	%p6, %r86, -1;
	setp.lt.s32 	%p7, %r96, %r181;
	selp.b32 	%r97, 0, %r181, %p7;
	neg.s32 	%r98, %r97;
	selp.b32 	%r99, %r181, %r98, %p6;
	add.s32 	%r100, %r99, %r96;
	mul.lo.s32 	%r5, %r100, %r181;
	mov.b32 	%r190, 0;
	mov.b32 	%r185, -1;
	mov.u32 	%r194, %r190;
$L__BB7_2:
	ld.param.u64 	%rd83, [_Z23updateOverlapAreaKernelPKiS0_iPiS0_iiS0_PKd_param_7];
	ld.param.u32 	%r182, [_Z23updateOverlapAreaKernelPKiS0_iPiS0_iiS0_PKd_param_6];
	ld.param.u32 	%r188, [_Z23updateOverlapAreaKernelPKiS0_iPiS0_iiS0_PKd_param_5];
	add.s32 	%r101, %r185, %r2;
	setp.lt.s32 	%p8, %r101, 0;
	setp.lt.s32 	%p9, %r101, %r182;
	selp.b32 	%r102, 0, %r182, %p9;
	neg.s32 	%r103, %r102;
	selp.b32 	%r104, %r182, %r103, %p8;
	add.s32 	%r105, %r104, %r101;
	add.s32 	%r106, %r105, %r3;
	cvta.to.global.u64 	%rd21, %rd83;
	mul.wide.s32 	%rd22, %r106, 4;
	add.s64 	%rd3, %rd21, %rd22;
	ld.global.nc.u32 	%r189, [%rd3];
	add.s32 	%r107, %r106, 1;
	mul.lo.s32 	%r108, %r182, %r182;
	setp.ge.s32 	%p10, %r107, %r108;
	@%p10 bra 	$L__BB7_4;
	ld.global.nc.u32 	%r188, [%rd3+4];
$L__BB7_4:
	setp.ge.s32 	%p11, %r189, %r188;
	@%p11 bra 	$L__BB7_36;
$L__BB7_5:
	ld.param.u64 	%rd80, [_Z23updateOverlapAreaKernelPKiS0_iPiS0_iiS0_PKd_param_4];
	ld.param.u64 	%rd73, [_Z23updateOverlapAreaKernelPKiS0_iPiS0_iiS0_PKd_param_0];
	cvta.to.global.u64 	%rd23, %rd80;
	mul.wide.s32 	%rd24, %r189, 4;
	add.s64 	%rd25, %rd23, %rd24;
	ld.global.nc.u32 	%r109, [%rd25];
	cvta.to.global.u64 	%rd26, %rd73;
	mul.wide.s32 	%rd27, %r109, 4;
	add.s64 	%rd28, %rd26, %rd27;
	ld.global.nc.u32 	%r15, [%rd28];
	setp.lt.s32 	%p12, %r190, 1;
	@%p12 bra 	$L__BB7_9;
	neg.s32 	%r192, %r190;
	mov.u64 	%rd86, %rd2;
	bra.uni 	$L__BB7_8;
$L__BB7_7:
	add.s32 	%r192, %r192, 1;
	setp.eq.s32 	%p14, %r192, 0;
	add.s64 	%rd86, %rd86, 4;
	@%p14 bra 	$L__BB7_9;
$L__BB7_8:
	ld.local.u32 	%r110, [%rd86];
	setp.eq.s32 	%p13, %r110, %r15;
	@%p13 bra 	$L__BB7_35;
	bra.uni 	$L__BB7_7;
$L__BB7_9:
	ld.param.u64 	%rd76, [_Z23updateOverlapAreaKernelPKiS0_iPiS0_iiS0_PKd_param_1];
	cvta.to.global.u64 	%rd29, %rd76;
	mul.wide.s32 	%rd30, %r15, 4;
	add.s64 	%rd31, %rd29, %rd30;
	ld.global.nc.u32 	%r19, [%rd31];
	ld.global.nc.u32 	%r20, [%rd31+4];
	sub.s32 	%r111, %r20, %r19;
	setp.lt.s32 	%p15, %r111, 3;
	@%p15 bra 	$L__BB7_35;
	shl.b32 	%r112, %r19, 1;
	mul.wide.s32 	%rd32, %r112, 8;
	add.s64 	%rd6, %rd1, %rd32;
	ld.global.nc.f64 	%fd161, [%rd6];
	sub.f64 	%fd162, %fd161, %fd1;
	add.f64 	%fd417, %fd162, 0d3FF8000000000000;
	setp.leu.f64 	%p16, %fd417, 0d3FF0000000000000;
	@%p16 bra 	$L__BB7_12;
$L__BB7_11:
	add.f64 	%fd417, %fd417, 0dBFF0000000000000;
	setp.gt.f64 	%p17, %fd417, 0d3FF0000000000000;
	@%p17 bra 	$L__BB7_11;
$L__BB7_12:
	add.f64 	%fd7, %fd417, 0dBFE0000000000000;
	ld.global.nc.f64 	%fd163, [%rd6+8];
	sub.f64 	%fd164, %fd163, %fd2;
	add.f64 	%fd419, %fd164, 0d3FF8000000000000;
	setp.leu.f64 	%p18, %fd419, 0d3FF0000000000000;
	@%p18 bra 	$L__BB7_14;
$L__BB7_13:
	add.f64 	%fd419, %fd419, 0dBFF0000000000000;
	setp.gt.f64 	%p19, %fd419, 0d3FF0000000000000;
	@%p19 bra 	$L__BB7_13;
$L__BB7_14:
	add.f64 	%fd12, %fd419, 0dBFE0000000000000;
	add.s32 	%r193, %r19, 1;
	setp.ge.s32 	%p20, %r193, %r20;
	mov.f64 	%fd429, 0d0000000000000000;
	mov.f64 	%fd430, %fd7;
	mov.f64 	%fd431, %fd12;
	@%p20 bra 	$L__BB7_27;
	mov.f64 	%fd429, 0d0000000000000000;
	mov.f64 	%fd420, %fd12;
	mov.f64 	%fd421, %fd7;
$L__BB7_16:
	shl.b32 	%r113, %r193, 1;
	mul.wide.s32 	%rd33, %r113, 8;
	add.s64 	%rd7, %rd1, %rd33;
	ld.global.nc.f64 	%fd167, [%rd7];
	ld.global.nc.f64 	%fd168, [%rd7+-16];
	sub.f64 	%fd169, %fd167, %fd168;
	add.f64 	%fd424, %fd169, 0d3FF8000000000000;
	setp.leu.f64 	%p21, %fd424, 0d3FF0000000000000;
	@%p21 bra 	$L__BB7_18;
$L__BB7_17:
	add.f64 	%fd424, %fd424, 0dBFF0000000000000;
	setp.gt.f64 	%p22, %fd424, 0d3FF0000000000000;
	@%p22 bra 	$L__BB7_17;
$L__BB7_18:
	add.f64 	%fd170, %fd424, 0dBFE0000000000000;
	add.f64 	%fd430, %fd421, %fd170;
	ld.global.nc.f64 	%fd171, [%rd7+8];
	ld.global.nc.f64 	%fd172, [%rd7+-8];
	sub.f64 	%fd173, %fd171, %fd172;
	add.f64 	%fd426, %fd173, 0d3FF8000000000000;
	setp.leu.f64 	%p23, %fd426, 0d3FF0000000000000;
	@%p23 bra 	$L__BB7_20;
$L__BB7_19:
	add.f64 	%fd426, %fd426, 0dBFF0000000000000;
	setp.gt.f64 	%p24, %fd426, 0d3FF0000000000000;
	@%p24 bra 	$L__BB7_19;
$L__BB7_20:
	add.f64 	%fd174, %fd426, 0dBFE0000000000000;
	add.f64 	%fd431, %fd420, %fd174;
	mul.f64 	%fd175, %fd421, %fd431;
	mul.f64 	%fd176, %fd420, %fd430;
	sub.f64 	%fd26, %fd175, %fd176;
	mul.f64 	%fd177, %fd420, %fd431;
	fma.rn.f64 	%fd27, %fd421, %fd430, %fd177;
	abs.f64 	%fd28, %fd27;
	abs.f64 	%fd29, %fd26;
	setp.leu.f64 	%p25, %fd29, %fd28;
	setp.gt.f64 	%p26, %fd29, %fd28;
	selp.f64 	%fd178, %fd29, %fd28, %p26;
	selp.f64 	%fd179, %fd28, %fd29, %p26;
	div.rn.f64 	%fd180, %fd179, %fd178;
	mul.f64 	%fd181, %fd180, %fd180;
	fma.rn.f64 	%fd182, %fd181, 0dBEF53E1D2A25FF7E, 0d3F2D3B63DBB65B49;
	fma.rn.f64 	%fd183, %fd182, %fd181, 0dBF5312788DDE082E;
	fma.rn.f64 	%fd184, %fd183, %fd181, 0d3F6F9690C8249315;
	fma.rn.f64 	%fd185, %fd184, %fd181, 0dBF82CF5AABC7CF0D;
	fma.rn.f64 	%fd186, %fd185, %fd181, 0d3F9162B0B2A3BFDE;
	fma.rn.f64 	%fd187, %fd186, %fd181, 0dBF9A7256FEB6FC6B;
	fma.rn.f64 	%fd188, %fd187, %fd181, 0d3FA171560CE4A489;
	fma.rn.f64 	%fd189, %fd188, %fd181, 0dBFA4F44D841450E4;
	fma.rn.f64 	%fd190, %fd189, %fd181, 0d3FA7EE3D3F36BB95;
	fma.rn.f64 	%fd191, %fd190, %fd181, 0dBFAAD32AE04A9FD1;
	fma.rn.f64 	%fd192, %fd191, %fd181, 0d3FAE17813D66954F;
	fma.rn.f64 	%fd193, %fd192, %fd181, 0dBFB11089CA9A5BCD;
	fma.rn.f64 	%fd194, %fd193, %fd181, 0d3FB3B12B2DB51738;
	fma.rn.f64 	%fd195, %fd194, %fd181, 0dBFB745D022F8DC5C;
	fma.rn.f64 	%fd196, %fd195, %fd181, 0d3FBC71C709DFE927;
	fma.rn.f64 	%fd197, %fd196, %fd181, 0dBFC2492491FA1744;
	fma.rn.f64 	%fd198, %fd197, %fd181, 0d3FC99999999840D2;
	fma.rn.f64 	%fd199, %fd198, %fd181, 0dBFD555555555544C;
	mul.f64 	%fd200, %fd181, %fd199;
	fma.rn.f64 	%fd30, %fd200, %fd180, %fd180;
	@%p25 bra 	$L__BB7_22;
	{
	.reg .b32 %temp; 
	mov.b64 	{%temp, %r115}, %fd27;
	}
	setp.lt.s32 	%p28, %r115, 0;
	neg.f64 	%fd203, %fd30;
	selp.f64 	%fd204, %fd30, %fd203, %p28;
	add.f64 	%fd427, %fd204, 0d3FF921FB54442D18;
	bra.uni 	$L__BB7_23;
$L__BB7_22:
	{
	.reg .b32 %temp; 
	mov.b64 	{%temp, %r114}, %fd27;
	}
	setp.lt.s32 	%p27, %r114, 0;
	mov.f64 	%fd201, 0d400921FB54442D18;
	sub.f64 	%fd202, %fd201, %fd30;
	selp.f64 	%fd427, %fd202, %fd30, %p27;
$L__BB7_23:
	setp.gt.f64 	%p29, %fd29, %fd28;
	selp.f64 	%fd205, %fd29, %fd28, %p29;
	setp.neu.f64 	%p30, %fd205, 0d0000000000000000;
	@%p30 bra 	$L__BB7_25;
	{
	.reg .b32 %temp; 
	mov.b64 	{%temp, %r117}, %fd27;
	}
	setp.lt.s32 	%p33, %r117, 0;
	selp.f64 	%fd428, 0d400921FB54442D18, 0d0000000000000000, %p33;
	bra.uni 	$L__BB7_26;
$L__BB7_25:
	setp.eq.f64 	%p31, %fd28, %fd29;
	{
	.reg .b32 %temp; 
	mov.b64 	{%temp, %r116}, %fd27;
	}
	setp.lt.s32 	%p32, %r116, 0;
	selp.f64 	%fd206, 0d4002D97C7F3321D2, 0d3FE921FB54442D18, %p32;
	selp.f64 	%fd428, %fd206, %fd427, %p31;
$L__BB7_26:
	add.rn.f64 	%fd207, %fd28, %fd29;
	setp.nan.f64 	%p34, %fd207, %fd207;
	copysign.f64 	%fd208, %fd26, %fd428;
	selp.f64 	%fd209, %fd207, %fd208, %p34;
	add.f64 	%fd429, %fd429, %fd209;
	add.s32 	%r193, %r193, 1;
	setp.ne.s32 	%p35, %r193, %r20;
	mov.f64 	%fd420, %fd431;
	mov.f64 	%fd421, %fd430;
	@%p35 bra 	$L__BB7_16;
$L__BB7_27:
	mul.f64 	%fd210, %fd12, %fd430;
	mul.f64 	%fd211, %fd7, %fd431;
	sub.f64 	%fd41, %fd210, %fd211;
	mul.f64 	%fd212, %fd12, %fd431;
	fma.rn.f64 	%fd42, %fd7, %fd430, %fd212;
	abs.f64 	%fd43, %fd42;
	abs.f64 	%fd44, %fd41;
	setp.leu.f64 	%p36, %fd44, %fd43;
	setp.gt.f64 	%p37, %fd44, %fd43;
	selp.f64 	%fd45, %fd44, %fd43, %p37;
	selp.f64 	%fd213, %fd43, %fd44, %p37;
	div.rn.f64 	%fd214, %fd213, %fd45;
	mul.f64 	%fd215, %fd214, %fd214;
	fma.rn.f64 	%fd216, %fd215, 0dBEF53E1D2A25FF7E, 0d3F2D3B63DBB65B49;
	fma.rn.f64 	%fd217, %fd216, %fd215, 0dBF5312788DDE082E;
	fma.rn.f64 	%fd218, %fd217, %fd215, 0d3F6F9690C8249315;
	fma.rn.f64 	%fd219, %fd218, %fd215, 0dBF82CF5AABC7CF0D;
	fma.rn.f64 	%fd220, %fd219, %fd215, 0d3F9162B0B2A3BFDE;
	fma.rn.f64 	%fd221, %fd220, %fd215, 0dBF9A7256FEB6FC6B;
	fma.rn.f64 	%fd222, %fd221, %fd215, 0d3FA171560CE4A489;
	fma.rn.f64 	%fd223, %fd222, %fd215, 0dBFA4F44D841450E4;
	fma.rn.f64 	%fd224, %fd223, %fd215, 0d3FA7EE3D3F36BB95;
	fma.rn.f64 	%fd225, %fd224, %fd215, 0dBFAAD32AE04A9FD1;
	fma.rn.f64 	%fd226, %fd225, %fd215, 0d3FAE17813D66954F;
	fma.rn.f64 	%fd227, %fd226, %fd215, 0dBFB11089CA9A5BCD;
	fma.rn.f64 	%fd228, %fd227, %fd215, 0d3FB3B12B2DB51738;
	fma.rn.f64 	%fd229, %fd228, %fd215, 0dBFB745D022F8DC5C;
	fma.rn.f64 	%fd230, %fd229, %fd215, 0d3FBC71C709DFE927;
	fma.rn.f64 	%fd231, %fd230, %fd215, 0dBFC2492491FA1744;
	fma.rn.f64 	%fd232, %fd231, %fd215, 0d3FC99999999840D2;
	fma.rn.f64 	%fd233, %fd232, %fd215, 0dBFD555555555544C;
	mul.f64 	%fd234, %fd215, %fd233;
	fma.rn.f64 	%fd46, %fd234, %fd214, %fd214;
	@%p36 bra 	$L__BB7_29;
	{
	.reg .b32 %temp; 
	mov.b64 	{%temp, %r119}, %fd42;
	}
	setp.lt.s32 	%p39, %r119, 0;
	neg.f64 	%fd237, %fd46;
	selp.f64 	%fd238, %fd46, %fd237, %p39;
	add.f64 	%fd432, %fd238, 0d3FF921FB54442D18;
	bra.uni 	$L__BB7_30;
$L__BB7_29:
	{
	.reg .b32 %temp; 
	mov.b64 	{%temp, %r118}, %fd42;
	}
	setp.lt.s32 	%p38, %r118, 0;
	mov.f64 	%fd235, 0d400921FB54442D18;
	sub.f64 	%fd236, %fd235, %fd46;
	selp.f64 	%fd432, %fd236, %fd46, %p38;
$L__BB7_30:
	setp.neu.f64 	%p40, %fd45, 0d0000000000000000;
	@%p40 bra 	$L__BB7_32;
	{
	.reg .b32 %temp; 
	mov.b64 	{%temp, %r121}, %fd42;
	}
	setp.lt.s32 	%p43, %r121, 0;
	selp.f64 	%fd433, 0d400921FB54442D18, 0d0000000000000000, %p43;
	bra.uni 	$L__BB7_33;
$L__BB7_32:
	setp.eq.f64 	%p41, %fd43, %fd44;
	{
	.reg .b32 %temp; 
	mov.b64 	{%temp, %r120}, %fd42;
	}
	setp.lt.s32 	%p42, %r120, 0;
	selp.f64 	%fd239, 0d4002D97C7F3321D2, 0d3FE921FB54442D18, %p42;
	selp.f64 	%fd433, %fd239, %fd432, %p41;
$L__BB7_33:
	add.rn.f64 	%fd240, %fd43, %fd44;
	setp.nan.f64 	%p44, %fd240, %fd240;
	copysign.f64 	%fd241, %fd41, %fd433;
	selp.f64 	%fd242, %fd240, %fd241, %p44;
	add.f64 	%fd243, %fd429, %fd242;
	add.f64 	%fd244, %fd243, 0dC01921FB54442D18;
	abs.f64 	%fd245, %fd244;
	setp.lt.f64 	%p45, %fd245, 0d3D719799812DEA11;
	selp.u32 	%r122, 1, 0, %p45;
	add.s32 	%r194, %r194, %r122;
	setp.gt.s32 	%p46, %r190, 255;
	@%p46 bra 	$L__BB7_35;
	add.s32 	%r25, %r190, 1;
	mul.wide.s32 	%rd34, %r190, 4;
	add.s64 	%rd35, %rd2, %rd34;
	st.local.u32 	[%rd35], %r15;
	mov.u32 	%r190, %r25;
$L__BB7_35:
	add.s32 	%r189, %r189, 1;
	setp.ne.s32 	%p47, %r189, %r188;
	@%p47 bra 	$L__BB7_5;
$L__BB7_36:
	ld.param.u64 	%rd84, [_Z23updateOverlapAreaKernelPKiS0_iPiS0_iiS0_PKd_param_7];
	ld.param.u32 	%r183, [_Z23updateOverlapAreaKernelPKiS0_iPiS0_iiS0_PKd_param_6];
	ld.param.u32 	%r198, [_Z23updateOverlapAreaKernelPKiS0_iPiS0_iiS0_PKd_param_5];
	setp.lt.s32 	%p48, %r101, 0;
	setp.lt.s32 	%p49, %r101, %r183;
	selp.b32 	%r124, 0, %r183, %p49;
	neg.s32 	%r125, %r124;
	selp.b32 	%r126, %r183, %r125, %p48;
	add.s32 	%r127, %r126, %r101;
	add.s32 	%r128, %r127, %r4;
	cvta.to.global.u64 	%rd36, %rd84;
	mul.wide.s32 	%rd37, %r128, 4;
	add.s64 	%rd8, %rd36, %rd37;
	ld.global.nc.u32 	%r199, [%rd8];
	add.s32 	%r129, %r128, 1;
	mul.lo.s32 	%r130, %r183, %r183;
	setp.ge.s32 	%p50, %r129, %r130;
	@%p50 bra 	$L__BB7_38;
	ld.global.nc.u32 	%r198, [%rd8+4];
$L__BB7_38:
	setp.ge.s32 	%p51, %r199, %r198;
	@%p51 bra 	$L__BB7_70;
$L__BB7_39:
	ld.param.u64 	%rd81, [_Z23updateOverlapAreaKernelPKiS0_iPiS0_iiS0_PKd_param_4];
	ld.param.u64 	%rd74, [_Z23updateOverlapAreaKernelPKiS0_iPiS0_iiS0_PKd_param_0];
	cvta.to.global.u64 	%rd38, %rd81;
	mul.wide.s32 	%rd39, %r199, 4;
	add.s64 	%rd40, %rd38, %rd39;
	ld.global.nc.u32 	%r131, [%rd40];
	cvta.to.global.u64 	%rd41, %rd74;
	mul.wide.s32 	%rd42, %r131, 4;
	add.s64 	%rd43, %rd41, %rd42;
	ld.global.nc.u32 	%r37, [%rd43];
	setp.lt.s32 	%p52, %r190, 1;
	@%p52 bra 	$L__BB7_43;
	mov.b32 	%r202, 0;
$L__BB7_41:
	mul.wide.u32 	%rd44, %r202, 4;
	add.s64 	%rd45, %rd2, %rd44;
	ld.local.u32 	%r133, [%rd45];
	setp.eq.s32 	%p53, %r133, %r37;
	@%p53 bra 	$L__BB7_69;
	add.s32 	%r202, %r202, 1;
	setp.ne.s32 	%p54, %r202, %r190;
	@%p54 bra 	$L__BB7_41;
$L__BB7_43:
	ld.param.u64 	%rd77, [_Z23updateOverlapAreaKernelPKiS0_iPiS0_iiS0_PKd_param_1];
	cvta.to.global.u64 	%rd46, %rd77;
	mul.wide.s32 	%rd47, %r37, 4;
	add.s64 	%rd48, %rd46, %rd47;
	ld.global.nc.u32 	%r40, [%rd48];
	ld.global.nc.u32 	%r41, [%rd48+4];
	sub.s32 	%r134, %r41, %r40;
	setp.lt.s32 	%p55, %r134, 3;
	@%p55 bra 	$L__BB7_69;
	shl.b32 	%r135, %r40, 1;
	mul.wide.s32 	%rd49, %r135, 8;
	add.s64 	%rd9, %rd1, %rd49;
	ld.global.nc.f64 	%fd246, [%rd9];
	sub.f64 	%fd247, %fd246, %fd1;
	add.f64 	%fd435, %fd247, 0d3FF8000000000000;
	setp.leu.f64 	%p56, %fd435, 0d3FF0000000000000;
	@%p56 bra 	$L__BB7_46;
$L__BB7_45:
	add.f64 	%fd435, %fd435, 0dBFF0000000000000;
	setp.gt.f64 	%p57, %fd435, 0d3FF0000000000000;
	@%p57 bra 	$L__BB7_45;
$L__BB7_46:
	add.f64 	%fd57, %fd435, 0dBFE0000000000000;
	ld.global.nc.f64 	%fd248, [%rd9+8];
	sub.f64 	%fd249, %fd248, %fd2;
	add.f64 	%fd437, %fd249, 0d3FF8000000000000;
	setp.leu.f64 	%p58, %fd437, 0d3FF0000000000000;
	@%p58 bra 	$L__BB7_48;
$L__BB7_47:
	add.f64 	%fd437, %fd437, 0dBFF0000000000000;
	setp.gt.f64 	%p59, %fd437, 0d3FF0000000000000;
	@%p59 bra 	$L__BB7_47;
$L__BB7_48:
	add.f64 	%fd62, %fd437, 0dBFE0000000000000;
	add.s32 	%r203, %r40, 1;
	setp.ge.s32 	%p60, %r203, %r41;
	mov.f64 	%fd447, 0d0000000000000000;
	mov.f64 	%fd448, %fd57;
	mov.f64 	%fd449, %fd62;
	@%p60 bra 	$L__BB7_61;
	mov.f64 	%fd447, 0d0000000000000000;
	mov.f64 	%fd438, %fd62;
	mov.f64 	%fd439, %fd57;
$L__BB7_50:
	shl.b32 	%r136, %r203, 1;
	mul.wide.s32 	%rd50, %r136, 8;
	add.s64 	%rd10, %rd1, %rd50;
	ld.global.nc.f64 	%fd252, [%rd10];
	ld.global.nc.f64 	%fd253, [%rd10+-16];
	sub.f64 	%fd254, %fd252, %fd253;
	add.f64 	%fd442, %fd254, 0d3FF8000000000000;
	setp.leu.f64 	%p61, %fd442, 0d3FF0000000000000;
	@%p61 bra 	$L__BB7_52;
$L__BB7_51:
	add.f64 	%fd442, %fd442, 0dBFF0000000000000;
	setp.gt.f64 	%p62, %fd442, 0d3FF0000000000000;
	@%p62 bra 	$L__BB7_51;
$L__BB7_52:
	add.f64 	%fd255, %fd442, 0dBFE0000000000000;
	add.f64 	%fd448, %fd439, %fd255;
	ld.global.nc.f64 	%fd256, [%rd10+8];
	ld.global.nc.f64 	%fd257, [%rd10+-8];
	sub.f64 	%fd258, %fd256, %fd257;
	add.f64 	%fd444, %fd258, 0d3FF8000000000000;
	setp.leu.f64 	%p63, %fd444, 0d3FF0000000000000;
	@%p63 bra 	$L__BB7_54;
$L__BB7_53:
	add.f64 	%fd444, %fd444, 0dBFF0000000000000;
	setp.gt.f64 	%p64, %fd444, 0d3FF0000000000000;
	@%p64 bra 	$L__BB7_53;
$L__BB7_54:
	add.f64 	%fd259, %fd444, 0dBFE0000000000000;
	add.f64 	%fd449, %fd438, %fd259;
	mul.f64 	%fd260, %fd439, %fd449;
	mul.f64 	%fd261, %fd438, %fd448;
	sub.f64 	%fd76, %fd260, %fd261;
	mul.f64 	%fd262, %fd438, %fd449;
	fma.rn.f64 	%fd77, %fd439, %fd448, %fd262;
	abs.f64 	%fd78, %fd77;
	abs.f64 	%fd79, %fd76;
	setp.gt.f64 	%p65, %fd79, %fd78;
	selp.f64 	%fd263, %fd79, %fd78, %p65;
	selp.f64 	%fd264, %fd78, %fd79, %p65;
	div.rn.f64 	%fd265, %fd264, %fd263;
	mul.f64 	%fd266, %fd265, %fd265;
	fma.rn.f64 	%fd267, %fd266, 0dBEF53E1D2A25FF7E, 0d3F2D3B63DBB65B49;
	fma.rn.f64 	%fd268, %fd267, %fd266, 0dBF5312788DDE082E;
	fma.rn.f64 	%fd269, %fd268, %fd266, 0d3F6F9690C8249315;
	fma.rn.f64 	%fd270, %fd269, %fd266, 0dBF82CF5AABC7CF0D;
	fma.rn.f64 	%fd271, %fd270, %fd266, 0d3F9162B0B2A3BFDE;
	fma.rn.f64 	%fd272, %fd271, %fd266, 0dBF9A7256FEB6FC6B;
	fma.rn.f64 	%fd273, %fd272, %fd266, 0d3FA171560CE4A489;
	fma.rn.f64 	%fd274, %fd273, %fd266, 0dBFA4F44D841450E4;
	fma.rn.f64 	%fd275, %fd274, %fd266, 0d3FA7EE3D3F36BB95;
	fma.rn.f64 	%fd276, %fd275, %fd266, 0dBFAAD32AE04A9FD1;
	fma.rn.f64 	%fd277, %fd276, %fd266, 0d3FAE17813D66954F;
	fma.rn.f64 	%fd278, %fd277, %fd266, 0dBFB11089CA9A5BCD;
	fma.rn.f64 	%fd279, %fd278, %fd266, 0d3FB3B12B2DB51738;
	fma.rn.f64 	%fd280, %fd279, %fd266, 0dBFB745D022F8DC5C;
	fma.rn.f64 	%fd281, %fd280, %fd266, 0d3FBC71C709DFE927;
	fma.rn.f64 	%fd282, %fd281, %fd266, 0dBFC2492491FA1744;
	fma.rn.f64 	%fd283, %fd282, %fd266, 0d3FC99999999840D2;
	fma.rn.f64 	%fd284, %fd283, %fd266, 0dBFD555555555544C;
	mul.f64 	%fd285, %fd266, %fd284;
	fma.rn.f64 	%fd80, %fd285, %fd265, %fd265;
	@%p65 bra 	$L__BB7_56;
	{
	.reg .b32 %temp; 
	mov.b64 	{%temp, %r137}, %fd77;
	}
	setp.lt.s32 	%p66, %r137, 0;
	mov.f64 	%fd286, 0d400921FB54442D18;
	sub.f64 	%fd287, %fd286, %fd80;
	selp.f64 	%fd445, %fd287, %fd80, %p66;
	bra.uni 	$L__BB7_57;
$L__BB7_56:
	{
	.reg .b32 %temp; 
	mov.b64 	{%temp, %r138}, %fd77;
	}
	setp.lt.s32 	%p67, %r138, 0;
	neg.f64 	%fd288, %fd80;
	selp.f64 	%fd289, %fd80, %fd288, %p67;
	add.f64 	%fd445, %fd289, 0d3FF921FB54442D18;
$L__BB7_57:
	setp.gt.f64 	%p68, %fd79, %fd78;
	selp.f64 	%fd290, %fd79, %fd78, %p68;
	setp.eq.f64 	%p69, %fd290, 0d0000000000000000;
	@%p69 bra 	$L__BB7_59;
	setp.eq.f64 	%p70, %fd78, %fd79;
	{
	.reg .b32 %temp; 
	mov.b64 	{%temp, %r139}, %fd77;
	}
	setp.lt.s32 	%p71, %r139, 0;
	selp.f64 	%fd291, 0d4002D97C7F3321D2, 0d3FE921FB54442D18, %p71;
	selp.f64 	%fd446, %fd291, %fd445, %p70;
	bra.uni 	$L__BB7_60;
$L__BB7_59:
	{
	.reg .b32 %temp; 
	mov.b64 	{%temp, %r140}, %fd77;
	}
	setp.lt.s32 	%p72, %r140, 0;
	selp.f64 	%fd446, 0d400921FB54442D18, 0d0000000000000000, %p72;
$L__BB7_60:
	add.rn.f64 	%fd292, %fd78, %fd79;
	setp.nan.f64 	%p73, %fd292, %fd292;
	copysign.f64 	%fd293, %fd76, %fd446;
	selp.f64 	%fd294, %fd292, %fd293, %p73;
	add.f64 	%fd447, %fd447, %fd294;
	add.s32 	%r203, %r203, 1;
	setp.ne.s32 	%p74, %r203, %r41;
	mov.f64 	%fd438, %fd449;
	mov.f64 	%fd439, %fd448;
	@%p74 bra 	$L__BB7_50;
$L__BB7_61:
	mul.f64 	%fd295, %fd62, %fd448;
	mul.f64 	%fd296, %fd57, %fd449;
	sub.f64 	%fd91, %fd295, %fd296;
	mul.f64 	%fd297, %fd62, %fd449;
	fma.rn.f64 	%fd92, %fd57, %fd448, %fd297;
	abs.f64 	%fd93, %fd92;
	abs.f64 	%fd94, %fd91;
	setp.gt.f64 	%p75, %fd94, %fd93;
	selp.f64 	%fd95, %fd94, %fd93, %p75;
	selp.f64 	%fd298, %fd93, %fd94, %p75;
	div.rn.f64 	%fd299, %fd298, %fd95;
	mul.f64 	%fd300, %fd299, %fd299;
	fma.rn.f64 	%fd301, %fd300, 0dBEF53E1D2A25FF7E, 0d3F2D3B63DBB65B49;
	fma.rn.f64 	%fd302, %fd301, %fd300, 0dBF5312788DDE082E;
	fma.rn.f64 	%fd303, %fd302, %fd300, 0d3F6F9690C8249315;
	fma.rn.f64 	%fd304, %fd303, %fd300, 0dBF82CF5AABC7CF0D;
	fma.rn.f64 	%fd305, %fd304, %fd300, 0d3F9162B0B2A3BFDE;
	fma.rn.f64 	%fd306, %fd305, %fd300, 0dBF9A7256FEB6FC6B;
	fma.rn.f64 	%fd307, %fd306, %fd300, 0d3FA171560CE4A489;
	fma.rn.f64 	%fd308, %fd307, %fd300, 0dBFA4F44D841450E4;
	fma.rn.f64 	%fd309, %fd308, %fd300, 0d3FA7EE3D3F36BB95;
	fma.rn.f64 	%fd310, %fd309, %fd300, 0dBFAAD32AE04A9FD1;
	fma.rn.f64 	%fd311, %fd310, %fd300, 0d3FAE17813D66954F;
	fma.rn.f64 	%fd312, %fd311, %fd300, 0dBFB11089CA9A5BCD;
	fma.rn.f64 	%fd313, %fd312, %fd300, 0d3FB3B12B2DB51738;
	fma.rn.f64 	%fd314, %fd313, %fd300, 0dBFB745D022F8DC5C;
	fma.rn.f64 	%fd315, %fd314, %fd300, 0d3FBC71C709DFE927;
	fma.rn.f64 	%fd316, %fd315, %fd300, 0dBFC2492491FA1744;
	fma.rn.f64 	%fd317, %fd316, %fd300, 0d3FC99999999840D2;
	fma.rn.f64 	%fd318, %fd317, %fd300, 0dBFD555555555544C;
	mul.f64 	%fd319, %fd300, %fd318;
	fma.rn.f64 	%fd96, %fd319, %fd299, %fd299;
	@%p75 bra 	$L__BB7_63;
	{
	.reg .b32 %temp; 
	mov.b64 	{%temp, %r141}, %fd92;
	}
	setp.lt.s32 	%p76, %r141, 0;
	mov.f64 	%fd320, 0d400921FB54442D18;
	sub.f64 	%fd321, %fd320, %fd96;
	selp.f64 	%fd450, %fd321, %fd96, %p76;
	bra.uni 	$L__BB7_64;
$L__BB7_63:
	{
	.reg .b32 %temp; 
	mov.b64 	{%temp, %r142}, %fd92;
	}
	setp.lt.s32 	%p77, %r142, 0;
	neg.f64 	%fd322, %fd96;
	selp.f64 	%fd323, %fd96, %fd322, %p77;
	add.f64 	%fd450, %fd323, 0d3FF921FB54442D18;
$L__BB7_64:
	setp.eq.f64 	%p78, %fd95, 0d0000000000000000;
	@%p78 bra 	$L__BB7_66;
	setp.eq.f64 	%p79, %fd93, %fd94;
	{
	.reg .b32 %temp; 
	mov.b64 	{%temp, %r143}, %fd92;
	}
	setp.lt.s32 	%p80, %r143, 0;
	selp.f64 	%fd324, 0d4002D97C7F3321D2, 0d3FE921FB54442D18, %p80;
	selp.f64 	%fd451, %fd324, %fd450, %p79;
	bra.uni 	$L__BB7_67;
$L__BB7_66:
	{
	.reg .b32 %temp; 
	mov.b64 	{%temp, %r144}, %fd92;
	}
	setp.lt.s32 	%p81, %r144, 0;
	selp.f64 	%fd451, 0d400921FB54442D18, 0d0000000000000000, %p81;
$L__BB7_67:
	add.rn.f64 	%fd325, %fd93, %fd94;
	setp.nan.f64 	%p82, %fd325, %fd325;
	copysign.f64 	%fd326, %fd91, %fd451;
	selp.f64 	%fd327, %fd325, %fd326, %p82;
	add.f64 	%fd328, %fd447, %fd327;
	add.f64 	%fd329, %fd328, 0dC01921FB54442D18;
	abs.f64 	%fd330, %fd329;
	setp.lt.f64 	%p83, %fd330, 0d3D719799812DEA11;
	selp.u32 	%r145, 1, 0, %p83;
	add.s32 	%r194, %r194, %r145;
	setp.gt.s32 	%p84, %r190, 255;
	@%p84 bra 	$L__BB7_69;
	add.s32 	%r46, %r190, 1;
	mul.wide.s32 	%rd51, %r190, 4;
	add.s64 	%rd52, %rd2, %rd51;
	st.local.u32 	[%rd52], %r37;
	mov.u32 	%r190, %r46;
$L__BB7_69:
	add.s32 	%r199, %r199, 1;
	setp.ne.s32 	%p85, %r199, %r198;
	@%p85 bra 	$L__BB7_39;
$L__BB7_70:
	ld.param.u64 	%rd85, [_Z23updateOverlapAreaKernelPKiS0_iPiS0_iiS0_PKd_param_7];
	ld.param.u32 	%r184, [_Z23updateOverlapAreaKernelPKiS0_iPiS0_iiS0_PKd_param_6];
	ld.param.u32 	%r208, [_Z23updateOverlapAreaKernelPKiS0_iPiS0_iiS0_PKd_param_5];
	setp.lt.s32 	%p86, %r101, 0;
	setp.lt.s32 	%p87, %r101, %r184;
	selp.b32 	%r147, 0, %r184, %p87;
	neg.s32 	%r148, %r147;
	selp.b32 	%r149, %r184, %r148, %p86;
	add.s32 	%r150, %r149, %r101;
	add.s32 	%r151, %r150, %r5;
	cvta.to.global.u64 	%rd53, %rd85;
	mul.wide.s32 	%rd54, %r151, 4;
	add.s64 	%rd11, %rd53, %rd54;
	ld.global.nc.u32 	%r209, [%rd11];
	add.s32 	%r152, %r151, 1;
	mul.lo.s32 	%r153, %r184, %r184;
	setp.ge.s32 	%p88, %r152, %r153;
	@%p88 bra 	$L__BB7_72;
	ld.global.nc.u32 	%r208, [%rd11+4];
$L__BB7_72:
	setp.ge.s32 	%p89, %r209, %r208;
	@%p89 bra 	$L__BB7_104;
$L__BB7_73:
	ld.param.u64 	%rd82, [_Z23updateOverlapAreaKernelPKiS0_iPiS0_iiS0_PKd_param_4];
	ld.param.u64 	%rd75, [_Z23updateOverlapAreaKernelPKiS0_iPiS0_iiS0_PKd_param_0];
	cvta.to.global.u64 	%rd55, %rd82;
	mul.wide.s32 	%rd56, %r209, 4;
	add.s64 	%rd57, %rd55, %rd56;
	ld.global.nc.u32 	%r154, [%rd57];
	cvta.to.global.u64 	%rd58, %rd75;
	mul.wide.s32 	%rd59, %r154, 4;
	add.s64 	%rd60, %rd58, %rd59;
	ld.global.nc.u32 	%r58, [%rd60];
	setp.lt.s32 	%p90, %r190, 1;
	@%p90 bra 	$L__BB7_77;
	mov.b32 	%r212, 0;
$L__BB7_75:
	mul.wide.u32 	%rd61, %r212, 4;
	add.s64 	%rd62, %rd2, %rd61;
	ld.local.u32 	%r156, [%rd62];
	setp.eq.s32 	%p91, %r156, %r58;
	@%p91 bra 	$L__BB7_103;
	add.s32 	%r212, %r212, 1;
	setp.ne.s32 	%p92, %r212, %r190;
	@%p92 bra 	$L__BB7_75;
$L__BB7_77:
	ld.param.u64 	%rd78, [_Z23updateOverlapAreaKernelPKiS0_iPiS0_iiS0_PKd_param_1];
	cvta.to.global.u64 	%rd63, %rd78;
	mul.wide.s32 	%rd64, %r58, 4;
	add.s64 	%rd65, %rd63, %rd64;
	ld.global.nc.u32 	%r61, [%rd65];
	ld.global.nc.u32 	%r62, [%rd65+4];
	sub.s32 	%r157, %r62, %r61;
	setp.lt.s32 	%p93, %r157, 3;
	@%p93 bra 	$L__BB7_103;
	shl.b32 	%r158, %r61, 1;
	mul.wide.s32 	%rd66, %r158, 8;
	add.s64 	%rd12, %rd1, %rd66;
	ld.global.nc.f64 	%fd331, [%rd12];
	sub.f64 	%fd332, %fd331, %fd1;
	add.f64 	%fd453, %fd332, 0d3FF8000000000000;
	setp.leu.f64 	%p94, %fd453, 0d3FF0000000000000;
	@%p94 bra 	$L__BB7_80;
$L__BB7_79:
	add.f64 	%fd453, %fd453, 0dBFF0000000000000;
	setp.gt.f64 	%p95, %fd453, 0d3FF0000000000000;
	@%p95 bra 	$L__BB7_79;
$L__BB7_80:
	add.f64 	%fd107, %fd453, 0dBFE0000000000000;
	ld.global.nc.f64 	%fd333, [%rd12+8];
	sub.f64 	%fd334, %fd333, %fd2;
	add.f64 	%fd455, %fd334, 0d3FF8000000000000;
	setp.leu.f64 	%p96, %fd455, 0d3FF0000000000000;
	@%p96 bra 	$L__BB7_82;
$L__BB7_81:
	add.f64 	%fd455, %fd455, 0dBFF0000000000000;
	setp.gt.f64 	%p97, %fd455, 0d3FF0000000000000;
	@%p97 bra 	$L__BB7_81;
$L__BB7_82:
	add.f64 	%fd112, %fd455, 0dBFE0000000000000;
	add.s32 	%r213, %r61, 1;
	setp.ge.s32 	%p98, %r213, %r62;
	mov.f64 	%fd465, 0d0000000000000000;
	mov.f64 	%fd466, %fd107;
	mov.f64 	%fd467, %fd112;
	@%p98 bra 	$L__BB7_95;
	mov.f64 	%fd465, 0d0000000000000000;
	mov.f64 	%fd456, %fd112;
	mov.f64 	%fd457, %fd107;
$L__BB7_84:
	shl.b32 	%r159, %r213, 1;
	mul.wide.s32 	%rd67, %r159, 8;
	add.s64 	%rd13, %rd1, %rd67;
	ld.global.nc.f64 	%fd337, [%rd13];
	ld.global.nc.f64 	%fd338, [%rd13+-16];
	sub.f64 	%fd339, %fd337, %fd338;
	add.f64 	%fd460, %fd339, 0d3FF8000000000000;
	setp.leu.f64 	%p99, %fd460, 0d3FF0000000000000;
	@%p99 bra 	$L__BB7_86;
$L__BB7_85:
	add.f64 	%fd460, %fd460, 0dBFF0000000000000;
	setp.gt.f64 	%p100, %fd460, 0d3FF0000000000000;
	@%p100 bra 	$L__BB7_85;
$L__BB7_86:
	add.f64 	%fd340, %fd460, 0dBFE0000000000000;
	add.f64 	%fd466, %fd457, %fd340;
	ld.global.nc.f64 	%fd341, [%rd13+8];
	ld.global.nc.f64 	%fd342, [%rd13+-8];
	sub.f64 	%fd343, %fd341, %fd342;
	add.f64 	%fd462, %fd343, 0d3FF8000000000000;
	setp.leu.f64 	%p101, %fd462, 0d3FF0000000000000;
	@%p101 bra 	$L__BB7_88;
$L__BB7_87:
	add.f64 	%fd462, %fd462, 0dBFF0000000000000;
	setp.gt.f64 	%p102, %fd462, 0d3FF0000000000000;
	@%p102 bra 	$L__BB7_87;
$L__BB7_88:
	add.f64 	%fd344, %fd462, 0dBFE0000000000000;
	add.f64 	%fd467, %fd456, %fd344;
	mul.f64 	%fd345, %fd457, %fd467;
	mul.f64 	%fd346, %fd456, %fd466;
	sub.f64 	%fd126, %fd345, %fd346;
	mul.f64 	%fd347, %fd456, %fd467;
	fma.rn.f64 	%fd127, %fd457, %fd466, %fd347;
	abs.f64 	%fd128, %fd127;
	abs.f64 	%fd129, %fd126;
	setp.gt.f64 	%p103, %fd129, %fd128;
	selp.f64 	%fd348, %fd129, %fd128, %p103;
	selp.f64 	%fd349, %fd128, %fd129, %p103;
	div.rn.f64 	%fd350, %fd349, %fd348;
	mul.f64 	%fd351, %fd350, %fd350;
	fma.rn.f64 	%fd352, %fd351, 0dBEF53E1D2A25FF7E, 0d3F2D3B63DBB65B49;
	fma.rn.f64 	%fd353, %fd352, %fd351, 0dBF5312788DDE082E;
	fma.rn.f64 	%fd354, %fd353, %fd351, 0d3F6F9690C8249315;
	fma.rn.f64 	%fd355, %fd354, %fd351, 0dBF82CF5AABC7CF0D;
	fma.rn.f64 	%fd356, %fd355, %fd351, 0d3F9162B0B2A3BFDE;
	fma.rn.f64 	%fd357, %fd356, %fd351, 0dBF9A7256FEB6FC6B;
	fma.rn.f64 	%fd358, %fd357, %fd351, 0d3FA171560CE4A489;
	fma.rn.f64 	%fd359, %fd358, %fd351, 0dBFA4F44D841450E4;
	fma.rn.f64 	%fd360, %fd359, %fd351, 0d3FA7EE3D3F36BB95;
	fma.rn.f64 	%fd361, %fd360, %fd351, 0dBFAAD32AE04A9FD1;
	fma.rn.f64 	%fd362, %fd361, %fd351, 0d3FAE17813D66954F;
	fma.rn.f64 	%fd363, %fd362, %fd351, 0dBFB11089CA9A5BCD;
	fma.rn.f64 	%fd364, %fd363, %fd351, 0d3FB3B12B2DB51738;
	fma.rn.f64 	%fd365, %fd364, %fd351, 0dBFB745D022F8DC5C;
	fma.rn.f64 	%fd366, %fd365, %fd351, 0d3FBC71C709DFE927;
	fma.rn.f64 	%fd367, %fd366, %fd351, 0dBFC2492491FA1744;
	fma.rn.f64 	%fd368, %fd367, %fd351, 0d3FC99999999840D2;
	fma.rn.f64 	%fd369, %fd368, %fd351, 0dBFD555555555544C;
	mul.f64 	%fd370, %fd351, %fd369;
	fma.rn.f64 	%fd130, %fd370, %fd350, %fd350;
	@%p103 bra 	$L__BB7_90;
	{
	.reg .b32 %temp; 
	mov.b64 	{%temp, %r160}, %fd127;
	}
	setp.lt.s32 	%p104, %r160, 0;
	mov.f64 	%fd371, 0d400921FB54442D18;
	sub.f64 	%fd372, %fd371, %fd130;
	selp.f64 	%fd463, %fd372, %fd130, %p104;
	bra.uni 	$L__BB7_91;
$L__BB7_90:
	{
	.reg .b32 %temp; 
	mov.b64 	{%temp, %r161}, %fd127;
	}
	setp.lt.s32 	%p105, %r161, 0;
	neg.f64 	%fd373, %fd130;
	selp.f64 	%fd374, %fd130, %fd373, %p105;
	add.f64 	%fd463, %fd374, 0d3FF921FB54442D18;
$L__BB7_91:
	setp.gt.f64 	%p106, %fd129, %fd128;
	selp.f64 	%fd375, %fd129, %fd128, %p106;
	setp.eq.f64 	%p107, %fd375, 0d0000000000000000;
	@%p107 bra 	$L__BB7_93;
	setp.eq.f64 	%p108, %fd128, %fd129;
	{
	.reg .b32 %temp; 
	mov.b64 	{%temp, %r162}, %fd127;
	}
	setp.lt.s32 	%p109, %r162, 0;
	selp.f64 	%fd376, 0d4002D97C7F3321D2, 0d3FE921FB54442D18, %p109;
	selp.f64 	%fd464, %fd376, %fd463, %p108;
	bra.uni 	$L__BB7_94;
$L__BB7_93:
	{
	.reg .b32 %temp; 
	mov.b64 	{%temp, %r163}, %fd127;
	}
	setp.lt.s32 	%p110, %r163, 0;
	selp.f64 	%fd464, 0d400921FB54442D18, 0d0000000000000000, %p110;
$L__BB7_94:
	add.rn.f64 	%fd377, %fd128, %fd129;
	setp.nan.f64 	%p111, %fd377, %fd377;
	copysign.f64 	%fd378, %fd126, %fd464;
	selp.f64 	%fd379, %fd377, %fd378, %p111;
	add.f64 	%fd465, %fd465, %fd379;
	add.s32 	%r213, %r213, 1;
	setp.ne.s32 	%p112, %r213, %r62;
	mov.f64 	%fd456, %fd467;
	mov.f64 	%fd457, %fd466;
	@%p112 bra 	$L__BB7_84;
$L__BB7_95:
	mul.f64 	%fd380, %fd112, %fd466;
	mul.f64 	%fd381, %fd107, %fd467;
	sub.f64 	%fd141, %fd380, %fd381;
	mul.f64 	%fd382, %fd112, %fd467;
	fma.rn.f64 	%fd142, %fd107, %fd466, %fd382;
	abs.f64 	%fd143, %fd142;
	abs.f64 	%fd144, %fd141;
	setp.gt.f64 	%p113, %fd144, %fd143;
	selp.f64 	%fd145, %fd144, %fd143, %p113;
	selp.f64 	%fd383, %fd143, %fd144, %p113;
	div.rn.f64 	%fd384, %fd383, %fd145;
	mul.f64 	%fd385, %fd384, %fd384;
	fma.rn.f64 	%fd386, %fd385, 0dBEF53E1D2A25FF7E, 0d3F2D3B63DBB65B49;
	fma.rn.f64 	%fd387, %fd386, %fd385, 0dBF5312788DDE082E;
	fma.rn.f64 	%fd388, %fd387, %fd385, 0d3F6F9690C8249315;
	fma.rn.f64 	%fd389, %fd388, %fd385, 0dBF82CF5AABC7CF0D;
	fma.rn.f64 	%fd390, %fd389, %fd385, 0d3F9162B0B2A3BFDE;
	fma.rn.f64 	%fd391, %fd390, %fd385, 0dBF9A7256FEB6FC6B;
	fma.rn.f64 	%fd392, %fd391, %fd385, 0d3FA171560CE4A489;
	fma.rn.f64 	%fd393, %fd392, %fd385, 0dBFA4F44D841450E4;
	fma.rn.f64 	%fd394, %fd393, %fd385, 0d3FA7EE3D3F36BB95;
	fma.rn.f64 	%fd395, %fd394, %fd385, 0dBFAAD32AE04A9FD1;
	fma.rn.f64 	%fd396, %fd395, %fd385, 0d3FAE17813D66954F;
	fma.rn.f64 	%fd397, %fd396, %fd385, 0dBFB11089CA9A5BCD;
	fma.rn.f64 	%fd398, %fd397, %fd385, 0d3FB3B12B2DB51738;
	fma.rn.f64 	%fd399, %fd398, %fd385, 0dBFB745D022F8DC5C;
	fma.rn.f64 	%fd400, %fd399, %fd385, 0d3FBC71C709DFE927;
	fma.rn.f64 	%fd401, %fd400, %fd385, 0dBFC2492491FA1744;
	fma.rn.f64 	%fd402, %fd401, %fd385, 0d3FC99999999840D2;
	fma.rn.f64 	%fd403, %fd402, %fd385, 0dBFD555555555544C;
	mul.f64 	%fd404, %fd385, %fd403;
	fma.rn.f64 	%fd146, %fd404, %fd384, %fd384;
	@%p113 bra 	$L__BB7_97;
	{
	.reg .b32 %temp; 
	mov.b64 	{%temp, %r164}, %fd142;
	}
	setp.lt.s32 	%p114, %r164, 0;
	mov.f64 	%fd405, 0d400921FB54442D18;
	sub.f64 	%fd406, %fd405, %fd146;
	selp.f64 	%fd468, %fd406, %fd146, %p114;
	bra.uni 	$L__BB7_98;
$L__BB7_97:
	{
	.reg .b32 %temp; 
	mov.b64 	{%temp, %r165}, %fd142;
	}
	setp.lt.s32 	%p115, %r165, 0;
	neg.f64 	%fd407, %fd146;
	selp.f64 	%fd408, %fd146, %fd407, %p115;
	add.f64 	%fd468, %fd408, 0d3FF921FB54442D18;
$L__BB7_98:
	setp.eq.f64 	%p116, %fd145, 0d0000000000000000;
	@%p116 bra 	$L__BB7_100;
	setp.eq.f64 	%p117, %fd143, %fd144;
	{
	.reg .b32 %temp; 
	mov.b64 	{%temp, %r166}, %fd142;
	}
	setp.lt.s32 	%p118, %r166, 0;
	selp.f64 	%fd409, 0d4002D97C7F3321D2, 0d3FE921FB54442D18, %p118;
	selp.f64 	%fd469, %fd409, %fd468, %p117;
	bra.uni 	$L__BB7_101;
$L__BB7_100:
	{
	.reg .b32 %temp; 
	mov.b64 	{%temp, %r167}, %fd142;
	}
	setp.lt.s32 	%p119, %r167, 0;
	selp.f64 	%fd469, 0d400921FB54442D18, 0d0000000000000000, %p119;
$L__BB7_101:
	add.rn.f64 	%fd410, %fd143, %fd144;
	setp.nan.f64 	%p120, %fd410, %fd410;
	copysign.f64 	%fd411, %fd141, %fd469;
	selp.f64 	%fd412, %fd410, %fd411, %p120;
	add.f64 	%fd413, %fd465, %fd412;
	add.f64 	%fd414, %fd413, 0dC01921FB54442D18;
	abs.f64 	%fd415, %fd414;
	setp.lt.f64 	%p121, %fd415, 0d3D719799812DEA11;
	selp.u32 	%r168, 1, 0, %p121;
	add.s32 	%r194, %r194, %r168;
	setp.gt.s32 	%p122, %r190, 255;
	@%p122 bra 	$L__BB7_103;
	add.s32 	%r67, %r190, 1;
	mul.wide.s32 	%rd68, %r190, 4;
	add.s64 	%rd69, %rd2, %rd68;
	st.local.u32 	[%rd69], %r58;
	mov.u32 	%r190, %r67;
$L__BB7_103:
	add.s32 	%r209, %r209, 1;
	setp.ne.s32 	%p123, %r209, %r208;
	@%p123 bra 	$L__BB7_73;
$L__BB7_104:
	add.s32 	%r185, %r185, 1;
	setp.ne.s32 	%p124, %r185, 2;
	@%p124 bra 	$L__BB7_2;
	ld.param.u64 	%rd79, [_Z23updateOverlapAreaKernelPKiS0_iPiS0_iiS0_PKd_param_3];
	add.s32 	%r169, %r194, -1;
	mul.lo.s32 	%r170, %r169, %r194;
	shr.u32 	%r171, %r170, 31;
	add.s32 	%r172, %r170, %r171;
	shr.s32 	%r173, %r172, 1;
	cvta.to.global.u64 	%rd70, %rd79;
	mov.u32 	%r174, %ctaid.x;
	mov.u32 	%r175, %ntid.x;
	mov.u32 	%r176, %tid.x;
	mad.lo.s32 	%r177, %r174, %r175, %r176;
	mul.wide.s32 	%rd71, %r177, 4;
	add.s64 	%rd72, %rd70, %rd71;
	st.global.u32 	[%rd72], %r173;
$L__BB7_106:
	ret;

}
	// .globl	_ZN3cub18CUB_300001_SM_10006detail11EmptyKernelIvEEvv
.visible .entry _ZN3cub18CUB_300001_SM_10006detail11EmptyKernelIvEEvv()
{


	ret;

}
	// .globl	_ZN3cub18CUB_300001_SM_10006detail8for_each13static_kernelINS2_12policy_hub_t12policy_500_tElN6thrust24THRUST_300001_SM_1000_NS8cuda_cub10__tabulate7functorINS7_6detail15normal_iteratorINS7_10device_ptrIiEEEENS7_6system6detail7generic6detail22compute_sequence_valueIivEElEEEEvT0_T1_
.visible .entry _ZN3cub18CUB_300001_SM_10006detail8for_each13static_kernelINS2_12policy_hub_t12policy_500_tElN6thrust24THRUST_300001_SM_1000_NS8cuda_cub10__tabulate7functorINS7_6detail15normal_iteratorINS7_10device_ptrIiEEEENS7_6system6detail7generic6detail22compute_sequence_valueIivEElEEEEvT0_T1_(
	.param .u64 _ZN3cub18CUB_300001_SM_10006detail8for_each13static_kernelINS2_12policy_hub_t12policy_500_tElN6thrust24THRUST_300001_SM_1000_NS8cuda_cub10__tabulate7functorINS7_6detail15normal_iteratorINS7_10device_ptrIiEEEENS7_6system6detail7generic6detail22compute_sequence_valueIivEElEEEEvT0_T1__param_0,
	.param .align 8 .b8 _ZN3cub18CUB_300001_SM_10006detail8for_each13static_kernelINS2_12policy_hub_t12policy_500_tElN6thrust24THRUST_300001_SM_1000_NS8cuda_cub10__tabulate7functorINS7_6detail15normal_iteratorINS7_10device_ptrIiEEEENS7_6system6detail7generic6detail22compute_sequence_valueIivEElEEEEvT0_T1__param_1[16]
)
.maxntid 256
{
	.reg .pred 	%p<4>;
	.reg .b32 	%r<18>;
	.reg .b64 	%rd<20>;

	ld.param.u64 	%rd7, [_ZN3cub18CUB_300001_SM_10006detail8for_each13static_kernelINS2_12policy_hub_t12policy_500_tElN6thrust24THRUST_300001_SM_1000_NS8cuda_cub10__tabulate7functorINS7_6detail15normal_iteratorINS7_10device_ptrIiEEEENS7_6system6detail7generic6detail22compute_sequence_valueIivEElEEEEvT0_T1__param_1];
	ld.param.u64 	%rd8, [_ZN3cub18CUB_300001_SM_10006detail8for_each13static_kernelINS2_12policy_hub_t12policy_500_tElN6thrust24THRUST_300001_SM_1000_NS8cuda_cub10__tabulate7functorINS7_6detail15normal_iteratorINS7_10device_ptrIiEEEENS7_6system6detail7generic6detail22compute_sequence_valueIivEElEEEEvT0_T1__param_0];
	ld.param.v2.u32 	{%r3, %r4}, [_ZN3cub18CUB_300001_SM_10006detail8for_each13static_kernelINS2_12policy_hub_t12policy_500_tElN6thrust24THRUST_300001_SM_1000_NS8cuda_cub10__tabulate7functorINS7_6detail15normal_iteratorINS7_10device_ptrIiEEEENS7_6system6detail7generic6detail22compute_sequence_valueIivEElEEEEvT0_T1__param_1+8];
	mov.u32 	%r5, %ctaid.x;
	mul.wide.u32 	%rd1, %r5, 512;
	sub.s64 	%rd2, %rd8, %rd1;
	setp.lt.s64 	%p1, %rd2, 512;
	@%p1 bra 	$L__BB9_2;
	mov.u32 	%r13, %tid.x;
	cvta.to.global.u64 	%rd15, %rd7;
	cvt.u64.u32 	%rd16, %r13;
	add.s64 	%rd17, %rd1, %rd16;
	cvt.u32.u64 	%r14, %rd17;
	mad.lo.s32 	%r15, %r4, %r14, %r3;
	shl.b64 	%rd18, %rd17, 2;
	add.s64 	%rd19, %rd15, %rd18;
	st.global.u32 	[%rd19], %r15;
	add.s32 	%r16, %r14, 256;
	mad.lo.s32 	%r17, %r4, %r16, %r3;
	st.global.u32 	[%rd19+1024], %r17;
	bra.uni 	$L__BB9_6;
$L__BB9_2:
	cvta.to.global.u64 	%rd3, %rd7;
	mov.u32 	%r6, %tid.x;
	cvt.s64.s32 	%rd4, %rd2;
	cvt.u64.u32 	%rd5, %r6;
	setp.le.s64 	%p2, %rd4, %rd5;
	@%p2 bra 	$L__BB9_4;
	add.s64 	%rd9, %rd1, %rd5;
	cvt.u32.u64 	%r7, %rd9;
	mad.lo.s32 	%r8, %r4, %r7, %r3;
	shl.b64 	%rd10, %rd9, 2;
	add.s64 	%rd11, %rd3, %rd10;
	st.global.u32 	[%rd11], %r8;
$L__BB9_4:
	cvt.u32.u64 	%r9, %rd5;
	add.s32 	%r10, %r9, 256;
	cvt.u64.u32 	%rd6, %r10;
	setp.le.s64 	%p3, %rd4, %rd6;
	@%p3 bra 	$L__BB9_6;
	add.s64 	%rd12, %rd1, %rd6;
	shl.b64 	%rd13, %rd12, 2;
	cvt.u32.u64 	%r11, %rd12;
	mad.lo.s32 	%r12, %r4, %r11, %r3;
	add.s64 	%rd14, %rd13, %rd3;
	st.global.u32 	[%rd14], %r12;
$L__BB9_6:
	ret;

}
	// .globl	_ZN3cub18CUB_300001_SM_10006detail8for_each13static_kernelINS2_12policy_hub_t12policy_500_tElNS2_12op_wrapper_tIlN6thrust24THRUST_300001_SM_1000_NS6system6detail7generic6detail21binary_search_functorINS8_6detail15normal_iteratorINS8_10device_ptrIiEEEENSC_18binary_search_lessENSC_3lbfEEENS8_12zip_iteratorIN4cuda3std3__45tupleIJNS8_17counting_iteratorIiNS8_11use_defaultESS_SS_EESI_EEEEEEEEEvT0_T1_
.visible .entry _ZN3cub18CUB_300001_SM_10006detail8for_each13static_kernelINS2_12policy_hub_t12policy_500_tElNS2_12op_wrapper_tIlN6thrust24THRUST_300001_SM_1000_NS6system6detail7generic6detail21binary_search_functorINS8_6detail15normal_iteratorINS8_10device_ptrIiEEEENSC_18binary_search_lessENSC_3lbfEEENS8_12zip_iteratorIN4cuda3std3__45tupleIJNS8_17counting_iteratorIiNS8_11use_defaultESS_SS_EESI_EEEEEEEEEvT0_T1_(
	.param .u64 _ZN3cub18CUB_300001_SM_10006detail8for_each13static_kernelINS2_12policy_hub_t12policy_500_tElNS2_12op_wrapper_tIlN6thrust24THRUST_300001_SM_1000_NS6system6detail7generic6detail21binary_search_functorINS8_6detail15normal_iteratorINS8_10device_ptrIiEEEENSC_18binary_search_lessENSC_3lbfEEENS8_12zip_iteratorIN4cuda3std3__45tupleIJNS8_17counting_iteratorIiNS8_11use_defaultESS_SS_EESI_EEEEEEEEEvT0_T1__param_0,
	.param .align 8 .b8 _ZN3cub18CUB_300001_SM_10006detail8for_each13static_kernelINS2_12policy_hub_t12policy_500_tElNS2_12op_wrapper_tIlN6thrust24THRUST_300001_SM_1000_NS6system6detail7generic6detail21binary_search_functorINS8_6detail15normal_iteratorINS8_10device_ptrIiEEEENSC_18binary_search_lessENSC_3lbfEEENS8_12zip_iteratorIN4cuda3std3__45tupleIJNS8_17counting_iteratorIiNS8_11use_defaultESS_SS_EESI_EEEEEEEEEvT0_T1__param_1[40]
)
.maxntid 256
{
	.reg .pred 	%p<16>;
	.reg .b16 	%rs<9>;
	.reg .b32 	%r<33>;
	.reg .b64 	%rd<98>;

	ld.param.u64 	%rd34, [_ZN3cub18CUB_300001_SM_10006detail8for_each13static_kernelINS2_12policy_hub_t12policy_500_tElNS2_12op_wrapper_tIlN6thrust24THRUST_300001_SM_1000_NS6system6detail7generic6detail21binary_search_functorINS8_6detail15normal_iteratorINS8_10device_ptrIiEEEENSC_18binary_search_lessENSC_3lbfEEENS8_12zip_iteratorIN4cuda3std3__45tupleIJNS8_17counting_iteratorIiNS8_11use_defaultESS_SS_EESI_EEEEEEEEEvT0_T1__param_1+24];
	ld.param.u64 	%rd33, [_ZN3cub18CUB_300001_SM_10006detail8for_each13static_kernelINS2_12policy_hub_t12policy_500_tElNS2_12op_wrapper_tIlN6thrust24THRUST_300001_SM_1000_NS6system6detail7generic6detail21binary_search_functorINS8_6detail15normal_iteratorINS8_10device_ptrIiEEEENSC_18binary_search_lessENSC_3lbfEEENS8_12zip_iteratorIN4cuda3std3__45tupleIJNS8_17counting_iteratorIiNS8_11use_defaultESS_SS_EESI_EEEEEEEEEvT0_T1__param_1+16];
	ld.param.u64 	%rd32, [_ZN3cub18CUB_300001_SM_10006detail8for_each13static_kernelINS2_12policy_hub_t12policy_500_tElNS2_12op_wrapper_tIlN6thrust24THRUST_300001_SM_1000_NS6system6detail7generic6detail21binary_search_functorINS8_6detail15normal_iteratorINS8_10device_ptrIiEEEENSC_18binary_search_lessENSC_3lbfEEENS8_12zip_iteratorIN4cuda3std3__45tupleIJNS8_17counting_iteratorIiNS8_11use_defaultESS_SS_EESI_EEEEEEEEEvT0_T1__param_1+8];
	ld.param.u32 	%r9, [_ZN3cub18CUB_300001_SM_10006detail8for_each13static_kernelINS2_12policy_hub_t12policy_500_tElNS2_12op_wrapper_tIlN6thrust24THRUST_300001_SM_1000_NS6system6detail7generic6detail21binary_search_functorINS8_6detail15normal_iteratorINS8_10device_ptrIiEEEENSC_18binary_search_lessENSC_3lbfEEENS8_12zip_iteratorIN4cuda3std3__45tupleIJNS8_17counting_iteratorIiNS8_11use_defaultESS_SS_EESI_EEEEEEEEEvT0_T1__param_1];
	ld.param.u64 	%rd35, [_ZN3cub18CUB_300001_SM_10006detail8for_each13static_kernelINS2_12policy_hub_t12policy_500_tElNS2_12op_wrapper_tIlN6thrust24THRUST_300001_SM_1000_NS6system6detail7generic6detail21binary_search_functorINS8_6detail15normal_iteratorINS8_10device_ptrIiEEEENSC_18binary_search_lessENSC_3lbfEEENS8_12zip_iteratorIN4cuda3std3__45tupleIJNS8_17counting_iteratorIiNS8_11use_defaultESS_SS_EESI_EEEEEEEEEvT0_T1__param_0];
	mov.u32 	%r20, %ctaid.x;
	mul.wide.u32 	%rd1, %r20, 512;
	sub.s64 	%rd2, %rd35, %rd1;
	setp.lt.s64 	%p1, %rd2, 512;
	@%p1 bra 	$L__BB10_8;
	cvta.to.global.u64 	%rd3, %rd33;
	mov.u32 	%r2, %tid.x;
	cvta.to.global.u64 	%rd4, %rd32;
	sub.s64 	%rd64, %rd34, %rd33;
	shr.s64 	%rd93, %rd64, 2;
	setp.lt.s64 	%p11, %rd93, 1;
	@%p11 bra 	$L__BB10_7;
	cvt.u64.u32 	%rd70, %r2;
	add.s64 	%rd71, %rd1, %rd70;
	cvt.u32.u64 	%r30, %rd71;
	add.s32 	%r3, %r9, %r30;
	shl.b64 	%rd72, %rd71, 2;
	add.s64 	%rd6, %rd4, %rd72;
	mov.b64 	%rd90, 0;
	mov.u64 	%rd91, %rd93;
$L__BB10_3:
	sub.s64 	%rd73, %rd91, %rd90;
	shr.u64 	%rd74, %rd73, 63;
	add.s64 	%rd75, %rd73, %rd74;
	shr.s64 	%rd76, %rd75, 1;
	add.s64 	%rd77, %rd76, %rd90;
	shl.b64 	%rd78, %rd77, 2;
	add.s64 	%rd79, %rd3, %rd78;
	ld.global.u32 	%r31, [%rd79];
	setp.lt.s32 	%p12, %r31, %r3;
	add.s64 	%rd80, %rd77, 1;
	selp.b64 	%rd91, %rd91, %rd77, %p12;
	selp.b64 	%rd90, %rd80, %rd90, %p12;
	setp.lt.s64 	%p13, %rd90, %rd91;
	@%p13 bra 	$L__BB10_3;
	st.global.u32 	[%rd6], %rd90;
	add.s32 	%r4, %r3, 256;
	mov.b64 	%rd92, 0;
$L__BB10_5:
	sub.s64 	%rd82, %rd93, %rd92;
	shr.u64 	%rd83, %rd82, 63;
	add.s64 	%rd84, %rd82, %rd83;
	shr.s64 	%rd85, %rd84, 1;
	add.s64 	%rd86, %rd85, %rd92;
	shl.b64 	%rd87, %rd86, 2;
	add.s64 	%rd88, %rd3, %rd87;
	ld.global.u32 	%r32, [%rd88];
	setp.lt.s32 	%p14, %r32, %r4;
	add.s64 	%rd89, %rd86, 1;
	selp.b64 	%rd93, %rd93, %rd86, %p14;
	selp.b64 	%rd92, %rd89, %rd92, %p14;
	setp.lt.s64 	%p15, %rd92, %rd93;
	@%p15 bra 	$L__BB10_5;
	st.global.u32 	[%rd6+1024], %rd92;
	bra.uni 	$L__BB10_21;
$L__BB10_7:
	cvt.u64.u32 	%rd65, %r2;
	add.s64 	%rd66, %rd1, %rd65;
	shl.b64 	%rd67, %rd66, 2;
	add.s64 	%rd68, %rd4, %rd67;
	mov.b32 	%r29, 0;
	st.global.u32 	[%rd68], %r29;
	st.global.u32 	[%rd68+1024], %r29;
	bra.uni 	$L__BB10_21;
$L__BB10_8:
	cvta.to.global.u64 	%rd15, %rd33;
	mov.u32 	%r5, %tid.x;
	cvt.s64.s32 	%rd16, %rd2;
	cvta.to.global.u64 	%rd17, %rd32;
	sub.s64 	%rd36, %rd34, %rd33;
	shr.s64 	%rd97, %rd36, 2;
	setp.lt.s64 	%p2, %rd97, 1;
	@%p2 bra 	$L__BB10_17;
	cvt.u64.u32 	%rd19, %r5;
	setp.le.s64 	%p5, %rd16, %rd19;
	@%p5 bra 	$L__BB10_13;
	add.s64 	%rd20, %rd1, %rd19;
	cvt.u32.u64 	%r24, %rd20;
	add.s32 	%r7, %r9, %r24;
	mov.b64 	%rd94, 0;
	mov.u64 	%rd95, %rd97;
$L__BB10_11:
	sub.s64 	%rd42, %rd95, %rd94;
	shr.u64 	%rd43, %rd42, 63;
	add.s64 	%rd44, %rd42, %rd43;
	shr.s64 	%rd45, %rd44, 1;
	add.s64 	%rd46, %rd45, %rd94;
	shl.b64 	%rd47, %rd46, 2;
	add.s64 	%rd48, %rd15, %rd47;
	ld.global.u32 	%r25, [%rd48];
	setp.lt.s32 	%p6, %r25, %r7;
	add.s64 	%rd49, %rd46, 1;
	selp.b64 	%rd95, %rd95, %rd46, %p6;
	selp.b64 	%rd94, %rd49, %rd94, %p6;
	setp.lt.s64 	%p7, %rd94, %rd95;
	@%p7 bra 	$L__BB10_11;
	shl.b64 	%rd50, %rd20, 2;
	add.s64 	%rd51, %rd17, %rd50;
	st.global.u32 	[%rd51], %rd94;
$L__BB10_13:
	add.s32 	%r26, %r5, 256;
	cvt.u64.u32 	%rd25, %r26;
	setp.le.s64 	%p8, %rd16, %rd25;
	@%p8 bra 	$L__BB10_21;
	add.s64 	%rd53, %rd1, %rd25;
	shl.b64 	%rd54, %rd53, 2;
	cvt.u32.u64 	%r27, %rd53;
	add.s32 	%r8, %r9, %r27;
	add.s64 	%rd55, %rd54, %rd17;
	add.s64 	%rd26, %rd55, -1024;
	mov.b64 	%rd96, 0;
$L__BB10_15:
	sub.s64 	%rd56, %rd97, %rd96;
	shr.u64 	%rd57, %rd56, 63;
	add.s64 	%rd58, %rd56, %rd57;
	shr.s64 	%rd59, %rd58, 1;
	add.s64 	%rd60, %rd59, %rd96;
	shl.b64 	%rd61, %rd60, 2;
	add.s64 	%rd62, %rd15, %rd61;
	ld.global.u32 	%r28, [%rd62];
	setp.lt.s32 	%p9, %r28, %r8;
	add.s64 	%rd63, %rd60, 1;
	selp.b64 	%rd97, %rd97, %rd60, %p9;
	selp.b64 	%rd96, %rd63, %rd96, %p9;
	setp.lt.s64 	%p10, %rd96, %rd97;
	@%p10 bra 	$L__BB10_15;
	st.global.u32 	[%rd26+1024], %rd96;
	bra.uni 	$L__BB10_21;
$L__BB10_17:
	cvt.u64.u32 	%rd37, %r5;
	setp.le.s64 	%p3, %rd16, %rd37;
	add.s64 	%rd38, %rd1, %rd37;
	shl.b64 	%rd39, %rd38, 2;
	add.s64 	%rd31, %rd17, %rd39;
	@%p3 bra 	$L__BB10_19;
	mov.b32 	%r21, 0;
	st.global.u32 	[%rd31], %r21;
$L__BB10_19:
	add.s32 	%r22, %r5, 256;
	cvt.u64.u32 	%rd40, %r22;
	setp.le.s64 	%p4, %rd16, %rd40;
	@%p4 bra 	$L__BB10_21;
	mov.b32 	%r23, 0;
	st.global.u32 	[%rd31+1024], %r23;
$L__BB10_21:
	ret;

}
	// .globl	_ZN3cub18CUB_300001_SM_10006detail6reduce28DeviceReduceSingleTileKernelINS2_10policy_hubIxjN4cuda3std3__44plusIxEEE10Policy1000EN6thrust24THRUST_300001_SM_1000_NS10device_ptrIiEEPxjS9_xxNS7_10__identityEEEvT0_T1_T2_T3_T4_T6_
.visible .entry _ZN3cub18CUB_300001_SM_10006detail6reduce28DeviceReduceSingleTileKernelINS2_10policy_hubIxjN4cuda3std3__44plusIxEEE10Policy1000EN6thrust24THRUST_300001_SM_1000_NS10device_ptrIiEEPxjS9_xxNS7_10__identityEEEvT0_T1_T2_T3_T4_T6_(
	.param .align 8 .b8 _ZN3cub18CUB_300001_SM_10006detail6reduce28DeviceReduceSingleTileKernelINS2_10policy_hubIxjN4cuda3std3__44plusIxEEE10Policy1000EN6thrust24THRUST_300001_SM_1000_NS10device_ptrIiEEPxjS9_xxNS7_10__identityEEEvT0_T1_T2_T3_T4_T6__param_0[8],
	.param .u64 .ptr .align 1 _ZN3cub18CUB_300001_SM_10006detail6reduce28DeviceReduceSingleTileKernelINS2_10policy_hubIxjN4cuda3std3__44plusIxEEE10Policy1000EN6thrust24THRUST_300001_SM_1000_NS10device_ptrIiEEPxjS9_xxNS7_10__identityEEEvT0_T1_T2_T3_T4_T6__param_1,
	.param .u32 _ZN3cub18CUB_300001_SM_10006detail6reduce28DeviceReduceSingleTileKernelINS2_10policy_hubIxjN4cuda3std3__44plusIxEEE10Policy1000EN6thrust24THRUST_300001_SM_1000_NS10device_ptrIiEEPxjS9_xxNS7_10__identityEEEvT0_T1_T2_T3_T4_T6__param_2,
	.param .align 1 .b8 _ZN3cub18CUB_300001_SM_10006detail6reduce28DeviceReduceSingleTileKernelINS2_10policy_hubIxjN4cuda3std3__44plusIxEEE10Policy1000EN6thrust24THRUST_300001_SM_1000_NS10device_ptrIiEEPxjS9_xxNS7_10__identityEEEvT0_T1_T2_T3_T4_T6__param_3[1],
	.param .u64 _ZN3cub18CUB_300001_SM_10006detail6reduce28DeviceReduceSingleTileKernelINS2_10policy_hubIxjN4cuda3std3__44plusIxEEE10Policy1000EN6thrust24THRUST_300001_SM_1000_NS10device_ptrIiEEPxjS9_xxNS7_10__identityEEEvT0_T1_T2_T3_T4_T6__param_4,
	.param .align 1 .b8 _ZN3cub18CUB_300001_SM_10006detail6reduce28DeviceReduceSingleTileKernelINS2_10policy_hubIxjN4cuda3std3__44plusIxEEE10Policy1000EN6thrust24THRUST_300001_SM_1000_NS10device_ptrIiEEPxjS9_xxNS7_10__identityEEEvT0_T1_T2_T3_T4_T6__param_5[1]
)
.maxntid 512
.minnctapersm 1
{
	.reg .pred 	%p<67>;
	.reg .b32 	%r<285>;
	.reg .b64 	%rd<431>;
	// demoted variable
	.shared .align 8 .b8 _ZZN3cub18CUB_300001_SM_10006detail6reduce28DeviceReduceSingleTileKernelINS2_10policy_hubIxjN4cuda3std3__44plusIxEEE10Policy1000EN6thrust24THRUST_300001_SM_1000_NS10device_ptrIiEEPxjS9_xxNS7_10__identityEEEvT0_T1_T2_T3_T4_T6_E12temp_storage[152];
	ld.param.u64 	%rd49, [_ZN3cub18CUB_300001_SM_10006detail6reduce28DeviceReduceSingleTileKernelINS2_10policy_hubIxjN4cuda3std3__44plusIxEEE10Policy1000EN6thrust24THRUST_300001_SM_1000_NS10device_ptrIiEEPxjS9_xxNS7_10__identityEEEvT0_T1_T2_T3_T4_T6__param_0];
	ld.param.u64 	%rd51, [_ZN3cub18CUB_300001_SM_10006detail6reduce28DeviceReduceSingleTileKernelINS2_10policy_hubIxjN4cuda3std3__44plusIxEEE10Policy1000EN6thrust24THRUST_300001_SM_1000_NS10device_ptrIiEEPxjS9_xxNS7_10__identityEEEvT0_T1_T2_T3_T4_T6__param_1];
	ld.param.u32 	%r51, [_ZN3cub18CUB_300001_SM_10006detail6reduce28DeviceReduceSingleTileKernelINS2_10policy_hubIxjN4cuda3std3__44plusIxEEE10Policy1000EN6thrust24THRUST_300001_SM_1000_NS10device_ptrIiEEPxjS9_xxNS7_10__identityEEEvT0_T1_T2_T3_T4_T6__param_2];
	ld.param.u64 	%rd50, [_ZN3cub18CUB_300001_SM_10006detail6reduce28DeviceReduceSingleTileKernelINS2_10policy_hubIxjN4cuda3std3__44plusIxEEE10Policy1000EN6thrust24THRUST_300001_SM_1000_NS10device_ptrIiEEPxjS9_xxNS7_10__identityEEEvT0_T1_T2_T3_T4_T6__param_4];
	cvta.to.global.u64 	%rd1, %rd51;
	setp.ne.s32 	%p1, %r51, 0;
	@%p1 bra 	$L__BB11_3;
	mov.u32 	%r267, %tid.x;
	setp.ne.s32 	%p66, %r267, 0;
	@%p66 bra 	$L__BB11_52;
	st.global.u64 	[%rd1], %rd50;
	bra.uni 	$L__BB11_52;
$L__BB11_3:
	cvta.to.global.u64 	%rd2, %rd49;
	setp.gt.u32 	%p2, %r51, 3583;
	@%p2 bra 	$L__BB11_28;
	mov.u32 	%r1, %tid.x;
	setp.ge.u32 	%p24, %r1, %r51;
	mov.b64 	%rd418, 0;
	mov.u32 	%r271, %r1;
	@%p24 bra 	$L__BB11_6;
	mul.wide.u32 	%rd239, %r1, 4;
	add.s64 	%rd240, %rd2, %rd239;
	ld.global.s32 	%rd418, [%rd240];
	add.s32 	%r271, %r1, 512;
$L__BB11_6:
	setp.ge.u32 	%p25, %r271, %r51;
	@%p25 bra 	$L__BB11_19;
	not.b32 	%r144, %r271;
	add.s32 	%r145, %r51, %r144;
	shr.u32 	%r146, %r145, 9;
	add.s32 	%r4, %r146, 1;
	and.b32  	%r5, %r4, 15;
	setp.lt.u32 	%p26, %r145, 7680;
	@%p26 bra 	$L__BB11_10;
	and.b32  	%r147, %r4, 16777200;
	neg.s32 	%r269, %r147;
	mul.wide.u32 	%rd242, %r271, 4;
	add.s64 	%rd243, %rd242, %rd2;
	add.s64 	%rd408, %rd243, 16384;
$L__BB11_9:
	.pragma "nounroll";
	ld.global.s32 	%rd244, [%rd408+-16384];
	add.s64 	%rd245, %rd418, %rd244;
	ld.global.s32 	%rd246, [%rd408+-14336];
	add.s64 	%rd247, %rd245, %rd246;
	ld.global.s32 	%rd248, [%rd408+-12288];
	add.s64 	%rd249, %rd247, %rd248;
	ld.global.s32 	%rd250, [%rd408+-10240];
	add.s64 	%rd251, %rd249, %rd250;
	ld.global.s32 	%rd252, [%rd408+-8192];
	add.s64 	%rd253, %rd251, %rd252;
	ld.global.s32 	%rd254, [%rd408+-6144];
	add.s64 	%rd255, %rd253, %rd254;
	ld.global.s32 	%rd256, [%rd408+-4096];
	add.s64 	%rd257, %rd255, %rd256;
	ld.global.s32 	%rd258, [%rd408+-2048];
	add.s64 	%rd259, %rd257, %rd258;
	ld.global.s32 	%rd260, [%rd408];
	add.s64 	%rd261, %rd259, %rd260;
	ld.global.s32 	%rd262, [%rd408+2048];
	add.s64 	%rd263, %rd261, %rd262;
	ld.global.s32 	%rd264, [%rd408+4096];
	add.s64 	%rd265, %rd263, %rd264;
	ld.global.s32 	%rd266, [%rd408+6144];
	add.s64 	%rd267, %rd265, %rd266;
	ld.global.s32 	%rd268, [%rd408+8192];
	add.s64 	%rd269, %rd267, %rd268;
	ld.global.s32 	%rd270, [%rd408+10240];
	add.s64 	%rd271, %rd269, %rd270;
	ld.global.s32 	%rd272, [%rd408+12288];
	add.s64 	%rd273, %rd271, %rd272;
	ld.global.s32 	%rd274, [%rd408+14336];
	add.s64 	%rd418, %rd273, %rd274;
	add.s32 	%r271, %r271, 8192;
	add.s32 	%r269, %r269, 16;
	add.s64 	%rd408, %rd408, 32768;
	setp.ne.s32 	%p27, %r269, 0;
	@%p27 bra 	$L__BB11_9;
$L__BB11_10:
	setp.eq.s32 	%p28, %r5, 0;
	@%p28 bra 	$L__BB11_19;
	and.b32  	%r12, %r4, 7;
	setp.lt.u32 	%p29, %r5, 8;
	@%p29 bra 	$L__BB11_13;
	mul.wide.u32 	%rd276, %r271, 4;
	add.s64 	%rd277, %rd2, %rd276;
	ld.global.s32 	%rd278, [%rd277];
	add.s64 	%rd279, %rd418, %rd278;
	ld.global.s32 	%rd280, [%rd277+2048];
	add.s64 	%rd281, %rd279, %rd280;
	ld.global.s32 	%rd282, [%rd277+4096];
	add.s64 	%rd283, %rd281, %rd282;
	ld.global.s32 	%rd284, [%rd277+6144];
	add.s64 	%rd285, %rd283, %rd284;
	ld.global.s32 	%rd286, [%rd277+8192];
	add.s64 	%rd287, %rd285, %rd286;
	ld.global.s32 	%rd288, [%rd277+10240];
	add.s64 	%rd289, %rd287, %rd288;
	ld.global.s32 	%rd290, [%rd277+12288];
	add.s64 	%rd291, %rd289, %rd290;
	ld.global.s32 	%rd292, [%rd277+14336];
	add.s64 	%rd418, %rd291, %rd292;
	add.s32 	%r271, %r271, 4096;
$L__BB11_13:
	setp.eq.s32 	%p30, %r12, 0;
	@%p30 bra 	$L__BB11_19;
	and.b32  	%r15, %r4, 3;
	setp.lt.u32 	%p31, %r12, 4;
	@%p31 bra 	$L__BB11_16;
	mul.wide.u32 	%rd294, %r271, 4;
	add.s64 	%rd295, %rd2, %rd294;
	ld.global.s32 	%rd296, [%rd295];
	add.s64 	%rd297, %rd418, %rd296;
	ld.global.s32 	%rd298, [%rd295+2048];
	add.s64 	%rd299, %rd297, %rd298;
	ld.global.s32 	%rd300, [%rd295+4096];
	add.s64 	%rd301, %rd299, %rd300;
	ld.global.s32 	%rd302, [%rd295+6144];
	add.s64 	%rd418, %rd301, %rd302;
	add.s32 	%r271, %r271, 2048;
$L__BB11_16:
	setp.eq.s32 	%p32, %r15, 0;
	@%p32 bra 	$L__BB11_19;
	mul.wide.u32 	%rd303, %r271, 4;
	add.s64 	%rd416, %rd2, %rd303;
	neg.s32 	%r274, %r15;
$L__BB11_18:
	.pragma "nounroll";
	ld.global.s32 	%rd304, [%rd416];
	add.s64 	%rd418, %rd418, %rd304;
	add.s64 	%rd416, %rd416, 2048;
	add.s32 	%r274, %r274, 1;
	setp.ne.s32 	%p33, %r274, 0;
	@%p33 bra 	$L__BB11_18;
$L__BB11_19:
	setp.lt.u32 	%p34, %r51, 512;
	@%p34 bra 	$L__BB11_24;
	// begin inline asm
	mov.u32 %r211, %laneid;
	// end inline asm
	mov.b64 	{%r213, %r218}, %rd418;
	mov.b32 	%r219, 1;
	mov.b32 	%r260, 31;
	mov.b32 	%r261, -1;
	// begin inline asm
	shfl.sync.down.b32 %r212, %r213, %r219, %r260, %r261;
	// end inline asm
	// begin inline asm
	shfl.sync.down.b32 %r217, %r218, %r219, %r260, %r261;
	// end inline asm
	mov.b64 	%rd363, {%r212, %r217};
	setp.gt.s32 	%p58, %r211, 30;
	selp.b64 	%rd364, 0, %rd363, %p58;
	add.s64 	%rd365, %rd364, %rd418;
	mov.b64 	{%r223, %r228}, %rd365;
	mov.b32 	%r229, 2;
	// begin inline asm
	shfl.sync.down.b32 %r222, %r223, %r229, %r260, %r261;
	// end inline asm
	// begin inline asm
	shfl.sync.down.b32 %r227, %r228, %r229, %r260, %r261;
	// end inline asm
	mov.b64 	%rd366, {%r222, %r227};
	setp.gt.s32 	%p59, %r211, 29;
	selp.b64 	%rd367, 0, %rd366, %p59;
	add.s64 	%rd368, %rd367, %rd365;
	mov.b64 	{%r233, %r238}, %rd368;
	mov.b32 	%r239, 4;
	// begin inline asm
	shfl.sync.down.b32 %r232, %r233, %r239, %r260, %r261;
	// end inline asm
	// begin inline asm
	shfl.sync.down.b32 %r237, %r238, %r239, %r260, %r261;
	// end inline asm
	mov.b64 	%rd369, {%r232, %r237};
	setp.gt.s32 	%p60, %r211, 27;
	selp.b64 	%rd370, 0, %rd369, %p60;
	add.s64 	%rd371, %rd370, %rd368;
	mov.b64 	{%r243, %r248}, %rd371;
	mov.b32 	%r249, 8;
	// begin inline asm
	shfl.sync.down.b32 %r242, %r243, %r249, %r260, %r261;
	// end inline asm
	// begin inline asm
	shfl.sync.down.b32 %r247, %r248, %r249, %r260, %r261;
	// end inline asm
	mov.b64 	%rd372, {%r242, %r247};
	setp.gt.s32 	%p61, %r211, 23;
	selp.b64 	%rd373, 0, %rd372, %p61;
	add.s64 	%rd374, %rd373, %rd371;
	mov.b64 	{%r253, %r258}, %rd374;
	mov.b32 	%r259, 16;
	// begin inline asm
	shfl.sync.down.b32 %r252, %r253, %r259, %r260, %r261;
	// end inline asm
	// begin inline asm
	shfl.sync.down.b32 %r257, %r258, %r259, %r260, %r261;
	// end inline asm
	mov.b64 	%rd375, {%r252, %r257};
	setp.gt.s32 	%p62, %r211, 15;
	selp.b64 	%rd376, 0, %rd375, %p62;
	add.s64 	%rd430, %rd376, %rd374;
	setp.ne.s32 	%p63, %r211, 0;
	@%p63 bra 	$L__BB11_22;
	shr.u32 	%r262, %r1, 2;
	and.b32  	%r263, %r262, 248;
	mov.u32 	%r264, _ZZN3cub18CUB_300001_SM_10006detail6reduce28DeviceReduceSingleTileKernelINS2_10policy_hubIxjN4cuda3std3__44plusIxEEE10Policy1000EN6thrust24THRUST_300001_SM_1000_NS10device_ptrIiEEPxjS9_xxNS7_10__identityEEEvT0_T1_T2_T3_T4_T6_E12temp_storage;
	add.s32 	%r265, %r264, %r263;
	st.shared.u64 	[%r265+16], %rd430;
$L__BB11_22:
	bar.sync 	0;
	setp.ne.s32 	%p64, %r1, 0;
	@%p64 bra 	$L__BB11_50;
	ld.shared.u64 	%rd377, [_ZZN3cub18CUB_300001_SM_10006detail6reduce28DeviceReduceSingleTileKernelINS2_10policy_hubIxjN4cuda3std3__44plusIxEEE10Policy1000EN6thrust24THRUST_300001_SM_1000_NS10device_ptrIiEEPxjS9_xxNS7_10__identityEEEvT0_T1_T2_T3_T4_T6_E12temp_storage+24];
	add.s64 	%rd378, %rd377, %rd430;
	ld.shared.u64 	%rd379, [_ZZN3cub18CUB_300001_SM_10006detail6reduce28DeviceReduceSingleTileKernelINS2_10policy_hubIxjN4cuda3std3__44plusIxEEE10Policy1000EN6thrust24THRUST_300001_SM_1000_NS10device_ptrIiEEPxjS9_xxNS7_10__identityEEEvT0_T1_T2_T3_T4_T6_E12temp_storage+32];
	add.s64 	%rd380, %rd378, %rd379;
	ld.shared.u64 	%rd381, [_ZZN3cub18CUB_300001_SM_10006detail6reduce28DeviceReduceSingleTileKernelINS2_10policy_hubIxjN4cuda3std3__44plusIxEEE10Policy1000EN6thrust24THRUST_300001_SM_1000_NS10device_ptrIiEEPxjS9_xxNS7_10__identityEEEvT0_T1_T2_T3_T4_T6_E12temp_storage+40];
	add.s64 	%rd382, %rd380, %rd381;
	ld.shared.u64 	%rd383, [_ZZN3cub18CUB_300001_SM_10006detail6reduce28DeviceReduceSingleTileKernelINS2_10policy_hubIxjN4cuda3std3__44plusIxEEE10Policy1000EN6thrust24THRUST_300001_SM_1000_NS10device_ptrIiEEPxjS9_xxNS7_10__identityEEEvT0_T1_T2_T3_T4_T6_E12temp_storage+48];
	add.s64 	%rd384, %rd382, %rd383;
	ld.shared.u64 	%rd385, [_ZZN3cub18CUB_300001_SM_10006detail6reduce28DeviceReduceSingleTileKernelINS2_10policy_hubIxjN4cuda3std3__44plusIxEEE10Policy1000EN6thrust24THRUST_300001_SM_1000_NS10device_ptrIiEEPxjS9_xxNS7_10__identityEEEvT0_T1_T2_T3_T4_T6_E12temp_storage+56];
	add.s64 	%rd386, %rd384, %rd385;
	ld.shared.u64 	%rd387, [_ZZN3cub18CUB_300001_SM_10006detail6reduce28DeviceReduceSingleTileKernelINS2_10policy_hubIxjN4cuda3std3__44plusIxEEE10Policy1000EN6thrust24THRUST_300001_SM_1000_NS10device_ptrIiEEPxjS9_xxNS7_10__identityEEEvT0_T1_T2_T3_T4_T6_E12temp_storage+64];
	add.s64 	%rd388, %rd386, %rd387;
	ld.shared.u64 	%rd389, [_ZZN3cub18CUB_300001_SM_10006detail6reduce28DeviceReduceSingleTileKernelINS2_10policy_hubIxjN4cuda3std3__44plusIxEEE10Policy1000EN6thrust24THRUST_300001_SM_1000_NS10device_ptrIiEEPxjS9_xxNS7_10__identityEEEvT0_T1_T2_T3_T4_T6_E12temp_storage+72];
	add.s64 	%rd390, %rd388, %rd389;
	ld.shared.u64 	%rd391, [_ZZN3cub18CUB_300001_SM_10006detail6reduce28DeviceReduceSingleTileKernelINS2_10policy_hubIxjN4cuda3std3__44plusIxEEE10Policy1000EN6thrust24THRUST_300001_SM_1000_NS10device_ptrIiEEPxjS9_xxNS7_10__identityEEEvT0_T1_T2_T3_T4_T6_E12temp_storage+80];
	add.s64 	%rd392, %rd390, %rd391;
	ld.shared.u64 	%rd393, [_ZZN3cub18CUB_300001_SM_10006detail6reduce28DeviceReduceSingleTileKernelINS2_10policy_hubIxjN4cuda3std3__44plusIxEEE10Policy1000EN6thrust24THRUST_300001_SM_1000_NS10device_ptrIiEEPxjS9_xxNS7_10__identityEEEvT0_T1_T2_T3_T4_T6_E12temp_storage+88];
	add.s64 	%rd394, %rd392, %rd393;
	ld.shared.u64 	%rd395, [_ZZN3cub18CUB_300001_SM_10006detail6reduce28DeviceReduceSingleTileKernelINS2_10policy_hubIxjN4cuda3std3__44plusIxEEE10Policy1000EN6thrust24THRUST_300001_SM_1000_NS10device_ptrIiEEPxjS9_xxNS7_10__identityEEEvT0_T1_T2_T3_T4_T6_E12temp_storage+96];
	add.s64 	%rd396, %rd394, %rd395;
	ld.shared.u64 	%rd397, [_ZZN3cub18CUB_300001_SM_10006detail6reduce28DeviceReduceSingleTileKernelINS2_10policy_hubIxjN4cuda3std3__44plusIxEEE10Policy1000EN6thrust24THRUST_300001_SM_1000_NS10device_ptrIiEEPxjS9_xxNS7_10__identityEEEvT0_T1_T2_T3_T4_T6_E12temp_storage+104];
	add.s64 	%rd398, %rd396, %rd397;
	ld.shared.u64 	%rd399, [_ZZN3cub18CUB_300001_SM_10006detail6reduce28DeviceReduceSingleTileKernelINS2_10policy_hubIxjN4cuda3std3__44plusIxEEE10Policy1000EN6thrust24THRUST_300001_SM_1000_NS10device_ptrIiEEPxjS9_xxNS7_10__identityEEEvT0_T1_T2_T3_T4_T6_E12temp_storage+112];
	add.s64 	%rd400, %rd398, %rd399;
	ld.shared.u64 	%rd401, [_ZZN3cub18CUB_300001_SM_10006detail6reduce28DeviceReduceSingleTileKernelINS2_10policy_hubIxjN4cuda3std3__44plusIxEEE10Policy1000EN6thrust24THRUST_300001_SM_1000_NS10device_ptrIiEEPxjS9_xxNS7_10__identityEEEvT0_T1_T2_T3_T4_T6_E12temp_storage+120];
	add.s64 	%rd402, %rd400, %rd401;
	ld.shared.u64 	%rd403, [_ZZN3cub18CUB_300001_SM_10006detail6reduce28DeviceReduceSingleTileKernelINS2_10policy_hubIxjN4cuda3std3__44plusIxEEE10Policy1000EN6thrust24THRUST_300001_SM_1000_NS10device_ptrIiEEPxjS9_xxNS7_10__identityEEEvT0_T1_T2_T3_T4_T6_E12temp_storage+128];
	add.s64 	%rd404, %rd402, %rd403;
	ld.shared.u64 	%rd405, [_ZZN3cub18CUB_300001_SM_10006detail6reduce28DeviceReduceSingleTileKernelINS2_10policy_hubIxjN4cuda3std3__44plusIxEEE10Policy1000EN6thrust24THRUST_300001_SM_1000_NS10device_ptrIiEEPxjS9_xxNS7_10__identityEEEvT0_T1_T2_T3_T4_T6_E12temp_storage+136];
	add.s64 	%rd430, %rd404, %rd405;
	bra.uni 	$L__BB11_50;
$L__BB11_24:
	// begin inline asm
	mov.u32 %r148, %laneid;
	// end inline asm
	and.b32  	%r199, %r1, 992;
	add.s32 	%r200, %r199, 32;
	setp.gt.u32 	%p35, %r200, %r51;
	not.b32 	%r201, %r199;
	add.s32 	%r202, %r51, %r201;
	selp.b32 	%r197, %r202, 31, %p35;
	mov.b64 	{%r150, %r155}, %rd418;
	mov.b32 	%r156, 1;
	mov.b32 	%r198, -1;
	// begin inline asm
	shfl.sync.down.b32 %r149, %r150, %r156, %r197, %r198;
	// end inline asm
	// begin inline asm
	shfl.sync.down.b32 %r154, %r155, %r156, %r197, %r198;
	// end inline asm
	mov.b64 	%rd305, {%r149, %r154};
	setp.lt.s32 	%p36, %r148, %r197;
	selp.b64 	%rd306, %rd305, 0, %p36;
	add.s64 	%rd307, %rd306, %rd418;
	mov.b64 	{%r160, %r165}, %rd307;
	mov.b32 	%r166, 2;
	// begin inline asm
	shfl.sync.down.b32 %r159, %r160, %r166, %r197, %r198;
	// end inline asm
	// begin inline asm
	shfl.sync.down.b32 %r164, %r165, %r166, %r197, %r198;
	// end inline asm
	mov.b64 	%rd308, {%r159, %r164};
	add.s32 	%r203, %r148, 2;
	setp.gt.s32 	%p37, %r203, %r197;
	selp.b64 	%rd309, 0, %rd308, %p37;
	add.s64 	%rd310, %rd309, %rd307;
	mov.b64 	{%r170, %r175}, %rd310;
	mov.b32 	%r176, 4;
	// begin inline asm
	shfl.sync.down.b32 %r169, %r170, %r176, %r197, %r198;
	// end inline asm
	// begin inline asm
	shfl.sync.down.b32 %r174, %r175, %r176, %r197, %r198;
	// end inline asm
	mov.b64 	%rd311, {%r169, %r174};
	add.s32 	%r204, %r148, 4;
	setp.gt.s32 	%p38, %r204, %r197;
	selp.b64 	%rd312, 0, %rd311, %p38;
	add.s64 	%rd313, %rd312, %rd310;
	mov.b64 	{%r180, %r185}, %rd313;
	mov.b32 	%r186, 8;
	// begin inline asm
	shfl.sync.down.b32 %r179, %r180, %r186, %r197, %r198;
	// end inline asm
	// begin inline asm
	shfl.sync.down.b32 %r184, %r185, %r186, %r197, %r198;
	// end inline asm
	mov.b64 	%rd314, {%r179, %r184};
	add.s32 	%r205, %r148, 8;
	setp.gt.s32 	%p39, %r205, %r197;
	selp.b64 	%rd315, 0, %rd314, %p39;
	add.s64 	%rd316, %rd315, %rd313;
	mov.b64 	{%r190, %r195}, %rd316;
	mov.b32 	%r196, 16;
	// begin inline asm
	shfl.sync.down.b32 %r189, %r190, %r196, %r197, %r198;
	// end inline asm
	// begin inline asm
	shfl.sync.down.b32 %r194, %r195, %r196, %r197, %r198;
	// end inline asm
	mov.b64 	%rd317, {%r189, %r194};
	add.s32 	%r206, %r148, 16;
	setp.gt.s32 	%p40, %r206, %r197;
	selp.b64 	%rd318, 0, %rd317, %p40;
	add.s64 	%rd430, %rd318, %rd316;
	setp.ne.s32 	%p41, %r148, 0;
	@%p41 bra 	$L__BB11_26;
	shr.u32 	%r207, %r1, 2;
	and.b32  	%r208, %r207, 248;
	mov.u32 	%r209, _ZZN3cub18CUB_300001_SM_10006detail6reduce28DeviceReduceSingleTileKernelINS2_10policy_hubIxjN4cuda3std3__44plusIxEEE10Policy1000EN6thrust24THRUST_300001_SM_1000_NS10device_ptrIiEEPxjS9_xxNS7_10__identityEEEvT0_T1_T2_T3_T4_T6_E12temp_storage;
	add.s32 	%r210, %r209, %r208;
	st.shared.u64 	[%r210+16], %rd430;
$L__BB11_26:
	bar.sync 	0;
	setp.ne.s32 	%p42, %r1, 0;
	@%p42 bra 	$L__BB11_50;
	setp.gt.u32 	%p43, %r51, 32;
	ld.shared.u64 	%rd319, [_ZZN3cub18CUB_300001_SM_10006detail6reduce28DeviceReduceSingleTileKernelINS2_10policy_hubIxjN4cuda3std3__44plusIxEEE10Policy1000EN6thrust24THRUST_300001_SM_1000_NS10device_ptrIiEEPxjS9_xxNS7_10__identityEEEvT0_T1_T2_T3_T4_T6_E12temp_storage+24];
	selp.b64 	%rd320, %rd319, 0, %p43;
	add.s64 	%rd321, %rd320, %rd430;
	setp.gt.u32 	%p44, %r51, 64;
	ld.shared.u64 	%rd322, [_ZZN3cub18CUB_300001_SM_10006detail6reduce28DeviceReduceSingleTileKernelINS2_10policy_hubIxjN4cuda3std3__44plusIxEEE10Policy1000EN6thrust24THRUST_300001_SM_1000_NS10device_ptrIiEEPxjS9_xxNS7_10__identityEEEvT0_T1_T2_T3_T4_T6_E12temp_storage+32];
	selp.b64 	%rd323, %rd322, 0, %p44;
	add.s64 	%rd324, %rd321, %rd323;
	setp.gt.u32 	%p45, %r51, 96;
	ld.shared.u64 	%rd325, [_ZZN3cub18CUB_300001_SM_10006detail6reduce28DeviceReduceSingleTileKernelINS2_10policy_hubIxjN4cuda3std3__44plusIxEEE10Policy1000EN6thrust24THRUST_300001_SM_1000_NS10device_ptrIiEEPxjS9_xxNS7_10__identityEEEvT0_T1_T2_T3_T4_T6_E12temp_storage+40];
	selp.b64 	%rd326, %rd325, 0, %p45;
	add.s64 	%rd327, %rd324, %rd326;
	setp.gt.u32 	%p46, %r51, 128;
	ld.shared.u64 	%rd328, [_ZZN3cub18CUB_300001_SM_10006detail6reduce28DeviceReduceSingleTileKernelINS2_10policy_hubIxjN4cuda3std3__44plusIxEEE10Policy1000EN6thrust24THRUST_300001_SM_1000_NS10device_ptrIiEEPxjS9_xxNS7_10__identityEEEvT0_T1_T2_T3_T4_T6_E12temp_storage+48];
	selp.b64 	%rd329, %rd328, 0, %p46;
	add.s64 	%rd330, %rd327, %rd329;
	setp.gt.u32 	%p47, %r51, 160;
	ld.shared.u64 	%rd331, [_ZZN3cub18CUB_300001_SM_10006detail6reduce28DeviceReduceSingleTileKernelINS2_10policy_hubIxjN4cuda3std3__44plusIxEEE10Policy1000EN6thrust24THRUST_300001_SM_1000_NS10device_ptrIiEEPxjS9_xxNS7_10__identityEEEvT0_T1_T2_T3_T4_T6_E12temp_storage+56];
	selp.b64 	%rd332, %rd331, 0, %p47;
	add.s64 	%rd333, %rd330, %rd332;
	setp.gt.u32 	%p48, %r51, 192;
	ld.shared.u64 	%rd334, [_ZZN3cub18CUB_300001_SM_10006detail6reduce28DeviceReduceSingleTileKernelINS2_10policy_hubIxjN4cuda3std3__44plusIxEEE10Policy1000EN6thrust24THRUST_300001_SM_1000_NS10device_ptrIiEEPxjS9_xxNS7_10__identityEEEvT0_T1_T2_T3_T4_T6_E12temp_storage+64];
	selp.b64 	%rd335, %rd334, 0, %p48;
	add.s64 	%rd336, %rd333, %rd335;
	setp.gt.u32 	%p49, %r51, 224;
	ld.shared.u64 	%rd337, [_ZZN3cub18CUB_300001_SM_10006detail6reduce28DeviceReduceSingleTileKernelINS2_10policy_hubIxjN4cuda3std3__44plusIxEEE10Policy1000EN6thrust24THRUST_300001_SM_1000_NS10device_ptrIiEEPxjS9_xxNS7_10__identityEEEvT0_T1_T2_T3_T4_T6_E12temp_storage+72];
	selp.b64 	%rd338, %rd337, 0, %p49;
	add.s64 	%rd339, %rd336, %rd338;
	setp.gt.u32 	%p50, %r51, 256;
	ld.shared.u64 	%rd340, [_ZZN3cub18CUB_300001_SM_10006detail6reduce28DeviceReduceSingleTileKernelINS2_10policy_hubIxjN4cuda3std3__44plusIxEEE10Policy1000EN6thrust24THRUST_300001_SM_1000_NS10device_ptrIiEEPxjS9_xxNS7_10__identityEEEvT0_T1_T2_T3_T4_T6_E12temp_storage+80];
	selp.b64 	%rd341, %rd340, 0, %p50;
	add.s64 	%rd342, %rd339, %rd341;
	setp.gt.u32 	%p51, %r51, 288;
	ld.shared.u64 	%rd343, [_ZZN3cub18CUB_300001_SM_10006detail6reduce28DeviceReduceSingleTileKernelINS2_10policy_hubIxjN4cuda3std3__44plusIxEEE10Policy1000EN6thrust24THRUST_300001_SM_1000_NS10device_ptrIiEEPxjS9_xxNS7_10__identityEEEvT0_T1_T2_T3_T4_T6_E12temp_storage+88];
	selp.b64 	%rd344, %rd343, 0, %p51;
	add.s64 	%rd345, %rd342, %rd344;
	setp.gt.u32 	%p52, %r51, 320;
	ld.shared.u64 	%rd346, [_ZZN3cub18CUB_300001_SM_10006detail6reduce28DeviceReduceSingleTileKernelINS2_10policy_hubIxjN4cuda3std3__44plusIxEEE10Policy1000EN6thrust24THRUST_300001_SM_1000_NS10device_ptrIiEEPxjS9_xxNS7_10__identityEEEvT0_T1_T2_T3_T4_T6_E12temp_storage+96];
	selp.b64 	%rd347, %rd346, 0, %p52;
	add.s64 	%rd348, %rd345, %rd347;
	setp.gt.u32 	%p53, %r51, 352;
	ld.shared.u64 	%rd349, [_ZZN3cub18CUB_300001_SM_10006detail6reduce28DeviceReduceSingleTileKernelINS2_10policy_hubIxjN4cuda3std3__44plusIxEEE10Policy1000EN6thrust24THRUST_300001_SM_1000_NS10device_ptrIiEEPxjS9_xxNS7_10__identityEEEvT0_T1_T2_T3_T4_T6_E12temp_storage+104];
	selp.b64 	%rd350, %rd349, 0, %p53;
	add.s64 	%rd351, %rd348, %rd350;
	setp.gt.u32 	%p54, %r51, 384;
	ld.shared.u64 	%rd352, [_ZZN3cub18CUB_300001_SM_10006detail6reduce28DeviceReduceSingleTileKernelINS2_10policy_hubIxjN4cuda3std3__44plusIxEEE10Policy1000EN6thrust24THRUST_300001_SM_1000_NS10device_ptrIiEEPxjS9_xxNS7_10__identityEEEvT0_T1_T2_T3_T4_T6_E12temp_storage+112];
	selp.b64 	%rd353, %rd352, 0, %p54;
	add.s64 	%rd354, %rd351, %rd353;
	setp.gt.u32 	%p55, %r51, 416;
	ld.shared.u64 	%rd355, [_ZZN3cub18CUB_300001_SM_10006detail6reduce28DeviceReduceSingleTileKernelINS2_10policy_hubIxjN4cuda3std3__44plusIxEEE10Policy1000EN6thrust24THRUST_300001_SM_1000_NS10device_ptrIiEEPxjS9_xxNS7_10__identityEEEvT0_T1_T2_T3_T4_T6_E12temp_storage+120];
	selp.b64 	%rd356, %rd355, 0, %p55;
	add.s64 	%rd357, %rd354, %rd356;
	setp.gt.u32 	%p56, %r51, 448;
	ld.shared.u64 	%rd358, [_ZZN3cub18CUB_300001_SM_10006detail6reduce28DeviceReduceSingleTileKernelINS2_10policy_hubIxjN4cuda3std3__44plusIxEEE10Policy1000EN6thrust24THRUST_300001_SM_1000_NS10device_ptrIiEEPxjS9_xxNS7_10__identityEEEvT0_T1_T2_T3_T4_T6_E12temp_storage+128];
	selp.b64 	%rd359, %rd358, 0, %p56;
	add.s64 	%rd360, %rd357, %rd359;
	setp.gt.u32 	%p57, %r51, 480;
	ld.shared.u64 	%rd361, [_ZZN3cub18CUB_300001_SM_10006detail6reduce28DeviceReduceSingleTileKernelINS2_10policy_hubIxjN4cuda3std3__44plusIxEEE10Policy1000EN6thrust24THRUST_300001_SM_1000_NS10device_ptrIiEEPxjS9_xxNS7_10__identityEEEvT0_T1_T2_T3_T4_T6_E12temp_storage+136];
	selp.b64 	%rd362, %rd361, 0, %p57;
	add.s64 	%rd430, %rd360, %rd362;
	bra.uni 	$L__BB11_50;
$L__BB11_28:
	mov.u32 	%r21, %tid.x;
	mul.wide.u32 	%rd52, %r21, 4;
	add.s64 	%rd28, %rd2, %rd52;
	ld.global.s32 	%rd53, [%rd28];
	ld.global.s32 	%rd54, [%rd28+2048];
	ld.global.s32 	%rd55, [%rd28+4096];
	ld.global.s32 	%rd56, [%rd28+6144];
	ld.global.s32 	%rd57, [%rd28+8192];
	ld.global.s32 	%rd58, [%rd28+10240];
	ld.global.s32 	%rd59, [%rd28+12288];
	add.s64 	%rd60, %rd54, %rd53;
	add.s64 	%rd61, %rd60, %rd55;
	add.s64 	%rd62, %rd61, %rd56;
	add.s64 	%rd63, %rd62, %rd57;
	add.s64 	%rd64, %rd63, %rd58;
	add.s64 	%rd429, %rd64, %rd59;
	add.s32 	%r22, %r51, -3584;
	setp.lt.u32 	%p3, %r22, 3584;
	mov.b32 	%r276, 3584;
	@%p3 bra 	$L__BB11_32;
	mov.b32 	%r276, 3584;
$L__BB11_30:
	mul.wide.u32 	%rd65, %r276, 4;
	add.s64 	%rd66, %rd28, %rd65;
	ld.global.s32 	%rd67, [%rd66];
	ld.global.s32 	%rd68, [%rd66+2048];
	ld.global.s32 	%rd69, [%rd66+4096];
	ld.global.s32 	%rd70, [%rd66+6144];
	ld.global.s32 	%rd71, [%rd66+8192];
	ld.global.s32 	%rd72, [%rd66+10240];
	ld.global.s32 	%rd73, [%rd66+12288];
	add.s64 	%rd74, %rd429, %rd67;
	add.s64 	%rd75, %rd74, %rd68;
	add.s64 	%rd76, %rd75, %rd69;
	add.s64 	%rd77, %rd76, %rd70;
	add.s64 	%rd78, %rd77, %rd71;
	add.s64 	%rd79, %rd78, %rd72;
	add.s64 	%rd429, %rd79, %rd73;
	sub.s32 	%r54, %r51, %r276;
	setp.lt.u32 	%p4, %r54, 3584;
	@%p4 bra 	$L__BB11_46;
	add.s32 	%r276, %r276, 3584;
	setp.le.u32 	%p5, %r276, %r22;
	@%p5 bra 	$L__BB11_30;
$L__BB11_32:
	setp.le.u32 	%p6, %r51, %r276;
	sub.s32 	%r55, %r51, %r276;
	setp.ge.s32 	%p7, %r21, %r55;
	or.pred  	%p8, %p6, %p7;
	@%p8 bra 	$L__BB11_46;
	not.b32 	%r57, %r21;
	add.s32 	%r58, %r51, %r57;
	sub.s32 	%r59, %r58, %r276;
	shr.u32 	%r60, %r59, 9;
	add.s32 	%r26, %r60, 1;
	and.b32  	%r27, %r26, 15;
	setp.lt.u32 	%p9, %r59, 7680;
	mov.u32 	%r281, %r21;
	@%p9 bra 	$L__BB11_37;
	or.b32  	%r279, %r21, 4096;
	add.s32 	%r278, %r21, %r276;
	and.b32  	%r61, %r26, 16777200;
	neg.s32 	%r277, %r61;
$L__BB11_35:
	.pragma "nounroll";
	mul.wide.u32 	%rd81, %r278, 4;
	add.s64 	%rd82, %rd2, %rd81;
	ld.global.s32 	%rd83, [%rd82];
	add.s64 	%rd84, %rd429, %rd83;
	add.s32 	%r62, %r278, 512;
	mul.wide.u32 	%rd85, %r62, 4;
	add.s64 	%rd86, %rd2, %rd85;
	ld.global.s32 	%rd87, [%rd86];
	add.s64 	%rd88, %rd84, %rd87;
	add.s32 	%r63, %r278, 1024;
	mul.wide.u32 	%rd89, %r63, 4;
	add.s64 	%rd90, %rd2, %rd89;
	ld.global.s32 	%rd91, [%rd90];
	add.s64 	%rd92, %rd88, %rd91;
	add.s32 	%r64, %r278, 1536;
	mul.wide.u32 	%rd93, %r64, 4;
	add.s64 	%rd94, %rd2, %rd93;
	ld.global.s32 	%rd95, [%rd94];
	add.s64 	%rd96, %rd92, %rd95;
	add.s32 	%r65, %r278, 2048;
	mul.wide.u32 	%rd97, %r65, 4;
	add.s64 	%rd98, %rd2, %rd97;
	ld.global.s32 	%rd99, [%rd98];
	add.s64 	%rd100, %rd96, %rd99;
	add.s32 	%r66, %r278, 2560;
	mul.wide.u32 	%rd101, %r66, 4;
	add.s64 	%rd102, %rd2, %rd101;
	ld.global.s32 	%rd103, [%rd102];
	add.s64 	%rd104, %rd100, %rd103;
	add.s32 	%r67, %r278, 3072;
	mul.wide.u32 	%rd105, %r67, 4;
	add.s64 	%rd106, %rd2, %rd105;
	ld.global.s32 	%rd107, [%rd106];
	add.s64 	%rd108, %rd104, %rd107;
	add.s32 	%r68, %r278, 3584;
	mul.wide.u32 	%rd109, %r68, 4;
	add.s64 	%rd110, %rd2, %rd109;
	ld.global.s32 	%rd111, [%rd110];
	add.s64 	%rd112, %rd108, %rd111;
	add.s32 	%r69, %r278, 4096;
	mul.wide.u32 	%rd113, %r69, 4;
	add.s64 	%rd114, %rd2, %rd113;
	ld.global.s32 	%rd115, [%rd114];
	add.s64 	%rd116, %rd112, %rd115;
	add.s32 	%r70, %r278, 4608;
	mul.wide.u32 	%rd117, %r70, 4;
	add.s64 	%rd118, %rd2, %rd117;
	ld.global.s32 	%rd119, [%rd118];
	add.s64 	%rd120, %rd116, %rd119;
	add.s32 	%r71, %r278, 5120;
	mul.wide.u32 	%rd121, %r71, 4;
	add.s64 	%rd122, %rd2, %rd121;
	ld.global.s32 	%rd123, [%rd122];
	add.s64 	%rd124, %rd120, %rd123;
	add.s32 	%r72, %r278, 5632;
	mul.wide.u32 	%rd125, %r72, 4;
	add.s64 	%rd126, %rd2, %rd125;
	ld.global.s32 	%rd127, [%rd126];
	add.s64 	%rd128, %rd124, %rd127;
	add.s32 	%r73, %r278, 6144;
	mul.wide.u32 	%rd129, %r73, 4;
	add.s64 	%rd130, %rd2, %rd129;
	ld.global.s32 	%rd131, [%rd130];
	add.s64 	%rd132, %rd128, %rd131;
	add.s32 	%r74, %r278, 6656;
	mul.wide.u32 	%rd133, %r74, 4;
	add.s64 	%rd134, %rd2, %rd133;
	ld.global.s32 	%rd135, [%rd134];
	add.s64 	%rd136, %rd132, %rd135;
	add.s32 	%r75, %r278, 7168;
	mul.wide.u32 	%rd137, %r75, 4;
	add.s64 	%rd138, %rd2, %rd137;
	ld.global.s32 	%rd139, [%rd138];
	add.s64 	%rd140, %rd136, %rd139;
	add.s32 	%r76, %r278, 7680;
	mul.wide.u32 	%rd141, %r76, 4;
	add.s64 	%rd142, %rd2, %rd141;
	ld.global.s32 	%rd143, [%rd142];
	add.s64 	%rd429, %rd140, %rd143;
	add.s32 	%r279, %r279, 8192;
	add.s32 	%r278, %r278, 8192;
	add.s32 	%r277, %r277, 16;
	setp.ne.s32 	%p10, %r277, 0;
	@%p10 bra 	$L__BB11_35;
	add.s32 	%r281, %r279, -4096;
$L__BB11_37:
	setp.eq.s32 	%p11, %r27, 0;
	@%p11 bra 	$L__BB11_46;
	and.b32  	%r39, %r26, 7;
	setp.lt.u32 	%p12, %r27, 8;
	@%p12 bra 	$L__BB11_40;
	add.s32 	%r77, %r281, %r276;
	mul.wide.u32 	%rd145, %r77, 4;
	add.s64 	%rd146, %rd2, %rd145;
	ld.global.s32 	%rd147, [%rd146];
	add.s64 	%rd148, %rd429, %rd147;
	add.s32 	%r78, %r77, 512;
	mul.wide.u32 	%rd149, %r78, 4;
	add.s64 	%rd150, %rd2, %rd149;
	ld.global.s32 	%rd151, [%rd150];
	add.s64 	%rd152, %rd148, %rd151;
	add.s32 	%r79, %r77, 1024;
	mul.wide.u32 	%rd153, %r79, 4;
	add.s64 	%rd154, %rd2, %rd153;
	ld.global.s32 	%rd155, [%rd154];
	add.s64 	%rd156, %rd152, %rd155;
	add.s32 	%r80, %r77, 1536;
	mul.wide.u32 	%rd157, %r80, 4;
	add.s64 	%rd158, %rd2, %rd157;
	ld.global.s32 	%rd159, [%rd158];
	add.s64 	%rd160, %rd156, %rd159;
	add.s32 	%r81, %r77, 2048;
	mul.wide.u32 	%rd161, %r81, 4;
	add.s64 	%rd162, %rd2, %rd161;
	ld.global.s32 	%rd163, [%rd162];
	add.s64 	%rd164, %rd160, %rd163;
	add.s32 	%r82, %r77, 2560;
	mul.wide.u32 	%rd165, %r82, 4;
	add.s64 	%rd166, %rd2, %rd165;
	ld.global.s32 	%rd167, [%rd166];
	add.s64 	%rd168, %rd164, %rd167;
	add.s32 	%r83, %r77, 3072;
	mul.wide.u32 	%rd169, %r83, 4;
	add.s64 	%rd170, %rd2, %rd169;
	ld.global.s32 	%rd171, [%rd170];
	add.s64 	%rd172, %rd168, %rd171;
	add.s32 	%r84, %r77, 3584;
	mul.wide.u32 	%rd173, %r84, 4;
	add.s64 	%rd174, %rd2, %rd173;
	ld.global.s32 	%rd175, [%rd174];
	add.s64 	%rd429, %rd172, %rd175;
	add.s32 	%r281, %r281, 4096;
$L__BB11_40:
	setp.eq.s32 	%p13, %r39, 0;
	@%p13 bra 	$L__BB11_46;
	and.b32  	%r42, %r26, 3;
	setp.lt.u32 	%p14, %r39, 4;
	@%p14 bra 	$L__BB11_43;
	add.s32 	%r85, %r281, %r276;
	mul.wide.u32 	%rd177, %r85, 4;
	add.s64 	%rd178, %rd2, %rd177;
	ld.global.s32 	%rd179, [%rd178];
	add.s64 	%rd180, %rd429, %rd179;
	add.s32 	%r86, %r85, 512;
	mul.wide.u32 	%rd181, %r86, 4;
	add.s64 	%rd182, %rd2, %rd181;
	ld.global.s32 	%rd183, [%rd182];
	add.s64 	%rd184, %rd180, %rd183;
	add.s32 	%r87, %r85, 1024;
	mul.wide.u32 	%rd185, %r87, 4;
	add.s64 	%rd186, %rd2, %rd185;
	ld.global.s32 	%rd187, [%rd186];
	add.s64 	%rd188, %rd184, %rd187;
	add.s32 	%r88, %r85, 1536;
	mul.wide.u32 	%rd189, %r88, 4;
	add.s64 	%rd190, %rd2, %rd189;
	ld.global.s32 	%rd191, [%rd190];
	add.s64 	%rd429, %rd188, %rd191;
	add.s32 	%r281, %r281, 2048;
$L__BB11_43:
	setp.eq.s32 	%p15, %r42, 0;
	@%p15 bra 	$L__BB11_46;
	add.s32 	%r284, %r281, %r276;
	neg.s32 	%r283, %r42;
$L__BB11_45:
	.pragma "nounroll";
	mul.wide.u32 	%rd192, %r284, 4;
	add.s64 	%rd193, %rd2, %rd192;
	ld.global.s32 	%rd194, [%rd193];
	add.s64 	%rd429, %rd429, %rd194;
	add.s32 	%r284, %r284, 512;
	add.s32 	%r283, %r283, 1;
	setp.ne.s32 	%p16, %r283, 0;
	@%p16 bra 	$L__BB11_45;
$L__BB11_46:
	// begin inline asm
	mov.u32 %r89, %laneid;
	// end inline asm
	mov.b64 	{%r91, %r96}, %rd429;
	mov.b32 	%r97, 1;
	mov.b32 	%r138, 31;
	mov.b32 	%r139, -1;
	// begin inline asm
	shfl.sync.down.b32 %r90, %r91, %r97, %r138, %r139;
	// end inline asm
	// begin inline asm
	shfl.sync.down.b32 %r95, %r96, %r97, %r138, %r139;
	// end inline asm
	mov.b64 	%rd195, {%r90, %r95};
	setp.gt.s32 	%p17, %r89, 30;
	selp.b64 	%rd196, 0, %rd195, %p17;
	add.s64 	%rd197, %rd196, %rd429;
	mov.b64 	{%r101, %r106}, %rd197;
	mov.b32 	%r107, 2;
	// begin inline asm
	shfl.sync.down.b32 %r100, %r101, %r107, %r138, %r139;
	// end inline asm
	// begin inline asm
	shfl.sync.down.b32 %r105, %r106, %r107, %r138, %r139;
	// end inline asm
	mov.b64 	%rd198, {%r100, %r105};
	setp.gt.s32 	%p18, %r89, 29;
	selp.b64 	%rd199, 0, %rd198, %p18;
	add.s64 	%rd200, %rd199, %rd197;
	mov.b64 	{%r111, %r116}, %rd200;
	mov.b32 	%r117, 4;
	// begin inline asm
	shfl.sync.down.b32 %r110, %r111, %r117, %r138, %r139;
	// end inline asm
	// begin inline asm
	shfl.sync.down.b32 %r115, %r116, %r117, %r138, %r139;
	// end inline asm
	mov.b64 	%rd201, {%r110, %r115};
	setp.gt.s32 	%p19, %r89, 27;
	selp.b64 	%rd202, 0, %rd201, %p19;
	add.s64 	%rd203, %rd202, %rd200;
	mov.b64 	{%r121, %r126}, %rd203;
	mov.b32 	%r127, 8;
	// begin inline asm
	shfl.sync.down.b32 %r120, %r121, %r127, %r138, %r139;
	// end inline asm
	// begin inline asm
	shfl.sync.down.b32 %r125, %r126, %r127, %r138, %r139;
	// end inline asm
	mov.b64 	%rd204, {%r120, %r125};
	setp.gt.s32 	%p20, %r89, 23;
	selp.b64 	%rd205, 0, %rd204, %p20;
	add.s64 	%rd206, %rd205, %rd203;
	mov.b64 	{%r131, %r136}, %rd206;
	mov.b32 	%r137, 16;
	// begin inline asm
	shfl.sync.down.b32 %r130, %r131, %r137, %r138, %r139;
	// end inline asm
	// begin inline asm
	shfl.sync.down.b32 %r135, %r136, %r137, %r138, %r139;
	// end inline asm
	mov.b64 	%rd207, {%r130, %r135};
	setp.gt.s32 	%p21, %r89, 15;
	selp.b64 	%rd208, 0, %rd207, %p21;
	add.s64 	%rd430, %rd208, %rd206;
	setp.ne.s32 	%p22, %r89, 0;
	@%p22 bra 	$L__BB11_48;
	shr.u32 	%r140, %r21, 2;
	and.b32  	%r141, %r140, 248;
	mov.u32 	%r142, _ZZN3cub18CUB_300001_SM_10006detail6reduce28DeviceReduceSingleTileKernelINS2_10policy_hubIxjN4cuda3std3__44plusIxEEE10Policy1000EN6thrust24THRUST_300001_SM_1000_NS10device_ptrIiEEPxjS9_xxNS7_10__identityEEEvT0_T1_T2_T3_T4_T6_E12temp_storage;
	add.s32 	%r143, %r142, %r141;
	st.shared.u64 	[%r143+16], %rd430;
$L__BB11_48:
	bar.sync 	0;
	setp.ne.s32 	%p23, %r21, 0;
	@%p23 bra 	$L__BB11_50;
	ld.shared.u64 	%rd209, [_ZZN3cub18CUB_300001_SM_10006detail6reduce28DeviceReduceSingleTileKernelINS2_10policy_hubIxjN4cuda3std3__44plusIxEEE10Policy1000EN6thrust24THRUST_300001_SM_1000_NS10device_ptrIiEEPxjS9_xxNS7_10__identityEEEvT0_T1_T2_T3_T4_T6_E12temp_storage+24];
	add.s64 	%rd210, %rd209, %rd430;
	ld.shared.u64 	%rd211, [_ZZN3cub18CUB_300001_SM_10006detail6reduce28DeviceReduceSingleTileKernelINS2_10policy_hubIxjN4cuda3std3__44plusIxEEE10Policy1000EN6thrust24THRUST_300001_SM_1000_NS10device_ptrIiEEPxjS9_xxNS7_10__identityEEEvT0_T1_T2_T3_T4_T6_E12temp_storage+32];
	add.s64 	%rd212, %rd210, %rd211;
	ld.shared.u64 	%rd213, [_ZZN3cub18CUB_300001_SM_10006detail6reduce28DeviceReduceSingleTileKernelINS2_10policy_hubIxjN4cuda3std3__44plusIxEEE10Policy1000EN6thrust24THRUST_300001_SM_1000_NS10device_ptrIiEEPxjS9_xxNS7_10__identityEEEvT0_T1_T2_T3_T4_T6_E12temp_storage+40];
	add.s64 	%rd214, %rd212, %rd213;
	ld.shared.u64 	%rd215, [_ZZN3cub18CUB_300001_SM_10006detail6reduce28DeviceReduceSingleTileKernelINS2_10policy_hubIxjN4cuda3std3__44plusIxEEE10Policy1000EN6thrust24THRUST_300001_SM_1000_NS10device_ptrIiEEPxjS9_xxNS7_10__identityEEEvT0_T1_T2_T3_T4_T6_E12temp_storage+48];
	add.s64 	%rd216, %rd214, %rd215;
	ld.shared.u64 	%rd217, [_ZZN3cub18CUB_300001_SM_10006detail6reduce28DeviceReduceSingleTileKernelINS2_10policy_hubIxjN4cuda3std3__44plusIxEEE10Policy1000EN6thrust24THRUST_300001_SM_1000_NS10device_ptrIiEEPxjS9_xxNS7_10__identityEEEvT0_T1_T2_T3_T4_T6_E12temp_storage+56];
	add.s64 	%rd218, %rd216, %rd217;
	ld.shared.u64 	%rd219, [_ZZN3cub18CUB_300001_SM_10006detail6reduce28DeviceReduceSingleTileKernelINS2_10policy_hubIxjN4cuda3std3__44plusIxEEE10Policy1000EN6thrust24THRUST_300001_SM_1000_NS10device_ptrIiEEPxjS9_xxNS7_10__identityEEEvT0_T1_T2_T3_T4_T6_E12temp_storage+64];
	add.s64 	%rd220, %rd218, %rd219;
	ld.shared.u64 	%rd221, [_ZZN3cub18CUB_300001_SM_10006detail6reduce28DeviceReduceSingleTileKernelINS2_10policy_hubIxjN4cuda3std3__44plusIxEEE10Policy1000EN6thrust24THRUST_300001_SM_1000_NS10device_ptrIiEEPxjS9_xxNS7_10__identityEEEvT0_T1_T2_T3_T4_T6_E12temp_storage+72];
	add.s64 	%rd222, %rd220, %rd221;
	ld.shared.u64 	%rd223, [_ZZN3cub18CUB_300001_SM_10006detail6reduce28DeviceReduceSingleTileKernelINS2_10policy_hubIxjN4cuda3std3__44plusIxEEE10Policy1000EN6thrust24THRUST_300001_SM_1000_NS10device_ptrIiEEPxjS9_xxNS7_10__identityEEEvT0_T1_T2_T3_T4_T6_E12temp_storage+80];
	add.s64 	%rd224, %rd222, %rd223;
	ld.shared.u64 	%rd225, [_ZZN3cub18CUB_300001_SM_10006detail6reduce28DeviceReduceSingleTileKernelINS2_10policy_hubIxjN4cuda3std3__44plusIxEEE10Policy1000EN6thrust24THRUST_300001_SM_1000_NS10device_ptrIiEEPxjS9_xxNS7_10__identityEEEvT0_T1_T2_T3_T4_T6_E12temp_storage+88];
	add.s64 	%rd226, %rd224, %rd225;
	ld.shared.u64 	%rd227, [_ZZN3cub18CUB_300001_SM_10006detail6reduce28DeviceReduceSingleTileKernelINS2_10policy_hubIxjN4cuda3std3__44plusIxEEE10Policy1000EN6thrust24THRUST_300001_SM_1000_NS10device_ptrIiEEPxjS9_xxNS7_10__identityEEEvT0_T1_T2_T3_T4_T6_E12temp_storage+96];
	add.s64 	%rd228, %rd226, %rd227;
	ld.shared.u64 	%rd229, [_ZZN3cub18CUB_300001_SM_10006detail6reduce28DeviceReduceSingleTileKernelINS2_10policy_hubIxjN4cuda3std3__44plusIxEEE10Policy1000EN6thrust24THRUST_300001_SM_1000_NS10device_ptrIiEEPxjS9_xxNS7_10__identityEEEvT0_T1_T2_T3_T4_T6_E12temp_storage+104];
	add.s64 	%rd230, %rd228, %rd229;
	ld.shared.u64 	%rd231, [_ZZN3cub18CUB_300001_SM_10006detail6reduce28DeviceReduceSingleTileKernelINS2_10policy_hubIxjN4cuda3std3__44plusIxEEE10Policy1000EN6thrust24THRUST_300001_SM_1000_NS10device_ptrIiEEPxjS9_xxNS7_10__identityEEEvT0_T1_T2_T3_T4_T6_E12temp_storage+112];
	add.s64 	%rd232, %rd230, %rd231;
	ld.shared.u64 	%rd233, [_ZZN3cub18CUB_300001_SM_10006detail6reduce28DeviceReduceSingleTileKernelINS2_10policy_hubIxjN4cuda3std3__44plusIxEEE10Policy1000EN6thrust24THRUST_300001_SM_1000_NS10device_ptrIiEEPxjS9_xxNS7_10__identityEEEvT0_T1_T2_T3_T4_T6_E12temp_storage+120];
	add.s64 	%rd234, %rd232, %rd233;
	ld.shared.u64 	%rd235, [_ZZN3cub18CUB_300001_SM_10006detail6reduce28DeviceReduceSingleTileKernelINS2_10policy_hubIxjN4cuda3std3__44plusIxEEE10Policy1000EN6thrust24THRUST_300001_SM_1000_NS10device_ptrIiEEPxjS9_xxNS7_10__identityEEEvT0_T1_T2_T3_T4_T6_E12temp_storage+128];
	add.s64 	%rd236, %rd234, %rd235;
	ld.shared.u64 	%rd237, [_ZZN3cub18CUB_300001_SM_10006detail6reduce28DeviceReduceSingleTileKernelINS2_10policy_hubIxjN4cuda3std3__44plusIxEEE10Policy1000EN6thrust24THRUST_300001_SM_1000_NS10device_ptrIiEEPxjS9_xxNS7_10__identityEEEvT0_T1_T2_T3_T4_T6_E12temp_storage+136];
	add.s64 	%rd430, %rd236, %rd237;
$L__BB11_50:
	mov.u32 	%r266, %tid.x;
	setp.ne.s32 	%p65, %r266, 0;
	@%p65 bra 	$L__BB11_52;
	add.s64 	%rd406, %rd430, %rd50;
	st.global.u64 	[%rd1], %rd406;
$L__BB11_52:
	ret;

}
	// .globl	_ZN3cub18CUB_300001_SM_10006detail6reduce18DeviceReduceKernelINS2_10policy_hubIxjN4cuda3std3__44plusIxEEE10Policy1000EN6thrust24THRUST_300001_SM_1000_NS10device_ptrIiEEjS9_xNS7_10__identityEEEvT0_PT3_T1_NS0_13GridEvenShareISK_EET2_T4_
.visible .entry _ZN3cub18CUB_300001_SM_10006detail6reduce18DeviceReduceKernelINS2_10policy_hubIxjN4cuda3std3__44plusIxEEE10Policy1000EN6thrust24THRUST_300001_SM_1000_NS10device_ptrIiEEjS9_xNS7_10__identityEEEvT0_PT3_T1_NS0_13GridEvenShareISK_EET2_T4_(
	.param .align 8 .b8 _ZN3cub18CUB_300001_SM_10006detail6reduce18DeviceReduceKernelINS2_10policy_hubIxjN4cuda3std3__44plusIxEEE10Policy1000EN6thrust24THRUST_300001_SM_1000_NS10device_ptrIiEEjS9_xNS7_10__identityEEEvT0_PT3_T1_NS0_13GridEvenShareISK_EET2_T4__param_0[8],
	.param .u64 .ptr .align 1 _ZN3cub18CUB_300001_SM_10006detail6reduce18DeviceReduceKernelINS2_10policy_hubIxjN4cuda3std3__44plusIxEEE10Policy1000EN6thrust24THRUST_300001_SM_1000_NS10device_ptrIiEEjS9_xNS7_10__identityEEEvT0_PT3_T1_NS0_13GridEvenShareISK_EET2_T4__param_1,
	.param .u32 _ZN3cub18CUB_300001_SM_10006detail6reduce18DeviceReduceKernelINS2_10policy_hubIxjN4cuda3std3__44plusIxEEE10Policy1000EN6thrust24THRUST_300001_SM_1000_NS10device_ptrIiEEjS9_xNS7_10__identityEEEvT0_PT3_T1_NS0_13GridEvenShareISK_EET2_T4__param_2,
	.param .align 4 .b8 _ZN3cub18CUB_300001_SM_10006detail6reduce18DeviceReduceKernelINS2_10policy_hubIxjN4cuda3std3__44plusIxEEE10Policy1000EN6thrust24THRUST_300001_SM_1000_NS10device_ptrIiEEjS9_xNS7_10__identityEEEvT0_PT3_T1_NS0_13GridEvenShareISK_EET2_T4__param_3[40],
	.param .align 1 .b8 _ZN3cub18CUB_300001_SM_10006detail6reduce18DeviceReduceKernelINS2_10policy_hubIxjN4cuda3std3__44plusIxEEE10Policy1000EN6thrust24THRUST_300001_SM_1000_NS10device_ptrIiEEjS9_xNS7_10__identityEEEvT0_PT3_T1_NS0_13GridEvenShareISK_EET2_T4__param_4[1],
	.param .align 1 .b8 _ZN3cub18CUB_300001_SM_10006detail6reduce18DeviceReduceKernelINS2_10policy_hubIxjN4cuda3std3__44plusIxEEE10Policy1000EN6thrust24THRUST_300001_SM_1000_NS10device_ptrIiEEjS9_xNS7_10__identityEEEvT0_PT3_T1_NS0_13GridEvenShareISK_EET2_T4__param_5[1]
)
.maxntid 512
{
	.reg .pred 	%p<65>;
	.reg .b16 	%rs<4>;
	.reg .b32 	%r<350>;
	.reg .b64 	%rd<476>;
	// demoted variable
	.shared .align 8 .b8 _ZZN3cub18CUB_300001_SM_10006detail6reduce18DeviceReduceKernelINS2_10policy_hubIxjN4cuda3std3__44plusIxEEE10Policy1000EN6thrust24THRUST_300001_SM_1000_NS10device_ptrIiEEjS9_xNS7_10__identityEEEvT0_PT3_T1_NS0_13GridEvenShareISK_EET2_T4_E12temp_storage[152];
	ld.param.u32 	%r1, [_ZN3cub18CUB_300001_SM_10006detail6reduce18DeviceReduceKernelINS2_10policy_hubIxjN4cuda3std3__44plusIxEEE10Policy1000EN6thrust24THRUST_300001_SM_1000_NS10device_ptrIiEEjS9_xNS7_10__identityEEEvT0_PT3_T1_NS0_13GridEvenShareISK_EET2_T4__param_3+20];
	ld.param.u32 	%r2, [_ZN3cub18CUB_300001_SM_10006detail6reduce18DeviceReduceKernelINS2_10policy_hubIxjN4cuda3std3__44plusIxEEE10Policy1000EN6thrust24THRUST_300001_SM_1000_NS10device_ptrIiEEjS9_xNS7_10__identityEEEvT0_PT3_T1_NS0_13GridEvenShareISK_EET2_T4__param_3+24];
	ld.param.u64 	%rd41, [_ZN3cub18CUB_300001_SM_10006detail6reduce18DeviceReduceKernelINS2_10policy_hubIxjN4cuda3std3__44plusIxEEE10Policy1000EN6thrust24THRUST_300001_SM_1000_NS10device_ptrIiEEjS9_xNS7_10__identityEEEvT0_PT3_T1_NS0_13GridEvenShareISK_EET2_T4__param_0];
	cvta.to.global.u64 	%rd1, %rd41;
	mov.u32 	%r3, %ctaid.x;
	mul.lo.s32 	%r4, %r2, 3584;
	mul.lo.s32 	%r341, %r3, 3584;
	sub.s32 	%r6, %r1, %r341;
	setp.gt.u32 	%p1, %r6, 3583;
	@%p1 bra 	$L__BB12_26;
	mov.u32 	%r7, %tid.x;
	setp.ge.u32 	%p23, %r7, %r6;
	mov.b64 	%rd464, 0;
	mov.u32 	%r332, %r7;
	@%p23 bra 	$L__BB12_3;
	add.s32 	%r176, %r341, %r7;
	mul.wide.u32 	%rd233, %r176, 4;
	add.s64 	%rd234, %rd1, %rd233;
	ld.global.s32 	%rd464, [%rd234];
	add.s32 	%r332, %r7, 512;
$L__BB12_3:
	setp.ge.u32 	%p24, %r332, %r6;
	@%p24 bra 	$L__BB12_17;
	not.b32 	%r177, %r332;
	add.s32 	%r178, %r1, %r177;
	sub.s32 	%r179, %r178, %r341;
	shr.u32 	%r180, %r179, 9;
	add.s32 	%r10, %r180, 1;
	and.b32  	%r11, %r10, 15;
	setp.lt.u32 	%p25, %r179, 7680;
	@%p25 bra 	$L__BB12_8;
	or.b32  	%r331, %r332, 4096;
	add.s32 	%r330, %r332, %r341;
	and.b32  	%r181, %r10, 16777200;
	neg.s32 	%r329, %r181;
$L__BB12_6:
	.pragma "nounroll";
	mul.wide.u32 	%rd236, %r330, 4;
	add.s64 	%rd237, %rd1, %rd236;
	ld.global.s32 	%rd238, [%rd237];
	add.s64 	%rd239, %rd464, %rd238;
	add.s32 	%r182, %r330, 512;
	mul.wide.u32 	%rd240, %r182, 4;
	add.s64 	%rd241, %rd1, %rd240;
	ld.global.s32 	%rd242, [%rd241];
	add.s64 	%rd243, %rd239, %rd242;
	add.s32 	%r183, %r330, 1024;
	mul.wide.u32 	%rd244, %r183, 4;
	add.s64 	%rd245, %rd1, %rd244;
	ld.global.s32 	%rd246, [%rd245];
	add.s64 	%rd247, %rd243, %rd246;
	add.s32 	%r184, %r330, 1536;
	mul.wide.u32 	%rd248, %r184, 4;
	add.s64 	%rd249, %rd1, %rd248;
	ld.global.s32 	%rd250, [%rd249];
	add.s64 	%rd251, %rd247, %rd250;
	add.s32 	%r185, %r330, 2048;
	mul.wide.u32 	%rd252, %r185, 4;
	add.s64 	%rd253, %rd1, %rd252;
	ld.global.s32 	%rd254, [%rd253];
	add.s64 	%rd255, %rd251, %rd254;
	add.s32 	%r186, %r330, 2560;
	mul.wide.u32 	%rd256, %r186, 4;
	add.s64 	%rd257, %rd1, %rd256;
	ld.global.s32 	%rd258, [%rd257];
	add.s64 	%rd259, %rd255, %rd258;
	add.s32 	%r187, %r330, 3072;
	mul.wide.u32 	%rd260, %r187, 4;
	add.s64 	%rd261, %rd1, %rd260;
	ld.global.s32 	%rd262, [%rd261];
	add.s64 	%rd263, %rd259, %rd262;
	add.s32 	%r188, %r330, 3584;
	mul.wide.u32 	%rd264, %r188, 4;
	add.s64 	%rd265, %rd1, %rd264;
	ld.global.s32 	%rd266, [%rd265];
	add.s64 	%rd267, %rd263, %rd266;
	add.s32 	%r189, %r330, 4096;
	mul.wide.u32 	%rd268, %r189, 4;
	add.s64 	%rd269, %rd1, %rd268;
	ld.global.s32 	%rd270, [%rd269];
	add.s64 	%rd271, %rd267, %rd270;
	add.s32 	%r190, %r330, 4608;
	mul.wide.u32 	%rd272, %r190, 4;
	add.s64 	%rd273, %rd1, %rd272;
	ld.global.s32 	%rd274, [%rd273];
	add.s64 	%rd275, %rd271, %rd274;
	add.s32 	%r191, %r330, 5120;
	mul.wide.u32 	%rd276, %r191, 4;
	add.s64 	%rd277, %rd1, %rd276;
	ld.global.s32 	%rd278, [%rd277];
	add.s64 	%rd279, %rd275, %rd278;
	add.s32 	%r192, %r330, 5632;
	mul.wide.u32 	%rd280, %r192, 4;
	add.s64 	%rd281, %rd1, %rd280;
	ld.global.s32 	%rd282, [%rd281];
	add.s64 	%rd283, %rd279, %rd282;
	add.s32 	%r193, %r330, 6144;
	mul.wide.u32 	%rd284, %r193, 4;
	add.s64 	%rd285, %rd1, %rd284;
	ld.global.s32 	%rd286, [%rd285];
	add.s64 	%rd287, %rd283, %rd286;
	add.s32 	%r194, %r330, 6656;
	mul.wide.u32 	%rd288, %r194, 4;
	add.s64 	%rd289, %rd1, %rd288;
	ld.global.s32 	%rd290, [%rd289];
	add.s64 	%rd291, %rd287, %rd290;
	add.s32 	%r195, %r330, 7168;
	mul.wide.u32 	%rd292, %r195, 4;
	add.s64 	%rd293, %rd1, %rd292;
	ld.global.s32 	%rd294, [%rd293];
	add.s64 	%rd295, %rd291, %rd294;
	add.s32 	%r196, %r330, 7680;
	mul.wide.u32 	%rd296, %r196, 4;
	add.s64 	%rd297, %rd1, %rd296;
	ld.global.s32 	%rd298, [%rd297];
	add.s64 	%rd464, %rd295, %rd298;
	add.s32 	%r331, %r331, 8192;
	add.s32 	%r330, %r330, 8192;
	add.s32 	%r329, %r329, 16;
	setp.ne.s32 	%p26, %r329, 0;
	@%p26 bra 	$L__BB12_6;
	add.s32 	%r332, %r331, -4096;
$L__BB12_8:
	setp.eq.s32 	%p27, %r11, 0;
	@%p27 bra 	$L__BB12_17;
	and.b32  	%r23, %r10, 7;
	setp.lt.u32 	%p28, %r11, 8;
	@%p28 bra 	$L__BB12_11;
	add.s32 	%r197, %r332, %r341;
	mul.wide.u32 	%rd300, %r197, 4;
	add.s64 	%rd301, %rd1, %rd300;
	ld.global.s32 	%rd302, [%rd301];
	add.s64 	%rd303, %rd464, %rd302;
	add.s32 	%r198, %r197, 512;
	mul.wide.u32 	%rd304, %r198, 4;
	add.s64 	%rd305, %rd1, %rd304;
	ld.global.s32 	%rd306, [%rd305];
	add.s64 	%rd307, %rd303, %rd306;
	add.s32 	%r199, %r197, 1024;
	mul.wide.u32 	%rd308, %r199, 4;
	add.s64 	%rd309, %rd1, %rd308;
	ld.global.s32 	%rd310, [%rd309];
	add.s64 	%rd311, %rd307, %rd310;
	add.s32 	%r200, %r197, 1536;
	mul.wide.u32 	%rd312, %r200, 4;
	add.s64 	%rd313, %rd1, %rd312;
	ld.global.s32 	%rd314, [%rd313];
	add.s64 	%rd315, %rd311, %rd314;
	add.s32 	%r201, %r197, 2048;
	mul.wide.u32 	%rd316, %r201, 4;
	add.s64 	%rd317, %rd1, %rd316;
	ld.global.s32 	%rd318, [%rd317];
	add.s64 	%rd319, %rd315, %rd318;
	add.s32 	%r202, %r197, 2560;
	mul.wide.u32 	%rd320, %r202, 4;
	add.s64 	%rd321, %rd1, %rd320;
	ld.global.s32 	%rd322, [%rd321];
	add.s64 	%rd323, %rd319, %rd322;
	add.s32 	%r203, %r197, 3072;
	mul.wide.u32 	%rd324, %r203, 4;
	add.s64 	%rd325, %rd1, %rd324;
	ld.global.s32 	%rd326, [%rd325];
	add.s64 	%rd327, %rd323, %rd326;
	add.s32 	%r204, %r197, 3584;
	mul.wide.u32 	%rd328, %r204, 4;
	add.s64 	%rd329, %rd1, %rd328;
	ld.global.s32 	%rd330, [%rd329];
	add.s64 	%rd464, %rd327, %rd330;
	add.s32 	%r332, %r332, 4096;
$L__BB12_11:
	setp.eq.s32 	%p29, %r23, 0;
	@%p29 bra 	$L__BB12_17;
	and.b32  	%r26, %r10, 3;
	setp.lt.u32 	%p30, %r23, 4;
	@%p30 bra 	$L__BB12_14;
	add.s32 	%r205, %r332, %r341;
	mul.wide.u32 	%rd332, %r205, 4;
	add.s64 	%rd333, %rd1, %rd332;
	ld.global.s32 	%rd334, [%rd333];
	add.s64 	%rd335, %rd464, %rd334;
	add.s32 	%r206, %r205, 512;
	mul.wide.u32 	%rd336, %r206, 4;
	add.s64 	%rd337, %rd1, %rd336;
	ld.global.s32 	%rd338, [%rd337];
	add.s64 	%rd339, %rd335, %rd338;
	add.s32 	%r207, %r205, 1024;
	mul.wide.u32 	%rd340, %r207, 4;
	add.s64 	%rd341, %rd1, %rd340;
	ld.global.s32 	%rd342, [%rd341];
	add.s64 	%rd343, %rd339, %rd342;
	add.s32 	%r208, %r205, 1536;
	mul.wide.u32 	%rd344, %r208, 4;
	add.s64 	%rd345, %rd1, %rd344;
	ld.global.s32 	%rd346, [%rd345];
	add.s64 	%rd464, %rd343, %rd346;
	add.s32 	%r332, %r332, 2048;
$L__BB12_14:
	setp.eq.s32 	%p31, %r26, 0;
	@%p31 bra 	$L__BB12_17;
	add.s32 	%r336, %r332, %r341;
	neg.s32 	%r335, %r26;
$L__BB12_16:
	.pragma "nounroll";
	mul.wide.u32 	%rd347, %r336, 4;
	add.s64 	%rd348, %rd1, %rd347;
	ld.global.s32 	%rd349, [%rd348];
	add.s64 	%rd464, %rd464, %rd349;
	add.s32 	%r336, %r336, 512;
	add.s32 	%r335, %r335, 1;
	setp.ne.s32 	%p32, %r335, 0;
	@%p32 bra 	$L__BB12_16;
$L__BB12_17:
	setp.lt.u32 	%p33, %r6, 512;
	@%p33 bra 	$L__BB12_22;
	// begin inline asm
	mov.u32 %r272, %laneid;
	// end inline asm
	mov.b64 	{%r274, %r279}, %rd464;
	mov.b32 	%r280, 1;
	mov.b32 	%r321, 31;
	mov.b32 	%r322, -1;
	// begin inline asm
	shfl.sync.down.b32 %r273, %r274, %r280, %r321, %r322;
	// end inline asm
	// begin inline asm
	shfl.sync.down.b32 %r278, %r279, %r280, %r321, %r322;
	// end inline asm
	mov.b64 	%rd408, {%r273, %r278};
	setp.gt.s32 	%p57, %r272, 30;
	selp.b64 	%rd409, 0, %rd408, %p57;
	add.s64 	%rd410, %rd409, %rd464;
	mov.b64 	{%r284, %r289}, %rd410;
	mov.b32 	%r290, 2;
	// begin inline asm
	shfl.sync.down.b32 %r283, %r284, %r290, %r321, %r322;
	// end inline asm
	// begin inline asm
	shfl.sync.down.b32 %r288, %r289, %r290, %r321, %r322;
	// end inline asm
	mov.b64 	%rd411, {%r283, %r288};
	setp.gt.s32 	%p58, %r272, 29;
	selp.b64 	%rd412, 0, %rd411, %p58;
	add.s64 	%rd413, %rd412, %rd410;
	mov.b64 	{%r294, %r299}, %rd413;
	mov.b32 	%r300, 4;
	// begin inline asm
	shfl.sync.down.b32 %r293, %r294, %r300, %r321, %r322;
	// end inline asm
	// begin inline asm
	shfl.sync.down.b32 %r298, %r299, %r300, %r321, %r322;
	// end inline asm
	mov.b64 	%rd414, {%r293, %r298};
	setp.gt.s32 	%p59, %r272, 27;
	selp.b64 	%rd415, 0, %rd414, %p59;
	add.s64 	%rd416, %rd415, %rd413;
	mov.b64 	{%r304, %r309}, %rd416;
	mov.b32 	%r310, 8;
	// begin inline asm
	shfl.sync.down.b32 %r303, %r304, %r310, %r321, %r322;
	// end inline asm
	// begin inline asm
	shfl.sync.down.b32 %r308, %r309, %r310, %r321, %r322;
	// end inline asm
	mov.b64 	%rd417, {%r303, %r308};
	setp.gt.s32 	%p60, %r272, 23;
	selp.b64 	%rd418, 0, %rd417, %p60;
	add.s64 	%rd419, %rd418, %rd416;
	mov.b64 	{%r314, %r319}, %rd419;
	mov.b32 	%r320, 16;
	// begin inline asm
	shfl.sync.down.b32 %r313, %r314, %r320, %r321, %r322;
	// end inline asm
	// begin inline asm
	shfl.sync.down.b32 %r318, %r319, %r320, %r321, %r322;
	// end inline asm
	mov.b64 	%rd420, {%r313, %r318};
	setp.gt.s32 	%p61, %r272, 15;
	selp.b64 	%rd421, 0, %rd420, %p61;
	add.s64 	%rd475, %rd421, %rd419;
	setp.ne.s32 	%p62, %r272, 0;
	@%p62 bra 	$L__BB12_20;
	shr.u32 	%r323, %r7, 2;
	and.b32  	%r324, %r323, 248;
	mov.u32 	%r325, _ZZN3cub18CUB_300001_SM_10006detail6reduce18DeviceReduceKernelINS2_10policy_hubIxjN4cuda3std3__44plusIxEEE10Policy1000EN6thrust24THRUST_300001_SM_1000_NS10device_ptrIiEEjS9_xNS7_10__identityEEEvT0_PT3_T1_NS0_13GridEvenShareISK_EET2_T4_E12temp_storage;
	add.s32 	%r326, %r325, %r324;
	st.shared.u64 	[%r326+16], %rd475;
$L__BB12_20:
	bar.sync 	0;
	setp.ne.s32 	%p63, %r7, 0;
	@%p63 bra 	$L__BB12_48;
	ld.shared.u64 	%rd422, [_ZZN3cub18CUB_300001_SM_10006detail6reduce18DeviceReduceKernelINS2_10policy_hubIxjN4cuda3std3__44plusIxEEE10Policy1000EN6thrust24THRUST_300001_SM_1000_NS10device_ptrIiEEjS9_xNS7_10__identityEEEvT0_PT3_T1_NS0_13GridEvenShareISK_EET2_T4_E12temp_storage+24];
	add.s64 	%rd423, %rd422, %rd475;
	ld.shared.u64 	%rd424, [_ZZN3cub18CUB_300001_SM_10006detail6reduce18DeviceReduceKernelINS2_10policy_hubIxjN4cuda3std3__44plusIxEEE10Policy1000EN6thrust24THRUST_300001_SM_1000_NS10device_ptrIiEEjS9_xNS7_10__identityEEEvT0_PT3_T1_NS0_13GridEvenShareISK_EET2_T4_E12temp_storage+32];
	add.s64 	%rd425, %rd423, %rd424;
	ld.shared.u64 	%rd426, [_ZZN3cub18CUB_300001_SM_10006detail6reduce18DeviceReduceKernelINS2_10policy_hubIxjN4cuda3std3__44plusIxEEE10Policy1000EN6thrust24THRUST_300001_SM_1000_NS10device_ptrIiEEjS9_xNS7_10__identityEEEvT0_PT3_T1_NS0_13GridEvenShareISK_EET2_T4_E12temp_storage+40];
	add.s64 	%rd427, %rd425, %rd426;
	ld.shared.u64 	%rd428, [_ZZN3cub18CUB_300001_SM_10006detail6reduce18DeviceReduceKernelINS2_10policy_hubIxjN4cuda3std3__44plusIxEEE10Policy1000EN6thrust24THRUST_300001_SM_1000_NS10device_ptrIiEEjS9_xNS7_10__identityEEEvT0_PT3_T1_NS0_13GridEvenShareISK_EET2_T4_E12temp_storage+48];
	add.s64 	%rd429, %rd427, %rd428;
	ld.shared.u64 	%rd430, [_ZZN3cub18CUB_300001_SM_10006detail6reduce18DeviceReduceKernelINS2_10policy_hubIxjN4cuda3std3__44plusIxEEE10Policy1000EN6thrust24THRUST_300001_SM_1000_NS10device_ptrIiEEjS9_xNS7_10__identityEEEvT0_PT3_T1_NS0_13GridEvenShareISK_EET2_T4_E12temp_storage+56];
	add.s64 	%rd431, %rd429, %rd430;
	ld.shared.u64 	%rd432, [_ZZN3cub18CUB_300001_SM_10006detail6reduce18DeviceReduceKernelINS2_10policy_hubIxjN4cuda3std3__44plusIxEEE10Policy1000EN6thrust24THRUST_300001_SM_1000_NS10device_ptrIiEEjS9_xNS7_10__identityEEEvT0_PT3_T1_NS0_13GridEvenShareISK_EET2_T4_E12temp_storage+64];
	add.s64 	%rd433, %rd431, %rd432;
	ld.shared.u64 	%rd434, [_ZZN3cub18CUB_300001_SM_10006detail6reduce18DeviceReduceKernelINS2_10policy_hubIxjN4cuda3std3__44plusIxEEE10Policy1000EN6thrust24THRUST_300001_SM_1000_NS10device_ptrIiEEjS9_xNS7_10__identityEEEvT0_PT3_T1_NS0_13GridEvenShareISK_EET2_T4_E12temp_storage+72];
	add.s64 	%rd435, %rd433, %rd434;
	ld.shared.u64 	%rd436, [_ZZN3cub18CUB_300001_SM_10006detail6reduce18DeviceReduceKernelINS2_10policy_hubIxjN4cuda3std3__44plusIxEEE10Policy1000EN6thrust24THRUST_300001_SM_1000_NS10device_ptrIiEEjS9_xNS7_10__identityEEEvT0_PT3_T1_NS0_13GridEvenShareISK_EET2_T4_E12temp_storage+80];
	add.s64 	%rd437, %rd435, %rd436;
	ld.shared.u64 	%rd438, [_ZZN3cub18CUB_300001_SM_10006detail6reduce18DeviceReduceKernelINS2_10policy_hubIxjN4cuda3std3__44plusIxEEE10Policy1000EN6thrust24THRUST_300001_SM_1000_NS10device_ptrIiEEjS9_xNS7_10__identityEEEvT0_PT3_T1_NS0_13GridEvenShareISK_EET2_T4_E12temp_storage+88];
	add.s64 	%rd439, %rd437, %rd438;
	ld.shared.u64 	%rd440, [_ZZN3cub18CUB_300001_SM_10006detail6reduce18DeviceReduceKernelINS2_10policy_hubIxjN4cuda3std3__44plusIxEEE10Policy1000EN6thrust24THRUST_300001_SM_1000_NS10device_ptrIiEEjS9_xNS7_10__identityEEEvT0_PT3_T1_NS0_13GridEvenShareISK_EET2_T4_E12temp_storage+96];
	add.s64 	%rd441, %rd439, %rd440;
	ld.shared.u64 	%rd442, [_ZZN3cub18CUB_300001_SM_10006detail6reduce18DeviceReduceKernelINS2_10policy_hubIxjN4cuda3std3__44plusIxEEE10Policy1000EN6thrust24THRUST_300001_SM_1000_NS10device_ptrIiEEjS9_xNS7_10__identityEEEvT0_PT3_T1_NS0_13GridEvenShareISK_EET2_T4_E12temp_storage+104];
	add.s64 	%rd443, %rd441, %rd442;
	ld.shared.u64 	%rd444, [_ZZN3cub18CUB_300001_SM_10006detail6reduce18DeviceReduceKernelINS2_10policy_hubIxjN4cuda3std3__44plusIxEEE10Policy1000EN6thrust24THRUST_300001_SM_1000_NS10device_ptrIiEEjS9_xNS7_10__identityEEEvT0_PT3_T1_NS0_13GridEvenShareISK_EET2_T4_E12temp_storage+112];
	add.s64 	%rd445, %rd443, %rd444;
	ld.shared.u64 	%rd446, [_ZZN3cub18CUB_300001_SM_10006detail6reduce18DeviceReduceKernelINS2_10policy_hubIxjN4cuda3std3__44plusIxEEE10Policy1000EN6thrust24THRUST_300001_SM_1000_NS10device_ptrIiEEjS9_xNS7_10__identityEEEvT0_PT3_T1_NS0_13GridEvenShareISK_EET2_T4_E12temp_storage+120];
	add.s64 	%rd447, %rd445, %rd446;
	ld.shared.u64 	%rd448, [_ZZN3cub18CUB_300001_SM_10006detail6reduce18DeviceReduceKernelINS2_10policy_hubIxjN4cuda3std3__44plusIxEEE10Policy1000EN6thrust24THRUST_300001_SM_1000_NS10device_ptrIiEEjS9_xNS7_10__identityEEEvT0_PT3_T1_NS0_13GridEvenShareISK_EET2_T4_E12temp_storage+128];
	add.s64 	%rd449, %rd447, %rd448;
	ld.shared.u64 	%rd450, [_ZZN3cub18CUB_300001_SM_10006detail6reduce18DeviceReduceKernelINS2_10policy_hubIxjN4cuda3std3__44plusIxEEE10Policy1000EN6thrust24THRUST_300001_SM_1000_NS10device_ptrIiEEjS9_xNS7_10__identityEEEvT0_PT3_T1_NS0_13GridEvenShareISK_EET2_T4_E12temp_storage+136];
	add.s64 	%rd475, %rd449, %rd450;
	bra.uni 	$L__BB12_48;
$L__BB12_22:
	// begin inline asm
	mov.u32 %r209, %laneid;
	// end inline asm
	and.b32  	%r260, %r7, 992;
	add.s32 	%r261, %r260, 32;
	setp.gt.u32 	%p34, %r261, %r6;
	not.b32 	%r262, %r260;
	add.s32 	%r263, %r6, %r262;
	selp.b32 	%r258, %r263, 31, %p34;
	mov.b64 	{%r211, %r216}, %rd464;
	mov.b32 	%r217, 1;
	mov.b32 	%r259, -1;
	// begin inline asm
	shfl.sync.down.b32 %r210, %r211, %r217, %r258, %r259;
	// end inline asm
	// begin inline asm
	shfl.sync.down.b32 %r215, %r216, %r217, %r258, %r259;
	// end inline asm
	mov.b64 	%rd350, {%r210, %r215};
	setp.lt.s32 	%p35, %r209, %r258;
	selp.b64 	%rd351, %rd350, 0, %p35;
	add.s64 	%rd352, %rd351, %rd464;
	mov.b64 	{%r221, %r226}, %rd352;
	mov.b32 	%r227, 2;
	// begin inline asm
	shfl.sync.down.b32 %r220, %r221, %r227, %r258, %r259;
	// end inline asm
	// begin inline asm
	shfl.sync.down.b32 %r225, %r226, %r227, %r258, %r259;
	// end inline asm
	mov.b64 	%rd353, {%r220, %r225};
	add.s32 	%r264, %r209, 2;
	setp.gt.s32 	%p36, %r264, %r258;
	selp.b64 	%rd354, 0, %rd353, %p36;
	add.s64 	%rd355, %rd354, %rd352;
	mov.b64 	{%r231, %r236}, %rd355;
	mov.b32 	%r237, 4;
	// begin inline asm
	shfl.sync.down.b32 %r230, %r231, %r237, %r258, %r259;
	// end inline asm
	// begin inline asm
	shfl.sync.down.b32 %r235, %r236, %r237, %r258, %r259;
	// end inline asm
	mov.b64 	%rd356, {%r230, %r235};
	add.s32 	%r265, %r209, 4;
	setp.gt.s32 	%p37, %r265, %r258;
	selp.b64 	%rd357, 0, %rd356, %p37;
	add.s64 	%rd358, %rd357, %rd355;
	mov.b64 	{%r241, %r246}, %rd358;
	mov.b32 	%r247, 8;
	// begin inline asm
	shfl.sync.down.b32 %r240, %r241, %r247, %r258, %r259;
	// end inline asm
	// begin inline asm
	shfl.sync.down.b32 %r245, %r246, %r247, %r258, %r259;
	// end inline asm
	mov.b64 	%rd359, {%r240, %r245};
	add.s32 	%r266, %r209, 8;
	setp.gt.s32 	%p38, %r266, %r258;
	selp.b64 	%rd360, 0, %rd359, %p38;
	add.s64 	%rd361, %rd360, %rd358;
	mov.b64 	{%r251, %r256}, %rd361;
	mov.b32 	%r257, 16;
	// begin inline asm
	shfl.sync.down.b32 %r250, %r251, %r257, %r258, %r259;
	// end inline asm
	// begin inline asm
	shfl.sync.down.b32 %r255, %r256, %r257, %r258, %r259;
	// end inline asm
	mov.b64 	%rd362, {%r250, %r255};
	add.s32 	%r267, %r209, 16;
	setp.gt.s32 	%p39, %r267, %r258;
	selp.b64 	%rd363, 0, %rd362, %p39;
	add.s64 	%rd475, %rd363, %rd361;
	setp.ne.s32 	%p40, %r209, 0;
	@%p40 bra 	$L__BB12_24;
	shr.u32 	%r268, %r7, 2;
	and.b32  	%r269, %r268, 248;
	mov.u32 	%r270, _ZZN3cub18CUB_300001_SM_10006detail6reduce18DeviceReduceKernelINS2_10policy_hubIxjN4cuda3std3__44plusIxEEE10Policy1000EN6thrust24THRUST_300001_SM_1000_NS10device_ptrIiEEjS9_xNS7_10__identityEEEvT0_PT3_T1_NS0_13GridEvenShareISK_EET2_T4_E12temp_storage;
	add.s32 	%r271, %r270, %r269;
	st.shared.u64 	[%r271+16], %rd475;
$L__BB12_24:
	bar.sync 	0;
	setp.ne.s32 	%p41, %r7, 0;
	@%p41 bra 	$L__BB12_48;
	setp.gt.u32 	%p42, %r6, 32;
	ld.shared.u64 	%rd364, [_ZZN3cub18CUB_300001_SM_10006detail6reduce18DeviceReduceKernelINS2_10policy_hubIxjN4cuda3std3__44plusIxEEE10Policy1000EN6thrust24THRUST_300001_SM_1000_NS10device_ptrIiEEjS9_xNS7_10__identityEEEvT0_PT3_T1_NS0_13GridEvenShareISK_EET2_T4_E12temp_storage+24];
	selp.b64 	%rd365, %rd364, 0, %p42;
	add.s64 	%rd366, %rd365, %rd475;
	setp.gt.u32 	%p43, %r6, 64;
	ld.shared.u64 	%rd367, [_ZZN3cub18CUB_300001_SM_10006detail6reduce18DeviceReduceKernelINS2_10policy_hubIxjN4cuda3std3__44plusIxEEE10Policy1000EN6thrust24THRUST_300001_SM_1000_NS10device_ptrIiEEjS9_xNS7_10__identityEEEvT0_PT3_T1_NS0_13GridEvenShareISK_EET2_T4_E12temp_storage+32];
	selp.b64 	%rd368, %rd367, 0, %p43;
	add.s64 	%rd369, %rd366, %rd368;
	setp.gt.u32 	%p44, %r6, 96;
	ld.shared.u64 	%rd370, [_ZZN3cub18CUB_300001_SM_10006detail6reduce18DeviceReduceKernelINS2_10policy_hubIxjN4cuda3std3__44plusIxEEE10Policy1000EN6thrust24THRUST_300001_SM_1000_NS10device_ptrIiEEjS9_xNS7_10__identityEEEvT0_PT3_T1_NS0_13GridEvenShareISK_EET2_T4_E12temp_storage+40];
	selp.b64 	%rd371, %rd370, 0, %p44;
	add.s64 	%rd372, %rd369, %rd371;
	setp.gt.u32 	%p45, %r6, 128;
	ld.shared.u64 	%rd373, [_ZZN3cub18CUB_300001_SM_10006detail6reduce18DeviceReduceKernelINS2_10policy_hubIxjN4cuda3std3__44plusIxEEE10Policy1000EN6thrust24THRUST_300001_SM_1000_NS10device_ptrIiEEjS9_xNS7_10__identityEEEvT0_PT3_T1_NS0_13GridEvenShareISK_EET2_T4_E12temp_storage+48];
	selp.b64 	%rd374, %rd373, 0, %p45;
	add.s64 	%rd375, %rd372, %rd374;
	setp.gt.u32 	%p46, %r6, 160;
	ld.shared.u64 	%rd376, [_ZZN3cub18CUB_300001_SM_10006detail6reduce18DeviceReduceKernelINS2_10policy_hubIxjN4cuda3std3__44plusIxEEE10Policy1000EN6thrust24THRUST_300001_SM_1000_NS10device_ptrIiEEjS9_xNS7_10__identityEEEvT0_PT3_T1_NS0_13GridEvenShareISK_EET2_T4_E12temp_storage+56];
	selp.b64 	%rd377, %rd376, 0, %p46;
	add.s64 	%rd378, %rd375, %rd377;
	setp.gt.u32 	%p47, %r6, 192;
	ld.shared.u64 	%rd379, [_ZZN3cub18CUB_300001_SM_10006detail6reduce18DeviceReduceKernelINS2_10policy_hubIxjN4cuda3std3__44plusIxEEE10Policy1000EN6thrust24THRUST_300001_SM_1000_NS10device_ptrIiEEjS9_xNS7_10__identityEEEvT0_PT3_T1_NS0_13GridEvenShareISK_EET2_T4_E12temp_storage+64];
	selp.b64 	%rd380, %rd379, 0, %p47;
	add.s64 	%rd381, %rd378, %rd380;
	setp.gt.u32 	%p48, %r6, 224;
	ld.shared.u64 	%rd382, [_ZZN3cub18CUB_300001_SM_10006detail6reduce18DeviceReduceKernelINS2_10policy_hubIxjN4cuda3std3__44plusIxEEE10Policy1000EN6thrust24THRUST_300001_SM_1000_NS10device_ptrIiEEjS9_xNS7_10__identityEEEvT0_PT3_T1_NS0_13GridEvenShareISK_EET2_T4_E12temp_storage+72];
	selp.b64 	%rd383, %rd382, 0, %p48;
	add.s64 	%rd384, %rd381, %rd383;
	setp.gt.u32 	%p49, %r6, 256;
	ld.shared.u64 	%rd385, [_ZZN3cub18CUB_300001_SM_10006detail6reduce18DeviceReduceKernelINS2_10policy_hubIxjN4cuda3std3__44plusIxEEE10Policy1000EN6thrust24THRUST_300001_SM_1000_NS10device_ptrIiEEjS9_xNS7_10__identityEEEvT0_PT3_T1_NS0_13GridEvenShareISK_EET2_T4_E12temp_storage+80];
	selp.b64 	%rd386, %rd385, 0, %p49;
	add.s64 	%rd387, %rd384, %rd386;
	setp.gt.u32 	%p50, %r6, 288;
	ld.shared.u64 	%rd388, [_ZZN3cub18CUB_300001_SM_10006detail6reduce18DeviceReduceKernelINS2_10policy_hubIxjN4cuda3std3__44plusIxEEE10Policy1000EN6thrust24THRUST_300001_SM_1000_NS10device_ptrIiEEjS9_xNS7_10__identityEEEvT0_PT3_T1_NS0_13GridEvenShareISK_EET2_T4_E12temp_storage+88];
	selp.b64 	%rd389, %rd388, 0, %p50;
	add.s64 	%rd390, %rd387, %rd389;
	setp.gt.u32 	%p51, %r6, 320;
	ld.shared.u64 	%rd391, [_ZZN3cub18CUB_300001_SM_10006detail6reduce18DeviceReduceKernelINS2_10policy_hubIxjN4cuda3std3__44plusIxEEE10Policy1000EN6thrust24THRUST_300001_SM_1000_NS10device_ptrIiEEjS9_xNS7_10__identityEEEvT0_PT3_T1_NS0_13GridEvenShareISK_EET2_T4_E12temp_storage+96];
	selp.b64 	%rd392, %rd391, 0, %p51;
	add.s64 	%rd393, %rd390, %rd392;
	setp.gt.u32 	%p52, %r6, 352;
	ld.shared.u64 	%rd394, [_ZZN3cub18CUB_300001_SM_10006detail6reduce18DeviceReduceKernelINS2_10policy_hubIxjN4cuda3std3__44plusIxEEE10Policy1000EN6thrust24THRUST_300001_SM_1000_NS10device_ptrIiEEjS9_xNS7_10__identityEEEvT0_PT3_T1_NS0_13GridEvenShareISK_EET2_T4_E12temp_storage+104];
	selp.b64 	%rd395, %rd394, 0, %p52;
	add.s64 	%rd396, %rd393, %rd395;
	setp.gt.u32 	%p53, %r6, 384;
	ld.shared.u64 	%rd397, [_ZZN3cub18CUB_300001_SM_10006detail6reduce18DeviceReduceKernelINS2_10policy_hubIxjN4cuda3std3__44plusIxEEE10Policy1000EN6thrust24THRUST_300001_SM_1000_NS10device_ptrIiEEjS9_xNS7_10__identityEEEvT0_PT3_T1_NS0_13GridEvenShareISK_EET2_T4_E12temp_storage+112];
	selp.b64 	%rd398, %rd397, 0, %p53;
	add.s64 	%rd399, %rd396, %rd398;
	setp.gt.u32 	%p54, %r6, 416;
	ld.shared.u64 	%rd400, [_ZZN3cub18CUB_300001_SM_10006detail6reduce18DeviceReduceKernelINS2_10policy_hubIxjN4cuda3std3__44plusIxEEE10Policy1000EN6thrust24THRUST_300001_SM_1000_NS10device_ptrIiEEjS9_xNS7_10__identityEEEvT0_PT3_T1_NS0_13GridEvenShareISK_EET2_T4_E12temp_storage+120];
	selp.b64 	%rd401, %rd400, 0, %p54;
	add.s64 	%rd402, %rd399, %rd401;
	setp.gt.u32 	%p55, %r6, 448;
	ld.shared.u64 	%rd403, [_ZZN3cub18CUB_300001_SM_10006detail6reduce18DeviceReduceKernelINS2_10policy_hubIxjN4cuda3std3__44plusIxEEE10Policy1000EN6thrust24THRUST_300001_SM_1000_NS10device_ptrIiEEjS9_xNS7_10__identityEEEvT0_PT3_T1_NS0_13GridEvenShareISK_EET2_T4_E12temp_storage+128];
	selp.b64 	%rd404, %rd403, 0, %p55;
	add.s64 	%rd405, %rd402, %rd404;
	setp.gt.u32 	%p56, %r6, 480;
	ld.shared.u64 	%rd406, [_ZZN3cub18CUB_300001_SM_10006detail6reduce18DeviceReduceKernelINS2_10policy_hubIxjN4cuda3std3__44plusIxEEE10Policy1000EN6thrust24THRUST_300001_SM_1000_NS10device_ptrIiEEjS9_xNS7_10__identityEEEvT0_PT3_T1_NS0_13GridEvenShareISK_EET2_T4_E12temp_storage+136];
	selp.b64 	%rd407, %rd406, 0, %p56;
	add.s64 	%rd475, %rd405, %rd407;
	bra.uni 	$L__BB12_48;
$L__BB12_26:
	mov.u32 	%r35, %tid.x;
	add.s32 	%r72, %r341, %r35;
	mul.wide.u32 	%rd42, %r72, 4;
	add.s64 	%rd43, %rd1, %rd42;
	ld.global.s32 	%rd44, [%rd43];
	ld.global.s32 	%rd45, [%rd43+2048];
	ld.global.s32 	%rd46, [%rd43+4096];
	ld.global.s32 	%rd47, [%rd43+6144];
	ld.global.s32 	%rd48, [%rd43+8192];
	ld.global.s32 	%rd49, [%rd43+10240];
	ld.global.s32 	%rd50, [%rd43+12288];
	add.s64 	%rd51, %rd45, %rd44;
	add.s64 	%rd52, %rd51, %rd46;
	add.s64 	%rd53, %rd52, %rd47;
	add.s64 	%rd54, %rd53, %rd48;
	add.s64 	%rd55, %rd54, %rd49;
	add.s64 	%rd474, %rd55, %rd50;
	setp.lt.u32 	%p2, %r6, %r4;
	@%p2 bra 	$L__BB12_44;
	add.s32 	%r36, %r4, %r341;
	not.b32 	%r74, %r35;
	add.s32 	%r75, %r74, %r1;
	sub.s32 	%r76, %r75, %r4;
	sub.s32 	%r338, %r76, %r341;
	add.s32 	%r77, %r36, %r35;
	add.s32 	%r337, %r77, 4096;
	mov.b32 	%r340, 0;
	cvt.u64.u32 	%rd57, %r35;
	mov.u32 	%r339, %r36;
$L__BB12_28:
	add.s32 	%r341, %r341, %r4;
	add.s32 	%r78, %r1, -3584;
	setp.gt.u32 	%p3, %r341, %r78;
	@%p3 bra 	$L__BB12_30;
	cvt.u64.u32 	%rd56, %r341;
	add.s64 	%rd58, %rd57, %rd56;
	shl.b64 	%rd59, %rd58, 2;
	add.s64 	%rd60, %rd1, %rd59;
	ld.global.s32 	%rd61, [%rd60];
	ld.global.s32 	%rd62, [%rd60+2048];
	ld.global.s32 	%rd63, [%rd60+4096];
	ld.global.s32 	%rd64, [%rd60+6144];
	ld.global.s32 	%rd65, [%rd60+8192];
	ld.global.s32 	%rd66, [%rd60+10240];
	ld.global.s32 	%rd67, [%rd60+12288];
	add.s64 	%rd68, %rd474, %rd61;
	add.s64 	%rd69, %rd68, %rd62;
	add.s64 	%rd70, %rd69, %rd63;
	add.s64 	%rd71, %rd70, %rd64;
	add.s64 	%rd72, %rd71, %rd65;
	add.s64 	%rd73, %rd72, %rd66;
	add.s64 	%rd474, %rd73, %rd67;
	sub.s32 	%r79, %r1, %r341;
	setp.lt.u32 	%p4, %r79, %r4;
	add.s32 	%r340, %r340, 1;
	add.s32 	%r339, %r339, %r4;
	sub.s32 	%r338, %r338, %r4;
	add.s32 	%r337, %r337, %r4;
	@%p4 bra 	$L__BB12_44;
	bra.uni 	$L__BB12_28;
$L__BB12_30:
	setp.le.u32 	%p5, %r1, %r341;
	sub.s32 	%r80, %r1, %r341;
	setp.ge.s32 	%p6, %r35, %r80;
	or.pred  	%p7, %p5, %p6;
	@%p7 bra 	$L__BB12_44;
	not.b32 	%r82, %r35;
	add.s32 	%r83, %r1, %r82;
	sub.s32 	%r84, %r83, %r36;
	mul.lo.s32 	%r85, %r2, %r340;
	mad.lo.s32 	%r86, %r85, -3584, %r84;
	shr.u32 	%r87, %r86, 9;
	add.s32 	%r49, %r87, 1;
	and.b32  	%r50, %r49, 15;
	setp.lt.u32 	%p8, %r86, 7680;
	mov.u32 	%r346, %r35;
	@%p8 bra 	$L__BB12_35;
	or.b32  	%r344, %r35, 4096;
	shr.u32 	%r88, %r338, 9;
	add.s32 	%r89, %r88, 1;
	and.b32  	%r90, %r89, 16777200;
	neg.s32 	%r342, %r90;
$L__BB12_33:
	.pragma "nounroll";
	add.s32 	%r91, %r337, -4096;
	mul.wide.u32 	%rd75, %r91, 4;
	add.s64 	%rd76, %rd1, %rd75;
	ld.global.s32 	%rd77, [%rd76];
	add.s64 	%rd78, %rd474, %rd77;
	add.s32 	%r92, %r337, -3584;
	mul.wide.u32 	%rd79, %r92, 4;
	add.s64 	%rd80, %rd1, %rd79;
	ld.global.s32 	%rd81, [%rd80];
	add.s64 	%rd82, %rd78, %rd81;
	add.s32 	%r93, %r337, -3072;
	mul.wide.u32 	%rd83, %r93, 4;
	add.s64 	%rd84, %rd1, %rd83;
	ld.global.s32 	%rd85, [%rd84];
	add.s64 	%rd86, %rd82, %rd85;
	add.s32 	%r94, %r337, -2560;
	mul.wide.u32 	%rd87, %r94, 4;
	add.s64 	%rd88, %rd1, %rd87;
	ld.global.s32 	%rd89, [%rd88];
	add.s64 	%rd90, %rd86, %rd89;
	add.s32 	%r95, %r337, -2048;
	mul.wide.u32 	%rd91, %r95, 4;
	add.s64 	%rd92, %rd1, %rd91;
	ld.global.s32 	%rd93, [%rd92];
	add.s64 	%rd94, %rd90, %rd93;
	add.s32 	%r96, %r337, -1536;
	mul.wide.u32 	%rd95, %r96, 4;
	add.s64 	%rd96, %rd1, %rd95;
	ld.global.s32 	%rd97, [%rd96];
	add.s64 	%rd98, %rd94, %rd97;
	add.s32 	%r97, %r337, -1024;
	mul.wide.u32 	%rd99, %r97, 4;
	add.s64 	%rd100, %rd1, %rd99;
	ld.global.s32 	%rd101, [%rd100];
	add.s64 	%rd102, %rd98, %rd101;
	add.s32 	%r98, %r337, 3584;
	add.s32 	%r99, %r337, -512;
	mul.wide.u32 	%rd103, %r99, 4;
	add.s64 	%rd104, %rd1, %rd103;
	ld.global.s32 	%rd105, [%rd104];
	add.s64 	%rd106, %rd102, %rd105;
	mul.wide.u32 	%rd107, %r337, 4;
	add.s64 	%rd108, %rd1, %rd107;
	ld.global.s32 	%rd109, [%rd108];
	add.s64 	%rd110, %rd106, %rd109;
	add.s32 	%r100, %r337, 512;
	mul.wide.u32 	%rd111, %r100, 4;
	add.s64 	%rd112, %rd1, %rd111;
	ld.global.s32 	%rd113, [%rd112];
	add.s64 	%rd114, %rd110, %rd113;
	add.s32 	%r101, %r337, 1024;
	mul.wide.u32 	%rd115, %r101, 4;
	add.s64 	%rd116, %rd1, %rd115;
	ld.global.s32 	%rd117, [%rd116];
	add.s64 	%rd118, %rd114, %rd117;
	add.s32 	%r102, %r337, 1536;
	mul.wide.u32 	%rd119, %r102, 4;
	add.s64 	%rd120, %rd1, %rd119;
	ld.global.s32 	%rd121, [%rd120];
	add.s64 	%rd122, %rd118, %rd121;
	add.s32 	%r103, %r337, 2048;
	mul.wide.u32 	%rd123, %r103, 4;
	add.s64 	%rd124, %rd1, %rd123;
	ld.global.s32 	%rd125, [%rd124];
	add.s64 	%rd126, %rd122, %rd125;
	add.s32 	%r104, %r337, 2560;
	mul.wide.u32 	%rd127, %r104, 4;
	add.s64 	%rd128, %rd1, %rd127;
	ld.global.s32 	%rd129, [%rd128];
	add.s64 	%rd130, %rd126, %rd129;
	add.s32 	%r105, %r337, 3072;
	mul.wide.u32 	%rd131, %r105, 4;
	add.s64 	%rd132, %rd1, %rd131;
	ld.global.s32 	%rd133, [%rd132];
	add.s64 	%rd134, %rd130, %rd133;
	mul.wide.u32 	%rd135, %r98, 4;
	add.s64 	%rd136, %rd1, %rd135;
	ld.global.s32 	%rd137, [%rd136];
	add.s64 	%rd474, %rd134, %rd137;
	add.s32 	%r344, %r344, 8192;
	add.s32 	%r337, %r337, 8192;
	add.s32 	%r342, %r342, 16;
	setp.ne.s32 	%p9, %r342, 0;
	@%p9 bra 	$L__BB12_33;
	add.s32 	%r346, %r344, -4096;
$L__BB12_35:
	setp.eq.s32 	%p10, %r50, 0;
	@%p10 bra 	$L__BB12_44;
	and.b32  	%r61, %r49, 7;
	setp.lt.u32 	%p11, %r50, 8;
	@%p11 bra 	$L__BB12_38;
	add.s32 	%r106, %r346, %r341;
	mul.wide.u32 	%rd139, %r106, 4;
	add.s64 	%rd140, %rd1, %rd139;
	ld.global.s32 	%rd141, [%rd140];
	add.s64 	%rd142, %rd474, %rd141;
	add.s32 	%r107, %r106, 512;
	mul.wide.u32 	%rd143, %r107, 4;
	add.s64 	%rd144, %rd1, %rd143;
	ld.global.s32 	%rd145, [%rd144];
	add.s64 	%rd146, %rd142, %rd145;
	add.s32 	%r108, %r106, 1024;
	mul.wide.u32 	%rd147, %r108, 4;
	add.s64 	%rd148, %rd1, %rd147;
	ld.global.s32 	%rd149, [%rd148];
	add.s64 	%rd150, %rd146, %rd149;
	add.s32 	%r109, %r106, 1536;
	mul.wide.u32 	%rd151, %r109, 4;
	add.s64 	%rd152, %rd1, %rd151;
	ld.global.s32 	%rd153, [%rd152];
	add.s64 	%rd154, %rd150, %rd153;
	add.s32 	%r110, %r106, 2048;
	mul.wide.u32 	%rd155, %r110, 4;
	add.s64 	%rd156, %rd1, %rd155;
	ld.global.s32 	%rd157, [%rd156];
	add.s64 	%rd158, %rd154, %rd157;
	add.s32 	%r111, %r106, 2560;
	mul.wide.u32 	%rd159, %r111, 4;
	add.s64 	%rd160, %rd1, %rd159;
	ld.global.s32 	%rd161, [%rd160];
	add.s64 	%rd162, %rd158, %rd161;
	add.s32 	%r112, %r106, 3072;
	mul.wide.u32 	%rd163, %r112, 4;
	add.s64 	%rd164, %rd1, %rd163;
	ld.global.s32 	%rd165, [%rd164];
	add.s64 	%rd166, %rd162, %rd165;
	add.s32 	%r113, %r106, 3584;
	mul.wide.u32 	%rd167, %r113, 4;
	add.s64 	%rd168, %rd1, %rd167;
	ld.global.s32 	%rd169, [%rd168];
	add.s64 	%rd474, %rd166, %rd169;
	add.s32 	%r346, %r346, 4096;
$L__BB12_38:
	setp.eq.s32 	%p12, %r61, 0;
	@%p12 bra 	$L__BB12_44;
	setp.lt.u32 	%p13, %r61, 4;
	@%p13 bra 	$L__BB12_41;
	add.s32 	%r114, %r346, %r341;
	mul.wide.u32 	%rd171, %r114, 4;
	add.s64 	%rd172, %rd1, %rd171;
	ld.global.s32 	%rd173, [%rd172];
	add.s64 	%rd174, %rd474, %rd173;
	add.s32 	%r115, %r114, 512;
	mul.wide.u32 	%rd175, %r115, 4;
	add.s64 	%rd176, %rd1, %rd175;
	ld.global.s32 	%rd177, [%rd176];
	add.s64 	%rd178, %rd174, %rd177;
	add.s32 	%r116, %r114, 1024;
	mul.wide.u32 	%rd179, %r116, 4;
	add.s64 	%rd180, %rd1, %rd179;
	ld.global.s32 	%rd181, [%rd180];
	add.s64 	%rd182, %rd178, %rd181;
	add.s32 	%r117, %r114, 1536;
	mul.wide.u32 	%rd183, %r117, 4;
	add.s64 	%rd184, %rd1, %rd183;
	ld.global.s32 	%rd185, [%rd184];
	add.s64 	%rd474, %rd182, %rd185;
	add.s32 	%r346, %r346, 2048;
$L__BB12_41:
	and.b32  	%r118, %r49, 3;
	setp.eq.s32 	%p14, %r118, 0;
	@%p14 bra 	$L__BB12_44;
	add.s32 	%r349, %r346, %r339;
	cvt.u16.u32 	%rs1, %r338;
	shr.u16 	%rs2, %rs1, 9;
	add.s16 	%rs3, %rs2, 1;
	cvt.u32.u16 	%r119, %rs3;
	and.b32  	%r120, %r119, 3;
	neg.s32 	%r348, %r120;
$L__BB12_43:
	.pragma "nounroll";
	mul.wide.u32 	%rd186, %r349, 4;
	add.s64 	%rd187, %rd1, %rd186;
	ld.global.s32 	%rd188, [%rd187];
	add.s64 	%rd474, %rd474, %rd188;
	add.s32 	%r349, %r349, 512;
	add.s32 	%r348, %r348, 1;
	setp.ne.s32 	%p15, %r348, 0;
	@%p15 bra 	$L__BB12_43;
$L__BB12_44:
	// begin inline asm
	mov.u32 %r121, %laneid;
	// end inline asm
	mov.b64 	{%r123, %r128}, %rd474;
	mov.b32 	%r129, 1;
	mov.b32 	%r170, 31;
	mov.b32 	%r171, -1;
	// begin inline asm
	shfl.sync.down.b32 %r122, %r123, %r129, %r170, %r171;
	// end inline asm
	// begin inline asm
	shfl.sync.down.b32 %r127, %r128, %r129, %r170, %r171;
	// end inline asm
	mov.b64 	%rd189, {%r122, %r127};
	setp.gt.s32 	%p16, %r121, 30;
	selp.b64 	%rd190, 0, %rd189, %p16;
	add.s64 	%rd191, %rd190, %rd474;
	mov.b64 	{%r133, %r138}, %rd191;
	mov.b32 	%r139, 2;
	// begin inline asm
	shfl.sync.down.b32 %r132, %r133, %r139, %r170, %r171;
	// end inline asm
	// begin inline asm
	shfl.sync.down.b32 %r137, %r138, %r139, %r170, %r171;
	// end inline asm
	mov.b64 	%rd192, {%r132, %r137};
	setp.gt.s32 	%p17, %r121, 29;
	selp.b64 	%rd193, 0, %rd192, %p17;
	add.s64 	%rd194, %rd193, %rd191;
	mov.b64 	{%r143, %r148}, %rd194;
	mov.b32 	%r149, 4;
	// begin inline asm
	shfl.sync.down.b32 %r142, %r143, %r149, %r170, %r171;
	// end inline asm
	// begin inline asm
	shfl.sync.down.b32 %r147, %r148, %r149, %r170, %r171;
	// end inline asm
	mov.b64 	%rd195, {%r142, %r147};
	setp.gt.s32 	%p18, %r121, 27;
	selp.b64 	%rd196, 0, %rd195, %p18;
	add.s64 	%rd197, %rd196, %rd194;
	mov.b64 	{%r153, %r158}, %rd197;
	mov.b32 	%r159, 8;
	// begin inline asm
	shfl.sync.down.b32 %r152, %r153, %r159, %r170, %r171;
	// end inline asm
	// begin inline asm
	shfl.sync.down.b32 %r157, %r158, %r159, %r170, %r171;
	// end inline asm
	mov.b64 	%rd198, {%r152, %r157};
	setp.gt.s32 	%p19, %r121, 23;
	selp.b64 	%rd199, 0, %rd198, %p19;
	add.s64 	%rd200, %rd199, %rd197;
	mov.b64 	{%r163, %r168}, %rd200;
	mov.b32 	%r169, 16;
	// begin inline asm
	shfl.sync.down.b32 %r162, %r163, %r169, %r170, %r171;
	// end inline asm
	// begin inline asm
	shfl.sync.down.b32 %r167, %r168, %r169, %r170, %r171;
	// end inline asm
	mov.b64 	%rd201, {%r162, %r167};
	setp.gt.s32 	%p20, %r121, 15;
	selp.b64 	%rd202, 0, %rd201, %p20;
	add.s64 	%rd475, %rd202, %rd200;
	setp.ne.s32 	%p21, %r121, 0;
	@%p21 bra 	$L__BB12_46;
	shr.u32 	%r172, %r35, 2;
	and.b32  	%r173, %r172, 248;
	mov.u32 	%r174, _ZZN3cub18CUB_300001_SM_10006detail6reduce18DeviceReduceKernelINS2_10policy_hubIxjN4cuda3std3__44plusIxEEE10Policy1000EN6thrust24THRUST_300001_SM_1000_NS10device_ptrIiEEjS9_xNS7_10__identityEEEvT0_PT3_T1_NS0_13GridEvenShareISK_EET2_T4_E12temp_storage;
	add.s32 	%r175, %r174, %r173;
	st.shared.u64 	[%r175+16], %rd475;
$L__BB12_46:
	bar.sync 	0;
	setp.ne.s32 	%p22, %r35, 0;
	@%p22 bra 	$L__BB12_48;
	ld.shared.u64 	%rd203, [_ZZN3cub18CUB_300001_SM_10006detail6reduce18DeviceReduceKernelINS2_10policy_hubIxjN4cuda3std3__44plusIxEEE10Policy1000EN6thrust24THRUST_300001_SM_1000_NS10device_ptrIiEEjS9_xNS7_10__identityEEEvT0_PT3_T1_NS0_13GridEvenShareISK_EET2_T4_E12temp_storage+24];
	add.s64 	%rd204, %rd203, %rd475;
	ld.shared.u64 	%rd205, [_ZZN3cub18CUB_300001_SM_10006detail6reduce18DeviceReduceKernelINS2_10policy_hubIxjN4cuda3std3__44plusIxEEE10Policy1000EN6thrust24THRUST_300001_SM_1000_NS10device_ptrIiEEjS9_xNS7_10__identityEEEvT0_PT3_T1_NS0_13GridEvenShareISK_EET2_T4_E12temp_storage+32];
	add.s64 	%rd206, %rd204, %rd205;
	ld.shared.u64 	%rd207, [_ZZN3cub18CUB_300001_SM_10006detail6reduce18DeviceReduceKernelINS2_10policy_hubIxjN4cuda3std3__44plusIxEEE10Policy1000EN6thrust24THRUST_300001_SM_1000_NS10device_ptrIiEEjS9_xNS7_10__identityEEEvT0_PT3_T1_NS0_13GridEvenShareISK_EET2_T4_E12temp_storage+40];
	add.s64 	%rd208, %rd206, %rd207;
	ld.shared.u64 	%rd209, [_ZZN3cub18CUB_300001_SM_10006detail6reduce18DeviceReduceKernelINS2_10policy_hubIxjN4cuda3std3__44plusIxEEE10Policy1000EN6thrust24THRUST_300001_SM_1000_NS10device_ptrIiEEjS9_xNS7_10__identityEEEvT0_PT3_T1_NS0_13GridEvenShareISK_EET2_T4_E12temp_storage+48];
	add.s64 	%rd210, %rd208, %rd209;
	ld.shared.u64 	%rd211, [_ZZN3cub18CUB_300001_SM_10006detail6reduce18DeviceReduceKernelINS2_10policy_hubIxjN4cuda3std3__44plusIxEEE10Policy1000EN6thrust24THRUST_300001_SM_1000_NS10device_ptrIiEEjS9_xNS7_10__identityEEEvT0_PT3_T1_NS0_13GridEvenShareISK_EET2_T4_E12temp_storage+56];
	add.s64 	%rd212, %rd210, %rd211;
	ld.shared.u64 	%rd213, [_ZZN3cub18CUB_300001_SM_10006detail6reduce18DeviceReduceKernelINS2_10policy_hubIxjN4cuda3std3__44plusIxEEE10Policy1000EN6thrust24THRUST_300001_SM_1000_NS10device_ptrIiEEjS9_xNS7_10__identityEEEvT0_PT3_T1_NS0_13GridEvenShareISK_EET2_T4_E12temp_storage+64];
	add.s64 	%rd214, %rd212, %rd213;
	ld.shared.u64 	%rd215, [_ZZN3cub18CUB_300001_SM_10006detail6reduce18DeviceReduceKernelINS2_10policy_hubIxjN4cuda3std3__44plusIxEEE10Policy1000EN6thrust24THRUST_300001_SM_1000_NS10device_ptrIiEEjS9_xNS7_10__identityEEEvT0_PT3_T1_NS0_13GridEvenShareISK_EET2_T4_E12temp_storage+72];
	add.s64 	%rd216, %rd214, %rd215;
	ld.shared.u64 	%rd217, [_ZZN3cub18CUB_300001_SM_10006detail6reduce18DeviceReduceKernelINS2_10policy_hubIxjN4cuda3std3__44plusIxEEE10Policy1000EN6thrust24THRUST_300001_SM_1000_NS10device_ptrIiEEjS9_xNS7_10__identityEEEvT0_PT3_T1_NS0_13GridEvenShareISK_EET2_T4_E12temp_storage+80];
	add.s64 	%rd218, %rd216, %rd217;
	ld.shared.u64 	%rd219, [_ZZN3cub18CUB_300001_SM_10006detail6reduce18DeviceReduceKernelINS2_10policy_hubIxjN4cuda3std3__44plusIxEEE10Policy1000EN6thrust24THRUST_300001_SM_1000_NS10device_ptrIiEEjS9_xNS7_10__identityEEEvT0_PT3_T1_NS0_13GridEvenShareISK_EET2_T4_E12temp_storage+88];
	add.s64 	%rd220, %rd218, %rd219;
	ld.shared.u64 	%rd221, [_ZZN3cub18CUB_300001_SM_10006detail6reduce18DeviceReduceKernelINS2_10policy_hubIxjN4cuda3std3__44plusIxEEE10Policy1000EN6thrust24THRUST_300001_SM_1000_NS10device_ptrIiEEjS9_xNS7_10__identityEEEvT0_PT3_T1_NS0_13GridEvenShareISK_EET2_T4_E12temp_storage+96];
	add.s64 	%rd222, %rd220, %rd221;
	ld.shared.u64 	%rd223, [_ZZN3cub18CUB_300001_SM_10006detail6reduce18DeviceReduceKernelINS2_10policy_hubIxjN4cuda3std3__44plusIxEEE10Policy1000EN6thrust24THRUST_300001_SM_1000_NS10device_ptrIiEEjS9_xNS7_10__identityEEEvT0_PT3_T1_NS0_13GridEvenShareISK_EET2_T4_E12temp_storage+104];
	add.s64 	%rd224, %rd222, %rd223;
	ld.shared.u64 	%rd225, [_ZZN3cub18CUB_300001_SM_10006detail6reduce18DeviceReduceKernelINS2_10policy_hubIxjN4cuda3std3__44plusIxEEE10Policy1000EN6thrust24THRUST_300001_SM_1000_NS10device_ptrIiEEjS9_xNS7_10__identityEEEvT0_PT3_T1_NS0_13GridEvenShareISK_EET2_T4_E12temp_storage+112];
	add.s64 	%rd226, %rd224, %rd225;
	ld.shared.u64 	%rd227, [_ZZN3cub18CUB_300001_SM_10006detail6reduce18DeviceReduceKernelINS2_10policy_hubIxjN4cuda3std3__44plusIxEEE10Policy1000EN6thrust24THRUST_300001_SM_1000_NS10device_ptrIiEEjS9_xNS7_10__identityEEEvT0_PT3_T1_NS0_13GridEvenShareISK_EET2_T4_E12temp_storage+120];
	add.s64 	%rd228, %rd226, %rd227;
	ld.shared.u64 	%rd229, [_ZZN3cub18CUB_300001_SM_10006detail6reduce18DeviceReduceKernelINS2_10policy_hubIxjN4cuda3std3__44plusIxEEE10Policy1000EN6thrust24THRUST_300001_SM_1000_NS10device_ptrIiEEjS9_xNS7_10__identityEEEvT0_PT3_T1_NS0_13GridEvenShareISK_EET2_T4_E12temp_storage+128];
	add.s64 	%rd230, %rd228, %rd229;
	ld.shared.u64 	%rd231, [_ZZN3cub18CUB_300001_SM_10006detail6reduce18DeviceReduceKernelINS2_10policy_hubIxjN4cuda3std3__44plusIxEEE10Policy1000EN6thrust24THRUST_300001_SM_1000_NS10device_ptrIiEEjS9_xNS7_10__identityEEEvT0_PT3_T1_NS0_13GridEvenShareISK_EET2_T4_E12temp_storage+136];
	add.s64 	%rd475, %rd230, %rd231;
$L__BB12_48:
	mov.u32 	%r327, %tid.x;
	setp.ne.s32 	%p64, %r327, 0;
	@%p64 bra 	$L__BB12_50;
	ld.param.u64 	%rd454, [_ZN3cub18CUB_300001_SM_10006detail6reduce18DeviceReduceKernelINS2_10policy_hubIxjN4cuda3std3__44plusIxEEE10Policy1000EN6thrust24THRUST_300001_SM_1000_NS10device_ptrIiEEjS9_xNS7_10__identityEEEvT0_PT3_T1_NS0_13GridEvenShareISK_EET2_T4__param_1];
	cvta.to.global.u64 	%rd451, %rd454;
	mul.wide.u32 	%rd452, %r3, 8;
	add.s64 	%rd453, %rd451, %rd452;
	st.global.u64 	[%rd453], %rd475;
$L__BB12_50:
	ret;

}
	// .globl	_ZN3cub18CUB_300001_SM_10006detail6reduce28DeviceReduceSingleTileKernelINS2_10policy_hubIxjN4cuda3std3__44plusIxEEE10Policy1000EPxSC_iS9_xxNS7_10__identityEEEvT0_T1_T2_T3_T4_T6_
.visible .entry _ZN3cub18CUB_300001_SM_10006detail6reduce28DeviceReduceSingleTileKernelINS2_10policy_hubIxjN4cuda3std3__44plusIxEEE10Policy1000EPxSC_iS9_xxNS7_10__identityEEEvT0_T1_T2_T3_T4_T6_(
	.param .u64 .ptr .align 1 _ZN3cub18CUB_300001_SM_10006detail6reduce28DeviceReduceSingleTileKernelINS2_10policy_hubIxjN4cuda3std3__44plusIxEEE10Policy1000EPxSC_iS9_xxNS7_10__identityEEEvT0_T1_T2_T3_T4_T6__param_0,
	.param .u64 .ptr .align 1 _ZN3cub18CUB_300001_SM_10006detail6reduce28DeviceReduceSingleTileKernelINS2_10policy_hubIxjN4cuda3std3__44plusIxEEE10Policy1000EPxSC_iS9_xxNS7_10__identityEEEvT0_T1_T2_T3_T4_T6__param_1,
	.param .u32 _ZN3cub18CUB_300001_SM_10006detail6reduce28DeviceReduceSingleTileKernelINS2_10policy_hubIxjN4cuda3std3__44plusIxEEE10Policy1000EPxSC_iS9_xxNS7_10__identityEEEvT0_T1_T2_T3_T4_T6__param_2,
	.param .align 1 .b8 _ZN3cub18CUB_300001_SM_10006detail6reduce28DeviceReduceSingleTileKernelINS2_10policy_hubIxjN4cuda3std3__44plusIxEEE10Policy1000EPxSC_iS9_xxNS7_10__identityEEEvT0_T1_T2_T3_T4_T6__param_3[1],
	.param .u64 _ZN3cub18CUB_300001_SM_10006detail6reduce28DeviceReduceSingleTileKernelINS2_10policy_hubIxjN4cuda3std3__44plusIxEEE10Policy1000EPxSC_iS9_xxNS7_10__identityEEEvT0_T1_T2_T3_T4_T6__param_4,
	.param .align 1 .b8 _ZN3cub18CUB_300001_SM_10006detail6reduce28DeviceReduceSingleTileKernelINS2_10policy_hubIxjN4cuda3std3__44plusIxEEE10Policy1000EPxSC_iS9_xxNS7_10__identityEEEvT0_T1_T2_T3_T4_T6__param_5[1]
)
.maxntid 512
.minnctapersm 1
{
	.reg .pred 	%p<58>;
	.reg .b32 	%r<238>;
	.reg .b64 	%rd<281>;
	// demoted variable
	.shared .align 8 .b8 _ZZN3cub18CUB_300001_SM_10006detail6reduce28DeviceReduceSingleTileKernelINS2_10policy_hubIxjN4cuda3std3__44plusIxEEE10Policy1000EPxSC_iS9_xxNS7_10__identityEEEvT0_T1_T2_T3_T4_T6_E12temp_storage[152];
	ld.param.u64 	%rd35, [_ZN3cub18CUB_300001_SM_10006detail6reduce28DeviceReduceSingleTileKernelINS2_10policy_hubIxjN4cuda3std3__44plusIxEEE10Policy1000EPxSC_iS9_xxNS7_10__identityEEEvT0_T1_T2_T3_T4_T6__param_0];
	ld.param.u64 	%rd37, [_ZN3cub18CUB_300001_SM_10006detail6reduce28DeviceReduceSingleTileKernelINS2_10policy_hubIxjN4cuda3std3__44plusIxEEE10Policy1000EPxSC_iS9_xxNS7_10__identityEEEvT0_T1_T2_T3_T4_T6__param_1];
	ld.param.u32 	%r34, [_ZN3cub18CUB_300001_SM_10006detail6reduce28DeviceReduceSingleTileKernelINS2_10policy_hubIxjN4cuda3std3__44plusIxEEE10Policy1000EPxSC_iS9_xxNS7_10__identityEEEvT0_T1_T2_T3_T4_T6__param_2];
	ld.param.u64 	%rd36, [_ZN3cub18CUB_300001_SM_10006detail6reduce28DeviceReduceSingleTileKernelINS2_10policy_hubIxjN4cuda3std3__44plusIxEEE10Policy1000EPxSC_iS9_xxNS7_10__identityEEEvT0_T1_T2_T3_T4_T6__param_4];
	cvta.to.global.u64 	%rd1, %rd37;
	setp.ne.s32 	%p1, %r34, 0;
	@%p1 bra 	$L__BB13_3;
	mov.u32 	%r224, %tid.x;
	setp.ne.s32 	%p57, %r224, 0;
	@%p57 bra 	$L__BB13_39;
	st.global.u64 	[%rd1], %rd36;
	bra.uni 	$L__BB13_39;
$L__BB13_3:
	setp.gt.s32 	%p2, %r34, 3583;
	@%p2 bra 	$L__BB13_21;
	mov.u32 	%r1, %tid.x;
	setp.ge.s32 	%p19, %r1, %r34;
	mov.b64 	%rd271, 0;
	mov.u32 	%r228, %r1;
	@%p19 bra 	$L__BB13_6;
	mul.wide.u32 	%rd146, %r1, 8;
	add.s64 	%rd145, %rd35, %rd146;
	// begin inline asm
	ld.global.nc.u64 %rd271, [%rd145];
	// end inline asm
	add.s32 	%r228, %r1, 512;
$L__BB13_6:
	setp.ge.s32 	%p20, %r228, %r34;
	@%p20 bra 	$L__BB13_12;
	not.b32 	%r100, %r228;
	add.s32 	%r4, %r34, %r100;
	and.b32  	%r101, %r4, 1536;
	setp.eq.s32 	%p21, %r101, 1536;
	@%p21 bra 	$L__BB13_10;
	mul.wide.u32 	%rd148, %r228, 8;
	add.s64 	%rd266, %rd35, %rd148;
	shr.u32 	%r102, %r4, 9;
	add.s32 	%r103, %r102, 1;
	and.b32  	%r104, %r103, 3;
	neg.s32 	%r226, %r104;
$L__BB13_9:
	.pragma "nounroll";
	// begin inline asm
	ld.global.nc.u64 %rd149, [%rd266];
	// end inline asm
	add.s64 	%rd271, %rd149, %rd271;
	add.s32 	%r228, %r228, 512;
	add.s64 	%rd266, %rd266, 4096;
	add.s32 	%r226, %r226, 1;
	setp.ne.s32 	%p22, %r226, 0;
	@%p22 bra 	$L__BB13_9;
$L__BB13_10:
	setp.lt.u32 	%p23, %r4, 1536;
	@%p23 bra 	$L__BB13_12;
$L__BB13_11:
	mul.wide.s32 	%rd159, %r228, 8;
	add.s64 	%rd152, %rd35, %rd159;
	// begin inline asm
	ld.global.nc.u64 %rd151, [%rd152];
	// end inline asm
	add.s64 	%rd160, %rd151, %rd271;
	add.s64 	%rd154, %rd152, 4096;
	// begin inline asm
	ld.global.nc.u64 %rd153, [%rd154];
	// end inline asm
	add.s64 	%rd161, %rd153, %rd160;
	add.s64 	%rd156, %rd152, 8192;
	// begin inline asm
	ld.global.nc.u64 %rd155, [%rd156];
	// end inline asm
	add.s64 	%rd162, %rd155, %rd161;
	add.s64 	%rd158, %rd152, 12288;
	// begin inline asm
	ld.global.nc.u64 %rd157, [%rd158];
	// end inline asm
	add.s64 	%rd271, %rd157, %rd162;
	add.s32 	%r228, %r228, 2048;
	setp.lt.s32 	%p24, %r228, %r34;
	@%p24 bra 	$L__BB13_11;
$L__BB13_12:
	setp.lt.s32 	%p25, %r34, 512;
	@%p25 bra 	$L__BB13_17;
	// begin inline asm
	mov.u32 %r168, %laneid;
	// end inline asm
	mov.b64 	{%r170, %r175}, %rd271;
	mov.b32 	%r176, 1;
	mov.b32 	%r217, 31;
	mov.b32 	%r218, -1;
	// begin inline asm
	shfl.sync.down.b32 %r169, %r170, %r176, %r217, %r218;
	// end inline asm
	// begin inline asm
	shfl.sync.down.b32 %r174, %r175, %r176, %r217, %r218;
	// end inline asm
	mov.b64 	%rd221, {%r169, %r174};
	setp.gt.s32 	%p49, %r168, 30;
	selp.b64 	%rd222, 0, %rd221, %p49;
	add.s64 	%rd223, %rd222, %rd271;
	mov.b64 	{%r180, %r185}, %rd223;
	mov.b32 	%r186, 2;
	// begin inline asm
	shfl.sync.down.b32 %r179, %r180, %r186, %r217, %r218;
	// end inline asm
	// begin inline asm
	shfl.sync.down.b32 %r184, %r185, %r186, %r217, %r218;
	// end inline asm
	mov.b64 	%rd224, {%r179, %r184};
	setp.gt.s32 	%p50, %r168, 29;
	selp.b64 	%rd225, 0, %rd224, %p50;
	add.s64 	%rd226, %rd225, %rd223;
	mov.b64 	{%r190, %r195}, %rd226;
	mov.b32 	%r196, 4;
	// begin inline asm
	shfl.sync.down.b32 %r189, %r190, %r196, %r217, %r218;
	// end inline asm
	// begin inline asm
	shfl.sync.down.b32 %r194, %r195, %r196, %r217, %r218;
	// end inline asm
	mov.b64 	%rd227, {%r189, %r194};
	setp.gt.s32 	%p51, %r168, 27;
	selp.b64 	%rd228, 0, %rd227, %p51;
	add.s64 	%rd229, %rd228, %rd226;
	mov.b64 	{%r200, %r205}, %rd229;
	mov.b32 	%r206, 8;
	// begin inline asm
	shfl.sync.down.b32 %r199, %r200, %r206, %r217, %r218;
	// end inline asm
	// begin inline asm
	shfl.sync.down.b32 %r204, %r205, %r206, %r217, %r218;
	// end inline asm
	mov.b64 	%rd230, {%r199, %r204};
	setp.gt.s32 	%p52, %r168, 23;
	selp.b64 	%rd231, 0, %rd230, %p52;
	add.s64 	%rd232, %rd231, %rd229;
	mov.b64 	{%r210, %r215}, %rd232;
	mov.b32 	%r216, 16;
	// begin inline asm
	shfl.sync.down.b32 %r209, %r210, %r216, %r217, %r218;
	// end inline asm
	// begin inline asm
	shfl.sync.down.b32 %r214, %r215, %r216, %r217, %r218;
	// end inline asm
	mov.b64 	%rd233, {%r209, %r214};
	setp.gt.s32 	%p53, %r168, 15;
	selp.b64 	%rd234, 0, %rd233, %p53;
	add.s64 	%rd280, %rd234, %rd232;
	setp.ne.s32 	%p54, %r168, 0;
	@%p54 bra 	$L__BB13_15;
	shr.u32 	%r219, %r1, 2;
	and.b32  	%r220, %r219, 248;
	mov.u32 	%r221, _ZZN3cub18CUB_300001_SM_10006detail6reduce28DeviceReduceSingleTileKernelINS2_10policy_hubIxjN4cuda3std3__44plusIxEEE10Policy1000EPxSC_iS9_xxNS7_10__identityEEEvT0_T1_T2_T3_T4_T6_E12temp_storage;
	add.s32 	%r222, %r221, %r220;
	st.shared.u64 	[%r222+16], %rd280;
$L__BB13_15:
	bar.sync 	0;
	setp.ne.s32 	%p55, %r1, 0;
	@%p55 bra 	$L__BB13_37;
	ld.shared.u64 	%rd235, [_ZZN3cub18CUB_300001_SM_10006detail6reduce28DeviceReduceSingleTileKernelINS2_10policy_hubIxjN4cuda3std3__44plusIxEEE10Policy1000EPxSC_iS9_xxNS7_10__identityEEEvT0_T1_T2_T3_T4_T6_E12temp_storage+24];
	add.s64 	%rd236, %rd235, %rd280;
	ld.shared.u64 	%rd237, [_ZZN3cub18CUB_300001_SM_10006detail6reduce28DeviceReduceSingleTileKernelINS2_10policy_hubIxjN4cuda3std3__44plusIxEEE10Policy1000EPxSC_iS9_xxNS7_10__identityEEEvT0_T1_T2_T3_T4_T6_E12temp_storage+32];
	add.s64 	%rd238, %rd236, %rd237;
	ld.shared.u64 	%rd239, [_ZZN3cub18CUB_300001_SM_10006detail6reduce28DeviceReduceSingleTileKernelINS2_10policy_hubIxjN4cuda3std3__44plusIxEEE10Policy1000EPxSC_iS9_xxNS7_10__identityEEEvT0_T1_T2_T3_T4_T6_E12temp_storage+40];
	add.s64 	%rd240, %rd238, %rd239;
	ld.shared.u64 	%rd241, [_ZZN3cub18CUB_300001_SM_10006detail6reduce28DeviceReduceSingleTileKernelINS2_10policy_hubIxjN4cuda3std3__44plusIxEEE10Policy1000EPxSC_iS9_xxNS7_10__identityEEEvT0_T1_T2_T3_T4_T6_E12temp_storage+48];
	add.s64 	%rd242, %rd240, %rd241;
	ld.shared.u64 	%rd243, [_ZZN3cub18CUB_300001_SM_10006detail6reduce28DeviceReduceSingleTileKernelINS2_10policy_hubIxjN4cuda3std3__44plusIxEEE10Policy1000EPxSC_iS9_xxNS7_10__identityEEEvT0_T1_T2_T3_T4_T6_E12temp_storage+56];
	add.s64 	%rd244, %rd242, %rd243;
	ld.shared.u64 	%rd245, [_ZZN3cub18CUB_300001_SM_10006detail6reduce28DeviceReduceSingleTileKernelINS2_10policy_hubIxjN4cuda3std3__44plusIxEEE10Policy1000EPxSC_iS9_xxNS7_10__identityEEEvT0_T1_T2_T3_T4_T6_E12temp_storage+64];
	add.s64 	%rd246, %rd244, %rd245;
	ld.shared.u64 	%rd247, [_ZZN3cub18CUB_300001_SM_10006detail6reduce28DeviceReduceSingleTileKernelINS2_10policy_hubIxjN4cuda3std3__44plusIxEEE10Policy1000EPxSC_iS9_xxNS7_10__identityEEEvT0_T1_T2_T3_T4_T6_E12temp_storage+72];
	add.s64 	%rd248, %rd246, %rd247;
	ld.shared.u64 	%rd249, [_ZZN3cub18CUB_300001_SM_10006detail6reduce28DeviceReduceSingleTileKernelINS2_10policy_hubIxjN4cuda3std3__44plusIxEEE10Policy1000EPxSC_iS9_xxNS7_10__identityEEEvT0_T1_T2_T3_T4_T6_E12temp_storage+80];
	add.s64 	%rd250, %rd248, %rd249;
	ld.shared.u64 	%rd251, [_ZZN3cub18CUB_300001_SM_10006detail6reduce28DeviceReduceSingleTileKernelINS2_10policy_hubIxjN4cuda3std3__44plusIxEEE10Policy1000EPxSC_iS9_xxNS7_10__identityEEEvT0_T1_T2_T3_T4_T6_E12temp_storage+88];
	add.s64 	%rd252, %rd250, %rd251;
	ld.shared.u64 	%rd253, [_ZZN3cub18CUB_300001_SM_10006detail6reduce28DeviceReduceSingleTileKernelINS2_10policy_hubIxjN4cuda3std3__44plusIxEEE10Policy1000EPxSC_iS9_xxNS7_10__identityEEEvT0_T1_T2_T3_T4_T6_E12temp_storage+96];
	add.s64 	%rd254, %rd252, %rd253;
	ld.shared.u64 	%rd255, [_ZZN3cub18CUB_300001_SM_10006detail6reduce28DeviceReduceSingleTileKernelINS2_10policy_hubIxjN4cuda3std3__44plusIxEEE10Policy1000EPxSC_iS9_xxNS7_10__identityEEEvT0_T1_T2_T3_T4_T6_E12temp_storage+104];
	add.s64 	%rd256, %rd254, %rd255;
	ld.shared.u64 	%rd257, [_ZZN3cub18CUB_300001_SM_10006detail6reduce28DeviceReduceSingleTileKernelINS2_10policy_hubIxjN4cuda3std3__44plusIxEEE10Policy1000EPxSC_iS9_xxNS7_10__identityEEEvT0_T1_T2_T3_T4_T6_E12temp_storage+112];
	add.s64 	%rd258, %rd256, %rd257;
	ld.shared.u64 	%rd259, [_ZZN3cub18CUB_300001_SM_10006detail6reduce28DeviceReduceSingleTileKernelINS2_10policy_hubIxjN4cuda3std3__44plusIxEEE10Policy1000EPxSC_iS9_xxNS7_10__identityEEEvT0_T1_T2_T3_T4_T6_E12temp_storage+120];
	add.s64 	%rd260, %rd258, %rd259;
	ld.shared.u64 	%rd261, [_ZZN3cub18CUB_300001_SM_10006detail6reduce28DeviceReduceSingleTileKernelINS2_10policy_hubIxjN4cuda3std3__44plusIxEEE10Policy1000EPxSC_iS9_xxNS7_10__identityEEEvT0_T1_T2_T3_T4_T6_E12temp_storage+128];
	add.s64 	%rd262, %rd260, %rd261;
	ld.shared.u64 	%rd263, [_ZZN3cub18CUB_300001_SM_10006detail6reduce28DeviceReduceSingleTileKernelINS2_10policy_hubIxjN4cuda3std3__44plusIxEEE10Policy1000EPxSC_iS9_xxNS7_10__identityEEEvT0_T1_T2_T3_T4_T6_E12temp_storage+136];
	add.s64 	%rd280, %rd262, %rd263;
	bra.uni 	$L__BB13_37;
$L__BB13_17:
	// begin inline asm
	mov.u32 %r105, %laneid;
	// end inline asm
	and.b32  	%r156, %r1, 992;
	add.s32 	%r157, %r156, 32;
	setp.gt.s32 	%p26, %r157, %r34;
	not.b32 	%r158, %r156;
	add.s32 	%r159, %r34, %r158;
	selp.b32 	%r154, %r159, 31, %p26;
	mov.b64 	{%r107, %r112}, %rd271;
	mov.b32 	%r113, 1;
	mov.b32 	%r155, -1;
	// begin inline asm
	shfl.sync.down.b32 %r106, %r107, %r113, %r154, %r155;
	// end inline asm
	// begin inline asm
	shfl.sync.down.b32 %r111, %r112, %r113, %r154, %r155;
	// end inline asm
	mov.b64 	%rd163, {%r106, %r111};
	setp.lt.s32 	%p27, %r105, %r154;
	selp.b64 	%rd164, %rd163, 0, %p27;
	add.s64 	%rd165, %rd164, %rd271;
	mov.b64 	{%r117, %r122}, %rd165;
	mov.b32 	%r123, 2;
	// begin inline asm
	shfl.sync.down.b32 %r116, %r117, %r123, %r154, %r155;
	// end inline asm
	// begin inline asm
	shfl.sync.down.b32 %r121, %r122, %r123, %r154, %r155;
	// end inline asm
	mov.b64 	%rd166, {%r116, %r121};
	add.s32 	%r160, %r105, 2;
	setp.gt.s32 	%p28, %r160, %r154;
	selp.b64 	%rd167, 0, %rd166, %p28;
	add.s64 	%rd168, %rd167, %rd165;
	mov.b64 	{%r127, %r132}, %rd168;
	mov.b32 	%r133, 4;
	// begin inline asm
	shfl.sync.down.b32 %r126, %r127, %r133, %r154, %r155;
	// end inline asm
	// begin inline asm
	shfl.sync.down.b32 %r131, %r132, %r133, %r154, %r155;
	// end inline asm
	mov.b64 	%rd169, {%r126, %r131};
	add.s32 	%r161, %r105, 4;
	setp.gt.s32 	%p29, %r161, %r154;
	selp.b64 	%rd170, 0, %rd169, %p29;
	add.s64 	%rd171, %rd170, %rd168;
	mov.b64 	{%r137, %r142}, %rd171;
	mov.b32 	%r143, 8;
	// begin inline asm
	shfl.sync.down.b32 %r136, %r137, %r143, %r154, %r155;
	// end inline asm
	// begin inline asm
	shfl.sync.down.b32 %r141, %r142, %r143, %r154, %r155;
	// end inline asm
	mov.b64 	%rd172, {%r136, %r141};
	add.s32 	%r162, %r105, 8;
	setp.gt.s32 	%p30, %r162, %r154;
	selp.b64 	%rd173, 0, %rd172, %p30;
	add.s64 	%rd174, %rd173, %rd171;
	mov.b64 	{%r147, %r152}, %rd174;
	mov.b32 	%r153, 16;
	// begin inline asm
	shfl.sync.down.b32 %r146, %r147, %r153, %r154, %r155;
	// end inline asm
	// begin inline asm
	shfl.sync.down.b32 %r151, %r152, %r153, %r154, %r155;
	// end inline asm
	mov.b64 	%rd175, {%r146, %r151};
	add.s32 	%r163, %r105, 16;
	setp.gt.s32 	%p31, %r163, %r154;
	selp.b64 	%rd176, 0, %rd175, %p31;
	add.s64 	%rd280, %rd176, %rd174;
	setp.ne.s32 	%p32, %r105, 0;
	@%p32 bra 	$L__BB13_19;
	shr.u32 	%r164, %r1, 2;
	and.b32  	%r165, %r164, 248;
	mov.u32 	%r166, _ZZN3cub18CUB_300001_SM_10006detail6reduce28DeviceReduceSingleTileKernelINS2_10policy_hubIxjN4cuda3std3__44plusIxEEE10Policy1000EPxSC_iS9_xxNS7_10__identityEEEvT0_T1_T2_T3_T4_T6_E12temp_storage;
	add.s32 	%r167, %r166, %r165;
	st.shared.u64 	[%r167+16], %rd280;
$L__BB13_19:
	bar.sync 	0;
	setp.ne.s32 	%p33, %r1, 0;
	@%p33 bra 	$L__BB13_37;
	setp.gt.s32 	%p34, %r34, 32;
	ld.shared.u64 	%rd177, [_ZZN3cub18CUB_300001_SM_10006detail6reduce28DeviceReduceSingleTileKernelINS2_10policy_hubIxjN4cuda3std3__44plusIxEEE10Policy1000EPxSC_iS9_xxNS7_10__identityEEEvT0_T1_T2_T3_T4_T6_E12temp_storage+24];
	selp.b64 	%rd178, %rd177, 0, %p34;
	add.s64 	%rd179, %rd178, %rd280;
	setp.gt.s32 	%p35, %r34, 64;
	ld.shared.u64 	%rd180, [_ZZN3cub18CUB_300001_SM_10006detail6reduce28DeviceReduceSingleTileKernelINS2_10policy_hubIxjN4cuda3std3__44plusIxEEE10Policy1000EPxSC_iS9_xxNS7_10__identityEEEvT0_T1_T2_T3_T4_T6_E12temp_storage+32];
	selp.b64 	%rd181, %rd180, 0, %p35;
	add.s64 	%rd182, %rd179, %rd181;
	setp.gt.s32 	%p36, %r34, 96;
	ld.shared.u64 	%rd183, [_ZZN3cub18CUB_300001_SM_10006detail6reduce28DeviceReduceSingleTileKernelINS2_10policy_hubIxjN4cuda3std3__44plusIxEEE10Policy1000EPxSC_iS9_xxNS7_10__identityEEEvT0_T1_T2_T3_T4_T6_E12temp_storage+40];
	selp.b64 	%rd184, %rd183, 0, %p36;
	add.s64 	%rd185, %rd182, %rd184;
	setp.gt.s32 	%p37, %r34, 128;
	ld.shared.u64 	%rd186, [_ZZN3cub18CUB_300001_SM_10006detail6reduce28DeviceReduceSingleTileKernelINS2_10policy_hubIxjN4cuda3std3__44plusIxEEE10Policy1000EPxSC_iS9_xxNS7_10__identityEEEvT0_T1_T2_T3_T4_T6_E12temp_storage+48];
	selp.b64 	%rd187, %rd186, 0, %p37;
	add.s64 	%rd188, %rd185, %rd187;
	setp.gt.s32 	%p38, %r34, 160;
	ld.shared.u64 	%rd189, [_ZZN3cub18CUB_300001_SM_10006detail6reduce28DeviceReduceSingleTileKernelINS2_10policy_hubIxjN4cuda3std3__44plusIxEEE10Policy1000EPxSC_iS9_xxNS7_10__identityEEEvT0_T1_T2_T3_T4_T6_E12temp_storage+56];
	selp.b64 	%rd190, %rd189, 0, %p38;
	add.s64 	%rd191, %rd188, %rd190;
	setp.gt.s32 	%p39, %r34, 192;
	ld.shared.u64 	%rd192, [_ZZN3cub18CUB_300001_SM_10006detail6reduce28DeviceReduceSingleTileKernelINS2_10policy_hubIxjN4cuda3std3__44plusIxEEE10Policy1000EPxSC_iS9_xxNS7_10__identityEEEvT0_T1_T2_T3_T4_T6_E12temp_storage+64];
	selp.b64 	%rd193, %rd192, 0, %p39;
	add.s64 	%rd194, %rd191, %rd193;
	setp.gt.s32 	%p40, %r34, 224;
	ld.shared.u64 	%rd195, [_ZZN3cub18CUB_300001_SM_10006detail6reduce28DeviceReduceSingleTileKernelINS2_10policy_hubIxjN4cuda3std3__44plusIxEEE10Policy1000EPxSC_iS9_xxNS7_10__identityEEEvT0_T1_T2_T3_T4_T6_E12temp_storage+72];
	selp.b64 	%rd196, %rd195, 0, %p40;
	add.s64 	%rd197, %rd194, %rd196;
	setp.gt.s32 	%p41, %r34, 256;
	ld.shared.u64 	%rd198, [_ZZN3cub18CUB_300001_SM_10006detail6reduce28DeviceReduceSingleTileKernelINS2_10policy_hubIxjN4cuda3std3__44plusIxEEE10Policy1000EPxSC_iS9_xxNS7_10__identityEEEvT0_T1_T2_T3_T4_T6_E12temp_storage+80];
	selp.b64 	%rd199, %rd198, 0, %p41;
	add.s64 	%rd200, %rd197, %rd199;
	setp.gt.s32 	%p42, %r34, 288;
	ld.shared.u64 	%rd201, [_ZZN3cub18CUB_300001_SM_10006detail6reduce28DeviceReduceSingleTileKernelINS2_10policy_hubIxjN4cuda3std3__44plusIxEEE10Policy1000EPxSC_iS9_xxNS7_10__identityEEEvT0_T1_T2_T3_T4_T6_E12temp_storage+88];
	selp.b64 	%rd202, %rd201, 0, %p42;
	add.s64 	%rd203, %rd200, %rd202;
	setp.gt.s32 	%p43, %r34, 320;
	ld.shared.u64 	%rd204, [_ZZN3cub18CUB_300001_SM_10006detail6reduce28DeviceReduceSingleTileKernelINS2_10policy_hubIxjN4cuda3std3__44plusIxEEE10Policy1000EPxSC_iS9_xxNS7_10__identityEEEvT0_T1_T2_T3_T4_T6_E12temp_storage+96];
	selp.b64 	%rd205, %rd204, 0, %p43;
	add.s64 	%rd206, %rd203, %rd205;
	setp.gt.s32 	%p44, %r34, 352;
	ld.shared.u64 	%rd207, [_ZZN3cub18CUB_300001_SM_10006detail6reduce28DeviceReduceSingleTileKernelINS2_10policy_hubIxjN4cuda3std3__44plusIxEEE10Policy1000EPxSC_iS9_xxNS7_10__identityEEEvT0_T1_T2_T3_T4_T6_E12temp_storage+104];
	selp.b64 	%rd208, %rd207, 0, %p44;
	add.s64 	%rd209, %rd206, %rd208;
	setp.gt.s32 	%p45, %r34, 384;
	ld.shared.u64 	%rd210, [_ZZN3cub18CUB_300001_SM_10006detail6reduce28DeviceReduceSingleTileKernelINS2_10policy_hubIxjN4cuda3std3__44plusIxEEE10Policy1000EPxSC_iS9_xxNS7_10__identityEEEvT0_T1_T2_T3_T4_T6_E12temp_storage+112];
	selp.b64 	%rd211, %rd210, 0, %p45;
	add.s64 	%rd212, %rd209, %rd211;
	setp.gt.s32 	%p46, %r34, 416;
	ld.shared.u64 	%rd213, [_ZZN3cub18CUB_300001_SM_10006detail6reduce28DeviceReduceSingleTileKernelINS2_10policy_hubIxjN4cuda3std3__44plusIxEEE10Policy1000EPxSC_iS9_xxNS7_10__identityEEEvT0_T1_T2_T3_T4_T6_E12temp_storage+120];
	selp.b64 	%rd214, %rd213, 0, %p46;
	add.s64 	%rd215, %rd212, %rd214;
	setp.gt.s32 	%p47, %r34, 448;
	ld.shared.u64 	%rd216, [_ZZN3cub18CUB_300001_SM_10006detail6reduce28DeviceReduceSingleTileKernelINS2_10policy_hubIxjN4cuda3std3__44plusIxEEE10Policy1000EPxSC_iS9_xxNS7_10__identityEEEvT0_T1_T2_T3_T4_T6_E12temp_storage+128];
	selp.b64 	%rd217, %rd216, 0, %p47;
	add.s64 	%rd218, %rd215, %rd217;
	setp.gt.s32 	%p48, %r34, 480;
	ld.shared.u64 	%rd219, [_ZZN3cub18CUB_300001_SM_10006detail6reduce28DeviceReduceSingleTileKernelINS2_10policy_hubIxjN4cuda3std3__44plusIxEEE10Policy1000EPxSC_iS9_xxNS7_10__identityEEEvT0_T1_T2_T3_T4_T6_E12temp_storage+136];
	selp.b64 	%rd220, %rd219, 0, %p48;
	add.s64 	%rd280, %rd218, %rd220;
	bra.uni 	$L__BB13_37;
$L__BB13_21:
	mov.u32 	%r13, %tid.x;
	mul.wide.u32 	%rd52, %r13, 8;
	add.s64 	%rd39, %rd35, %rd52;
	// begin inline asm
	ld.global.nc.u64 %rd38, [%rd39];
	// end inline asm
	add.s64 	%rd41, %rd39, 4096;
	// begin inline asm
	ld.global.nc.u64 %rd40, [%rd41];
	// end inline asm
	add.s64 	%rd43, %rd39, 8192;
	// begin inline asm
	ld.global.nc.u64 %rd42, [%rd43];
	// end inline asm
	add.s64 	%rd45, %rd39, 12288;
	// begin inline asm
	ld.global.nc.u64 %rd44, [%rd45];
	// end inline asm
	add.s64 	%rd47, %rd39, 16384;
	// begin inline asm
	ld.global.nc.u64 %rd46, [%rd47];
	// end inline asm
	add.s64 	%rd49, %rd39, 20480;
	// begin inline asm
	ld.global.nc.u64 %rd48, [%rd49];
	// end inline asm
	add.s64 	%rd51, %rd39, 24576;
	// begin inline asm
	ld.global.nc.u64 %rd50, [%rd51];
	// end inline asm
	add.s64 	%rd53, %rd40, %rd38;
	add.s64 	%rd54, %rd42, %rd53;
	add.s64 	%rd55, %rd44, %rd54;
	add.s64 	%rd56, %rd46, %rd55;
	add.s64 	%rd57, %rd48, %rd56;
	add.s64 	%rd279, %rd50, %rd57;
	setp.lt.u32 	%p3, %r34, 7168;
	mov.b32 	%r231, 3584;
	@%p3 bra 	$L__BB13_25;
	add.s32 	%r14, %r34, -3584;
	mov.b32 	%r231, 3584;
$L__BB13_23:
	add.s32 	%r37, %r231, %r13;
	mul.wide.u32 	%rd72, %r37, 8;
	add.s64 	%rd59, %rd35, %rd72;
	// begin inline asm
	ld.global.nc.u64 %rd58, [%rd59];
	// end inline asm
	add.s64 	%rd61, %rd59, 4096;
	// begin inline asm
	ld.global.nc.u64 %rd60, [%rd61];
	// end inline asm
	add.s64 	%rd63, %rd59, 8192;
	// begin inline asm
	ld.global.nc.u64 %rd62, [%rd63];
	// end inline asm
	add.s64 	%rd65, %rd59, 12288;
	// begin inline asm
	ld.global.nc.u64 %rd64, [%rd65];
	// end inline asm
	add.s64 	%rd67, %rd59, 16384;
	// begin inline asm
	ld.global.nc.u64 %rd66, [%rd67];
	// end inline asm
	add.s64 	%rd69, %rd59, 20480;
	// begin inline asm
	ld.global.nc.u64 %rd68, [%rd69];
	// end inline asm
	add.s64 	%rd71, %rd59, 24576;
	// begin inline asm
	ld.global.nc.u64 %rd70, [%rd71];
	// end inline asm
	add.s64 	%rd73, %rd58, %rd279;
	add.s64 	%rd74, %rd60, %rd73;
	add.s64 	%rd75, %rd62, %rd74;
	add.s64 	%rd76, %rd64, %rd75;
	add.s64 	%rd77, %rd66, %rd76;
	add.s64 	%rd78, %rd68, %rd77;
	add.s64 	%rd279, %rd70, %rd78;
	sub.s32 	%r38, %r34, %r231;
	setp.lt.s32 	%p4, %r38, 3584;
	@%p4 bra 	$L__BB13_33;
	add.s32 	%r231, %r231, 3584;
	setp.le.s32 	%p5, %r231, %r14;
	@%p5 bra 	$L__BB13_23;
$L__BB13_25:
	setp.le.s32 	%p6, %r34, %r231;
	@%p6 bra 	$L__BB13_33;
	sub.s32 	%r18, %r34, %r231;
	setp.ge.s32 	%p7, %r13, %r18;
	@%p7 bra 	$L__BB13_33;
	not.b32 	%r39, %r13;
	add.s32 	%r40, %r34, %r39;
	sub.s32 	%r19, %r40, %r231;
	and.b32  	%r41, %r19, 1536;
	setp.eq.s32 	%p8, %r41, 1536;
	mov.u32 	%r235, %r13;
	@%p8 bra 	$L__BB13_30;
	add.s32 	%r233, %r13, %r231;
	shr.u32 	%r42, %r19, 9;
	add.s32 	%r43, %r42, 1;
	and.b32  	%r44, %r43, 3;
	neg.s32 	%r232, %r44;
	mov.u32 	%r235, %r13;
$L__BB13_29:
	.pragma "nounroll";
	mul.wide.u32 	%rd82, %r233, 8;
	add.s64 	%rd81, %rd35, %rd82;
	// begin inline asm
	ld.global.nc.u64 %rd80, [%rd81];
	// end inline asm
	add.s64 	%rd279, %rd80, %rd279;
	add.s32 	%r235, %r235, 512;
	add.s32 	%r233, %r233, 512;
	add.s32 	%r232, %r232, 1;
	setp.ne.s32 	%p9, %r232, 0;
	@%p9 bra 	$L__BB13_29;
$L__BB13_30:
	setp.lt.u32 	%p10, %r19, 1536;
	@%p10 bra 	$L__BB13_33;
	cvt.u64.u32 	%rd83, %r235;
	cvt.u64.u32 	%rd84, %r231;
	add.s64 	%rd85, %rd83, %rd84;
	shl.b64 	%rd86, %rd85, 3;
	add.s64 	%rd87, %rd86, %rd35;
	add.s64 	%rd277, %rd87, 8192;
	add.s32 	%r236, %r235, %r231;
$L__BB13_32:
	mul.wide.u32 	%rd96, %r236, 8;
	add.s64 	%rd89, %rd35, %rd96;
	// begin inline asm
	ld.global.nc.u64 %rd88, [%rd89];
	// end inline asm
	add.s64 	%rd97, %rd88, %rd279;
	add.s64 	%rd91, %rd277, -4096;
	// begin inline asm
	ld.global.nc.u64 %rd90, [%rd91];
	// end inline asm
	add.s64 	%rd98, %rd90, %rd97;
	// begin inline asm
	ld.global.nc.u64 %rd92, [%rd277];
	// end inline asm
	add.s64 	%rd99, %rd92, %rd98;
	add.s64 	%rd95, %rd277, 4096;
	// begin inline asm
	ld.global.nc.u64 %rd94, [%rd95];
	// end inline asm
	add.s64 	%rd279, %rd94, %rd99;
	add.s32 	%r235, %r235, 2048;
	add.s64 	%rd277, %rd277, 16384;
	add.s32 	%r236, %r236, 2048;
	setp.lt.s32 	%p11, %r235, %r18;
	@%p11 bra 	$L__BB13_32;
$L__BB13_33:
	// begin inline asm
	mov.u32 %r45, %laneid;
	// end inline asm
	mov.b64 	{%r47, %r52}, %rd279;
	mov.b32 	%r53, 1;
	mov.b32 	%r94, 31;
	mov.b32 	%r95, -1;
	// begin inline asm
	shfl.sync.down.b32 %r46, %r47, %r53, %r94, %r95;
	// end inline asm
	// begin inline asm
	shfl.sync.down.b32 %r51, %r52, %r53, %r94, %r95;
	// end inline asm
	mov.b64 	%rd100, {%r46, %r51};
	setp.gt.s32 	%p12, %r45, 30;
	selp.b64 	%rd101, 0, %rd100, %p12;
	add.s64 	%rd102, %rd101, %rd279;
	mov.b64 	{%r57, %r62}, %rd102;
	mov.b32 	%r63, 2;
	// begin inline asm
	shfl.sync.down.b32 %r56, %r57, %r63, %r94, %r95;
	// end inline asm
	// begin inline asm
	shfl.sync.down.b32 %r61, %r62, %r63, %r94, %r95;
	// end inline asm
	mov.b64 	%rd103, {%r56, %r61};
	setp.gt.s32 	%p13, %r45, 29;
	selp.b64 	%rd104, 0, %rd103, %p13;
	add.s64 	%rd105, %rd104, %rd102;
	mov.b64 	{%r67, %r72}, %rd105;
	mov.b32 	%r73, 4;
	// begin inline asm
	shfl.sync.down.b32 %r66, %r67, %r73, %r94, %r95;
	// end inline asm
	// begin inline asm
	shfl.sync.down.b32 %r71, %r72, %r73, %r94, %r95;
	// end inline asm
	mov.b64 	%rd106, {%r66, %r71};
	setp.gt.s32 	%p14, %r45, 27;
	selp.b64 	%rd107, 0, %rd106, %p14;
	add.s64 	%rd108, %rd107, %rd105;
	mov.b64 	{%r77, %r82}, %rd108;
	mov.b32 	%r83, 8;
	// begin inline asm
	shfl.sync.down.b32 %r76, %r77, %r83, %r94, %r95;
	// end inline asm
	// begin inline asm
	shfl.sync.down.b32 %r81, %r82, %r83, %r94, %r95;
	// end inline asm
	mov.b64 	%rd109, {%r76, %r81};
	setp.gt.s32 	%p15, %r45, 23;
	selp.b64 	%rd110, 0, %rd109, %p15;
	add.s64 	%rd111, %rd110, %rd108;
	mov.b64 	{%r87, %r92}, %rd111;
	mov.b32 	%r93, 16;
	// begin inline asm
	shfl.sync.down.b32 %r86, %r87, %r93, %r94, %r95;
	// end inline asm
	// begin inline asm
	shfl.sync.down.b32 %r91, %r92, %r93, %r94, %r95;
	// end inline asm
	mov.b64 	%rd112, {%r86, %r91};
	setp.gt.s32 	%p16, %r45, 15;
	selp.b64 	%rd113, 0, %rd112, %p16;
	add.s64 	%rd280, %rd113, %rd111;
	setp.ne.s32 	%p17, %r45, 0;
	@%p17 bra 	$L__BB13_35;
	shr.u32 	%r96, %r13, 2;
	and.b32  	%r97, %r96, 248;
	mov.u32 	%r98, _ZZN3cub18CUB_300001_SM_10006detail6reduce28DeviceReduceSingleTileKernelINS2_10policy_hubIxjN4cuda3std3__44plusIxEEE10Policy1000EPxSC_iS9_xxNS7_10__identityEEEvT0_T1_T2_T3_T4_T6_E12temp_storage;
	add.s32 	%r99, %r98, %r97;
	st.shared.u64 	[%r99+16], %rd280;
$L__BB13_35:
	bar.sync 	0;
	setp.ne.s32 	%p18, %r13, 0;
	@%p18 bra 	$L__BB13_37;
	ld.shared.u64 	%rd114, [_ZZN3cub18CUB_300001_SM_10006detail6reduce28DeviceReduceSingleTileKernelINS2_10policy_hubIxjN4cuda3std3__44plusIxEEE10Policy1000EPxSC_iS9_xxNS7_10__identityEEEvT0_T1_T2_T3_T4_T6_E12temp_storage+24];
	add.s64 	%rd115, %rd114, %rd280;
	ld.shared.u64 	%rd116, [_ZZN3cub18CUB_300001_SM_10006detail6reduce28DeviceReduceSingleTileKernelINS2_10policy_hubIxjN4cuda3std3__44plusIxEEE10Policy1000EPxSC_iS9_xxNS7_10__identityEEEvT0_T1_T2_T3_T4_T6_E12temp_storage+32];
	add.s64 	%rd117, %rd115, %rd116;
	ld.shared.u64 	%rd118, [_ZZN3cub18CUB_300001_SM_10006detail6reduce28DeviceReduceSingleTileKernelINS2_10policy_hubIxjN4cuda3std3__44plusIxEEE10Policy1000EPxSC_iS9_xxNS7_10__identityEEEvT0_T1_T2_T3_T4_T6_E12temp_storage+40];
	add.s64 	%rd119, %rd117, %rd118;
	ld.shared.u64 	%rd120, [_ZZN3cub18CUB_300001_SM_10006detail6reduce28DeviceReduceSingleTileKernelINS2_10policy_hubIxjN4cuda3std3__44plusIxEEE10Policy1000EPxSC_iS9_xxNS7_10__identityEEEvT0_T1_T2_T3_T4_T6_E12temp_storage+48];
	add.s64 	%rd121, %rd119, %rd120;
	ld.shared.u64 	%rd122, [_ZZN3cub18CUB_300001_SM_10006detail6reduce28DeviceReduceSingleTileKernelINS2_10policy_hubIxjN4cuda3std3__44plusIxEEE10Policy1000EPxSC_iS9_xxNS7_10__identityEEEvT0_T1_T2_T3_T4_T6_E12temp_storage+56];
	add.s64 	%rd123, %rd121, %rd122;
	ld.shared.u64 	%rd124, [_ZZN3cub18CUB_300001_SM_10006detail6reduce28DeviceReduceSingleTileKernelINS2_10policy_hubIxjN4cuda3std3__44plusIxEEE10Policy1000EPxSC_iS9_xxNS7_10__identityEEEvT0_T1_T2_T3_T4_T6_E12temp_storage+64];
	add.s64 	%rd125, %rd123, %rd124;
	ld.shared.u64 	%rd126, [_ZZN3cub18CUB_300001_SM_10006detail6reduce28DeviceReduceSingleTileKernelINS2_10policy_hubIxjN4cuda3std3__44plusIxEEE10Policy1000EPxSC_iS9_xxNS7_10__identityEEEvT0_T1_T2_T3_T4_T6_E12temp_storage+72];
	add.s64 	%rd127, %rd125, %rd126;
	ld.shared.u64 	%rd128, [_ZZN3cub18CUB_300001_SM_10006detail6reduce28DeviceReduceSingleTileKernelINS2_10policy_hubIxjN4cuda3std3__44plusIxEEE10Policy1000EPxSC_iS9_xxNS7_10__identityEEEvT0_T1_T2_T3_T4_T6_E12temp_storage+80];
	add.s64 	%rd129, %rd127, %rd128;
	ld.shared.u64 	%rd130, [_ZZN3cub18CUB_300001_SM_10006detail6reduce28DeviceReduceSingleTileKernelINS2_10policy_hubIxjN4cuda3std3__44plusIxEEE10Policy1000EPxSC_iS9_xxNS7_10__identityEEEvT0_T1_T2_T3_T4_T6_E12temp_storage+88];
	add.s64 	%rd131, %rd129, %rd130;
	ld.shared.u64 	%rd132, [_ZZN3cub18CUB_300001_SM_10006detail6reduce28DeviceReduceSingleTileKernelINS2_10policy_hubIxjN4cuda3std3__44plusIxEEE10Policy1000EPxSC_iS9_xxNS7_10__identityEEEvT0_T1_T2_T3_T4_T6_E12temp_storage+96];
	add.s64 	%rd133, %rd131, %rd132;
	ld.shared.u64 	%rd134, [_ZZN3cub18CUB_300001_SM_10006detail6reduce28DeviceReduceSingleTileKernelINS2_10policy_hubIxjN4cuda3std3__44plusIxEEE10Policy1000EPxSC_iS9_xxNS7_10__identityEEEvT0_T1_T2_T3_T4_T6_E12temp_storage+104];
	add.s64 	%rd135, %rd133, %rd134;
	ld.shared.u64 	%rd136, [_ZZN3cub18CUB_300001_SM_10006detail6reduce28DeviceReduceSingleTileKernelINS2_10policy_hubIxjN4cuda3std3__44plusIxEEE10Policy1000EPxSC_iS9_xxNS7_10__identityEEEvT0_T1_T2_T3_T4_T6_E12temp_storage+112];
	add.s64 	%rd137, %rd135, %rd136;
	ld.shared.u64 	%rd138, [_ZZN3cub18CUB_300001_SM_10006detail6reduce28DeviceReduceSingleTileKernelINS2_10policy_hubIxjN4cuda3std3__44plusIxEEE10Policy1000EPxSC_iS9_xxNS7_10__identityEEEvT0_T1_T2_T3_T4_T6_E12temp_storage+120];
	add.s64 	%rd139, %rd137, %rd138;
	ld.shared.u64 	%rd140, [_ZZN3cub18CUB_300001_SM_10006detail6reduce28DeviceReduceSingleTileKernelINS2_10policy_hubIxjN4cuda3std3__44plusIxEEE10Policy1000EPxSC_iS9_xxNS7_10__identityEEEvT0_T1_T2_T3_T4_T6_E12temp_storage+128];
	add.s64 	%rd141, %rd139, %rd140;
	ld.shared.u64 	%rd142, [_ZZN3cub18CUB_300001_SM_10006detail6reduce28DeviceReduceSingleTileKernelINS2_10policy_hubIxjN4cuda3std3__44plusIxEEE10Policy1000EPxSC_iS9_xxNS7_10__identityEEEvT0_T1_T2_T3_T4_T6_E12temp_storage+136];
	add.s64 	%rd280, %rd141, %rd142;
$L__BB13_37:
	mov.u32 	%r223, %tid.x;
	setp.ne.s32 	%p56, %r223, 0;
	@%p56 bra 	$L__BB13_39;
	add.s64 	%rd264, %rd280, %rd36;
	st.global.u64 	[%rd1], %rd264;
$L__BB13_39:
	ret;

}
	// .globl	_ZN3cub18CUB_300001_SM_10006detail6reduce28DeviceReduceSingleTileKernelINS2_10policy_hubIxyN4cuda3std3__44plusIxEEE10Policy1000EN6thrust24THRUST_300001_SM_1000_NS10device_ptrIiEEPxyS9_xxNS7_10__identityEEEvT0_T1_T2_T3_T4_T6_
.visible .entry _ZN3cub18CUB_300001_SM_10006detail6reduce28DeviceReduceSingleTileKernelINS2_10policy_hubIxyN4cuda3std3__44plusIxEEE10Policy1000EN6thrust24THRUST_300001_SM_1000_NS10device_ptrIiEEPxyS9_xxNS7_10__identityEEEvT0_T1_T2_T3_T4_T6_(
	.param .align 8 .b8 _ZN3cub18CUB_300001_SM_10006detail6reduce28DeviceReduceSingleTileKernelINS2_10policy_hubIxyN4cuda3std3__44plusIxEEE10Policy1000EN6thrust24THRUST_300001_SM_1000_NS10device_ptrIiEEPxyS9_xxNS7_10__identityEEEvT0_T1_T2_T3_T4_T6__param_0[8],
	.param .u64 .ptr .align 1 _ZN3cub18CUB_300001_SM_10006detail6reduce28DeviceReduceSingleTileKernelINS2_10policy_hubIxyN4cuda3std3__44plusIxEEE10Policy1000EN6thrust24THRUST_300001_SM_1000_NS10device_ptrIiEEPxyS9_xxNS7_10__identityEEEvT0_T1_T2_T3_T4_T6__param_1,
	.param .u64 _ZN3cub18CUB_300001_SM_10006detail6reduce28DeviceReduceSingleTileKernelINS2_10policy_hubIxyN4cuda3std3__44plusIxEEE10Policy1000EN6thrust24THRUST_300001_SM_1000_NS10device_ptrIiEEPxyS9_xxNS7_10__identityEEEvT0_T1_T2_T3_T4_T6__param_2,
	.param .align 1 .b8 _ZN3cub18CUB_300001_SM_10006detail6reduce28DeviceReduceSingleTileKernelINS2_10policy_hubIxyN4cuda3std3__44plusIxEEE10Policy1000EN6thrust24THRUST_300001_SM_1000_NS10device_ptrIiEEPxyS9_xxNS7_10__identityEEEvT0_T1_T2_T3_T4_T6__param_3[1],
	.param .u64 _ZN3cub18CUB_300001_SM_10006detail6reduce28DeviceReduceSingleTileKernelINS2_10policy_hubIxyN4cuda3std3__44plusIxEEE10Policy1000EN6thrust24THRUST_300001_SM_1000_NS10device_ptrIiEEPxyS9_xxNS7_10__identityEEEvT0_T1_T2_T3_T4_T6__param_4,
	.param .align 1 .b8 _ZN3cub18CUB_300001_SM_10006detail6reduce28DeviceReduceSingleTileKernelINS2_10policy_hubIxyN4cuda3std3__44plusIxEEE10Policy1000EN6thrust24THRUST_300001_SM_1000_NS10device_ptrIiEEPxyS9_xxNS7_10__identityEEEvT0_T1_T2_T3_T4_T6__param_5[1]
)
.maxntid 512
.minnctapersm 1
{
	.reg .pred 	%p<67>;
	.reg .b32 	%r<246>;
	.reg .b64 	%rd<403>;
	// demoted variable
	.shared .align 8 .b8 _ZZN3cub18CUB_300001_SM_10006detail6reduce28DeviceReduceSingleTileKernelINS2_10policy_hubIxyN4cuda3std3__44plusIxEEE10Policy1000EN6thrust24THRUST_300001_SM_1000_NS10device_ptrIiEEPxyS9_xxNS7_10__identityEEEvT0_T1_T2_T3_T4_T6_E12temp_storage[152];
	ld.param.u64 	%rd57, [_ZN3cub18CUB_300001_SM_10006detail6reduce28DeviceReduceSingleTileKernelINS2_10policy_hubIxyN4cuda3std3__44plusIxEEE10Policy1000EN6thrust24THRUST_300001_SM_1000_NS10device_ptrIiEEPxyS9_xxNS7_10__identityEEEvT0_T1_T2_T3_T4_T6__param_0];
	ld.param.u64 	%rd60, [_ZN3cub18CUB_300001_SM_10006detail6reduce28DeviceReduceSingleTileKernelINS2_10policy_hubIxyN4cuda3std3__44plusIxEEE10Policy1000EN6thrust24THRUST_300001_SM_1000_NS10device_ptrIiEEPxyS9_xxNS7_10__identityEEEvT0_T1_T2_T3_T4_T6__param_1];
	ld.param.u64 	%rd58, [_ZN3cub18CUB_300001_SM_10006detail6reduce28DeviceReduceSingleTileKernelINS2_10policy_hubIxyN4cuda3std3__44plusIxEEE10Policy1000EN6thrust24THRUST_300001_SM_1000_NS10device_ptrIiEEPxyS9_xxNS7_10__identityEEEvT0_T1_T2_T3_T4_T6__param_2];
	ld.param.u64 	%rd59, [_ZN3cub18CUB_300001_SM_10006detail6reduce28DeviceReduceSingleTileKernelINS2_10policy_hubIxyN4cuda3std3__44plusIxEEE10Policy1000EN6thrust24THRUST_300001_SM_1000_NS10device_ptrIiEEPxyS9_xxNS7_10__identityEEEvT0_T1_T2_T3_T4_T6__param_4];
	cvta.to.global.u64 	%rd1, %rd60;
	setp.ne.s64 	%p1, %rd58, 0;
	@%p1 bra 	$L__BB14_3;
	mov.u32 	%r231, %tid.x;
	setp.ne.s32 	%p66, %r231, 0;
	@%p66 bra 	$L__BB14_51;
	st.global.u64 	[%rd1], %rd59;
	bra.uni 	$L__BB14_51;
$L__BB14_3:
	cvta.to.global.u64 	%rd2, %rd57;
	setp.gt.u64 	%p2, %rd58, 3583;
	@%p2 bra 	$L__BB14_28;
	cvt.u32.u64 	%r1, %rd58;
	mov.u32 	%r2, %tid.x;
	setp.ge.u32 	%p24, %r2, %r1;
	mov.b64 	%rd386, 0;
	mov.u32 	%r235, %r2;
	@%p24 bra 	$L__BB14_6;
	mul.wide.u32 	%rd207, %r2, 4;
	add.s64 	%rd208, %rd2, %rd207;
	ld.global.s32 	%rd386, [%rd208];
	add.s32 	%r235, %r2, 512;
$L__BB14_6:
	setp.ge.u32 	%p25, %r235, %r1;
	@%p25 bra 	$L__BB14_19;
	not.b32 	%r108, %r235;
	add.s32 	%r109, %r108, %r1;
	shr.u32 	%r110, %r109, 9;
	add.s32 	%r5, %r110, 1;
	and.b32  	%r6, %r5, 15;
	setp.lt.u32 	%p26, %r109, 7680;
	@%p26 bra 	$L__BB14_10;
	and.b32  	%r111, %r5, 16777200;
	neg.s32 	%r233, %r111;
	mul.wide.u32 	%rd210, %r235, 4;
	add.s64 	%rd211, %rd210, %rd2;
	add.s64 	%rd377, %rd211, 16384;
$L__BB14_9:
	.pragma "nounroll";
	ld.global.s32 	%rd212, [%rd377+-16384];
	add.s64 	%rd213, %rd386, %rd212;
	ld.global.s32 	%rd214, [%rd377+-14336];
	add.s64 	%rd215, %rd213, %rd214;
	ld.global.s32 	%rd216, [%rd377+-12288];
	add.s64 	%rd217, %rd215, %rd216;
	ld.global.s32 	%rd218, [%rd377+-10240];
	add.s64 	%rd219, %rd217, %rd218;
	ld.global.s32 	%rd220, [%rd377+-8192];
	add.s64 	%rd221, %rd219, %rd220;
	ld.global.s32 	%rd222, [%rd377+-6144];
	add.s64 	%rd223, %rd221, %rd222;
	ld.global.s32 	%rd224, [%rd377+-4096];
	add.s64 	%rd225, %rd223, %rd224;
	ld.global.s32 	%rd226, [%rd377+-2048];
	add.s64 	%rd227, %rd225, %rd226;
	ld.global.s32 	%rd228, [%rd377];
	add.s64 	%rd229, %rd227, %rd228;
	ld.global.s32 	%rd230, [%rd377+2048];
	add.s64 	%rd231, %rd229, %rd230;
	ld.global.s32 	%rd232, [%rd377+4096];
	add.s64 	%rd233, %rd231, %rd232;
	ld.global.s32 	%rd234, [%rd377+6144];
	add.s64 	%rd235, %rd233, %rd234;
	ld.global.s32 	%rd236, [%rd377+8192];
	add.s64 	%rd237, %rd235, %rd236;
	ld.global.s32 	%rd238, [%rd377+10240];
	add.s64 	%rd239, %rd237, %rd238;
	ld.global.s32 	%rd240, [%rd377+12288];
	add.s64 	%rd241, %rd239, %rd240;
	ld.global.s32 	%rd242, [%rd377+14336];
	add.s64 	%rd386, %rd241, %rd242;
	add.s32 	%r235, %r235, 8192;
	add.s32 	%r233, %r233, 16;
	add.s64 	%rd377, %rd377, 32768;
	setp.ne.s32 	%p27, %r233, 0;
	@%p27 bra 	$L__BB14_9;
$L__BB14_10:
	setp.eq.s32 	%p28, %r6, 0;
	@%p28 bra 	$L__BB14_19;
	and.b32  	%r13, %r5, 7;
	setp.lt.u32 	%p29, %r6, 8;
	@%p29 bra 	$L__BB14_13;
	mul.wide.s32 	%rd244, %r235, 4;
	add.s64 	%rd245, %rd2, %rd244;
	ld.global.s32 	%rd246, [%rd245];
	add.s64 	%rd247, %rd386, %rd246;
	ld.global.s32 	%rd248, [%rd245+2048];
	add.s64 	%rd249, %rd247, %rd248;
	ld.global.s32 	%rd250, [%rd245+4096];
	add.s64 	%rd251, %rd249, %rd250;
	ld.global.s32 	%rd252, [%rd245+6144];
	add.s64 	%rd253, %rd251, %rd252;
	ld.global.s32 	%rd254, [%rd245+8192];
	add.s64 	%rd255, %rd253, %rd254;
	ld.global.s32 	%rd256, [%rd245+10240];
	add.s64 	%rd257, %rd255, %rd256;
	ld.global.s32 	%rd258, [%rd245+12288];
	add.s64 	%rd259, %rd257, %rd258;
	ld.global.s32 	%rd260, [%rd245+14336];
	add.s64 	%rd386, %rd259, %rd260;
	add.s32 	%r235, %r235, 4096;
$L__BB14_13:
	setp.eq.s32 	%p30, %r13, 0;
	@%p30 bra 	$L__BB14_19;
	and.b32  	%r16, %r5, 3;
	setp.lt.u32 	%p31, %r13, 4;
	@%p31 bra 	$L__BB14_16;
	mul.wide.s32 	%rd262, %r235, 4;
	add.s64 	%rd263, %rd2, %rd262;
	ld.global.s32 	%rd264, [%rd263];
	add.s64 	%rd265, %rd386, %rd264;
	ld.global.s32 	%rd266, [%rd263+2048];
	add.s64 	%rd267, %rd265, %rd266;
	ld.global.s32 	%rd268, [%rd263+4096];
	add.s64 	%rd269, %rd267, %rd268;
	ld.global.s32 	%rd270, [%rd263+6144];
	add.s64 	%rd386, %rd269, %rd270;
	add.s32 	%r235, %r235, 2048;
$L__BB14_16:
	setp.eq.s32 	%p32, %r16, 0;
	@%p32 bra 	$L__BB14_19;
	neg.s32 	%r238, %r16;
$L__BB14_18:
	.pragma "nounroll";
	mul.wide.s32 	%rd271, %r235, 4;
	add.s64 	%rd272, %rd2, %rd271;
	ld.global.s32 	%rd273, [%rd272];
	add.s64 	%rd386, %rd386, %rd273;
	add.s32 	%r235, %r235, 512;
	add.s32 	%r238, %r238, 1;
	setp.ne.s32 	%p33, %r238, 0;
	@%p33 bra 	$L__BB14_18;
$L__BB14_19:
	setp.lt.u64 	%p34, %rd58, 512;
	@%p34 bra 	$L__BB14_24;
	// begin inline asm
	mov.u32 %r175, %laneid;
	// end inline asm
	mov.b64 	{%r177, %r182}, %rd386;
	mov.b32 	%r183, 1;
	mov.b32 	%r224, 31;
	mov.b32 	%r225, -1;
	// begin inline asm
	shfl.sync.down.b32 %r176, %r177, %r183, %r224, %r225;
	// end inline asm
	// begin inline asm
	shfl.sync.down.b32 %r181, %r182, %r183, %r224, %r225;
	// end inline asm
	mov.b64 	%rd332, {%r176, %r181};
	setp.gt.s32 	%p58, %r175, 30;
	selp.b64 	%rd333, 0, %rd332, %p58;
	add.s64 	%rd334, %rd333, %rd386;
	mov.b64 	{%r187, %r192}, %rd334;
	mov.b32 	%r193, 2;
	// begin inline asm
	shfl.sync.down.b32 %r186, %r187, %r193, %r224, %r225;
	// end inline asm
	// begin inline asm
	shfl.sync.down.b32 %r191, %r192, %r193, %r224, %r225;
	// end inline asm
	mov.b64 	%rd335, {%r186, %r191};
	setp.gt.s32 	%p59, %r175, 29;
	selp.b64 	%rd336, 0, %rd335, %p59;
	add.s64 	%rd337, %rd336, %rd334;
	mov.b64 	{%r197, %r202}, %rd337;
	mov.b32 	%r203, 4;
	// begin inline asm
	shfl.sync.down.b32 %r196, %r197, %r203, %r224, %r225;
	// end inline asm
	// begin inline asm
	shfl.sync.down.b32 %r201, %r202, %r203, %r224, %r225;
	// end inline asm
	mov.b64 	%rd338, {%r196, %r201};
	setp.gt.s32 	%p60, %r175, 27;
	selp.b64 	%rd339, 0, %rd338, %p60;
	add.s64 	%rd340, %rd339, %rd337;
	mov.b64 	{%r207, %r212}, %rd340;
	mov.b32 	%r213, 8;
	// begin inline asm
	shfl.sync.down.b32 %r206, %r207, %r213, %r224, %r225;
	// end inline asm
	// begin inline asm
	shfl.sync.down.b32 %r211, %r212, %r213, %r224, %r225;
	// end inline asm
	mov.b64 	%rd341, {%r206, %r211};
	setp.gt.s32 	%p61, %r175, 23;
	selp.b64 	%rd342, 0, %rd341, %p61;
	add.s64 	%rd343, %rd342, %rd340;
	mov.b64 	{%r217, %r222}, %rd343;
	mov.b32 	%r223, 16;
	// begin inline asm
	shfl.sync.down.b32 %r216, %r217, %r223, %r224, %r225;
	// end inline asm
	// begin inline asm
	shfl.sync.down.b32 %r221, %r222, %r223, %r224, %r225;
	// end inline asm
	mov.b64 	%rd344, {%r216, %r221};
	setp.gt.s32 	%p62, %r175, 15;
	selp.b64 	%rd345, 0, %rd344, %p62;
	add.s64 	%rd402, %rd345, %rd343;
	setp.ne.s32 	%p63, %r175, 0;
	@%p63 bra 	$L__BB14_22;
	shr.u32 	%r226, %r2, 2;
	and.b32  	%r227, %r226, 248;
	mov.u32 	%r228, _ZZN3cub18CUB_300001_SM_10006detail6reduce28DeviceReduceSingleTileKernelINS2_10policy_hubIxyN4cuda3std3__44plusIxEEE10Policy1000EN6thrust24THRUST_300001_SM_1000_NS10device_ptrIiEEPxyS9_xxNS7_10__identityEEEvT0_T1_T2_T3_T4_T6_E12temp_storage;
	add.s32 	%r229, %r228, %r227;
	st.shared.u64 	[%r229+16], %rd402;
$L__BB14_22:
	bar.sync 	0;
	setp.ne.s32 	%p64, %r2, 0;
	@%p64 bra 	$L__BB14_49;
	ld.shared.u64 	%rd346, [_ZZN3cub18CUB_300001_SM_10006detail6reduce28DeviceReduceSingleTileKernelINS2_10policy_hubIxyN4cuda3std3__44plusIxEEE10Policy1000EN6thrust24THRUST_300001_SM_1000_NS10device_ptrIiEEPxyS9_xxNS7_10__identityEEEvT0_T1_T2_T3_T4_T6_E12temp_storage+24];
	add.s64 	%rd347, %rd346, %rd402;
	ld.shared.u64 	%rd348, [_ZZN3cub18CUB_300001_SM_10006detail6reduce28DeviceReduceSingleTileKernelINS2_10policy_hubIxyN4cuda3std3__44plusIxEEE10Policy1000EN6thrust24THRUST_300001_SM_1000_NS10device_ptrIiEEPxyS9_xxNS7_10__identityEEEvT0_T1_T2_T3_T4_T6_E12temp_storage+32];
	add.s64 	%rd349, %rd347, %rd348;
	ld.shared.u64 	%rd350, [_ZZN3cub18CUB_300001_SM_10006detail6reduce28DeviceReduceSingleTileKernelINS2_10policy_hubIxyN4cuda3std3__44plusIxEEE10Policy1000EN6thrust24THRUST_300001_SM_1000_NS10device_ptrIiEEPxyS9_xxNS7_10__identityEEEvT0_T1_T2_T3_T4_T6_E12temp_storage+40];
	add.s64 	%rd351, %rd349, %rd350;
	ld.shared.u64 	%rd352, [_ZZN3cub18CUB_300001_SM_10006detail6reduce28DeviceReduceSingleTileKernelINS2_10policy_hubIxyN4cuda3std3__44plusIxEEE10Policy1000EN6thrust24THRUST_300001_SM_1000_NS10device_ptrIiEEPxyS9_xxNS7_10__identityEEEvT0_T1_T2_T3_T4_T6_E12temp_storage+48];
	add.s64 	%rd353, %rd351, %rd352;
	ld.shared.u64 	%rd354, [_ZZN3cub18CUB_300001_SM_10006detail6reduce28DeviceReduceSingleTileKernelINS2_10policy_hubIxyN4cuda3std3__44plusIxEEE10Policy1000EN6thrust24THRUST_300001_SM_1000_NS10device_ptrIiEEPxyS9_xxNS7_10__identityEEEvT0_T1_T2_T3_T4_T6_E12temp_storage+56];
	add.s64 	%rd355, %rd353, %rd354;
	ld.shared.u64 	%rd356, [_ZZN3cub18CUB_300001_SM_10006detail6reduce28DeviceReduceSingleTileKernelINS2_10policy_hubIxyN4cuda3std3__44plusIxEEE10Policy1000EN6thrust24THRUST_300001_SM_1000_NS10device_ptrIiEEPxyS9_xxNS7_10__identityEEEvT0_T1_T2_T3_T4_T6_E12temp_storage+64];
	add.s64 	%rd357, %rd355, %rd356;
	ld.shared.u64 	%rd358, [_ZZN3cub18CUB_300001_SM_10006detail6reduce28DeviceReduceSingleTileKernelINS2_10policy_hubIxyN4cuda3std3__44plusIxEEE10Policy1000EN6thrust24THRUST_300001_SM_1000_NS10device_ptrIiEEPxyS9_xxNS7_10__identityEEEvT0_T1_T2_T3_T4_T6_E12temp_storage+72];
	add.s64 	%rd359, %rd357, %rd358;
	ld.shared.u64 	%rd360, [_ZZN3cub18CUB_300001_SM_10006detail6reduce28DeviceReduceSingleTileKernelINS2_10policy_hubIxyN4cuda3std3__44plusIxEEE10Policy1000EN6thrust24THRUST_300001_SM_1000_NS10device_ptrIiEEPxyS9_xxNS7_10__identityEEEvT0_T1_T2_T3_T4_T6_E12temp_storage+80];
	add.s64 	%rd361, %rd359, %rd360;
	ld.shared.u64 	%rd362, [_ZZN3cub18CUB_300001_SM_10006detail6reduce28DeviceReduceSingleTileKernelINS2_10policy_hubIxyN4cuda3std3__44plusIxEEE10Policy1000EN6thrust24THRUST_300001_SM_1000_NS10device_ptrIiEEPxyS9_xxNS7_10__identityEEEvT0_T1_T2_T3_T4_T6_E12temp_storage+88];
	add.s64 	%rd363, %rd361, %rd362;
	ld.shared.u64 	%rd364, [_ZZN3cub18CUB_300001_SM_10006detail6reduce28DeviceReduceSingleTileKernelINS2_10policy_hubIxyN4cuda3std3__44plusIxEEE10Policy1000EN6thrust24THRUST_300001_SM_1000_NS10device_ptrIiEEPxyS9_xxNS7_10__identityEEEvT0_T1_T2_T3_T4_T6_E12temp_storage+96];
	add.s64 	%rd365, %rd363, %rd364;
	ld.shared.u64 	%rd366, [_ZZN3cub18CUB_300001_SM_10006detail6reduce28DeviceReduceSingleTileKernelINS2_10policy_hubIxyN4cuda3std3__44plusIxEEE10Policy1000EN6thrust24THRUST_300001_SM_1000_NS10device_ptrIiEEPxyS9_xxNS7_10__identityEEEvT0_T1_T2_T3_T4_T6_E12temp_storage+104];
	add.s64 	%rd367, %rd365, %rd366;
	ld.shared.u64 	%rd368, [_ZZN3cub18CUB_300001_SM_10006detail6reduce28DeviceReduceSingleTileKernelINS2_10policy_hubIxyN4cuda3std3__44plusIxEEE10Policy1000EN6thrust24THRUST_300001_SM_1000_NS10device_ptrIiEEPxyS9_xxNS7_10__identityEEEvT0_T1_T2_T3_T4_T6_E12temp_storage+112];
	add.s64 	%rd369, %rd367, %rd368;
	ld.shared.u64 	%rd370, [_ZZN3cub18CUB_300001_SM_10006detail6reduce28DeviceReduceSingleTileKernelINS2_10policy_hubIxyN4cuda3std3__44plusIxEEE10Policy1000EN6thrust24THRUST_300001_SM_1000_NS10device_ptrIiEEPxyS9_xxNS7_10__identityEEEvT0_T1_T2_T3_T4_T6_E12temp_storage+120];
	add.s64 	%rd371, %rd369, %rd370;
	ld.shared.u64 	%rd372, [_ZZN3cub18CUB_300001_SM_10006detail6reduce28DeviceReduceSingleTileKernelINS2_10policy_hubIxyN4cuda3std3__44plusIxEEE10Policy1000EN6thrust24THRUST_300001_SM_1000_NS10device_ptrIiEEPxyS9_xxNS7_10__identityEEEvT0_T1_T2_T3_T4_T6_E12temp_storage+128];
	add.s64 	%rd373, %rd371, %rd372;
	ld.shared.u64 	%rd374, [_ZZN3cub18CUB_300001_SM_10006detail6reduce28DeviceReduceSingleTileKernelINS2_10policy_hubIxyN4cuda3std3__44plusIxEEE10Policy1000EN6thrust24THRUST_300001_SM_1000_NS10device_ptrIiEEPxyS9_xxNS7_10__identityEEEvT0_T1_T2_T3_T4_T6_E12temp_storage+136];
	add.s64 	%rd402, %rd373, %rd374;
	bra.uni 	$L__BB14_49;
$L__BB14_24:
	// begin inline asm
	mov.u32 %r112, %laneid;
	// end inline asm
	and.b32  	%r163, %r2, 992;
	add.s32 	%r164, %r163, 32;
	setp.gt.u32 	%p35, %r164, %r1;
	not.b32 	%r165, %r163;
	add.s32 	%r166, %r1, %r165;
	selp.b32 	%r161, %r166, 31, %p35;
	mov.b64 	{%r114, %r119}, %rd386;
	mov.b32 	%r120, 1;
	mov.b32 	%r162, -1;
	// begin inline asm
	shfl.sync.down.b32 %r113, %r114, %r120, %r161, %r162;
	// end inline asm
	// begin inline asm
	shfl.sync.down.b32 %r118, %r119, %r120, %r161, %r162;
	// end inline asm
	mov.b64 	%rd274, {%r113, %r118};
	setp.lt.s32 	%p36, %r112, %r161;
	selp.b64 	%rd275, %rd274, 0, %p36;
	add.s64 	%rd276, %rd275, %rd386;
	mov.b64 	{%r124, %r129}, %rd276;
	mov.b32 	%r130, 2;
	// begin inline asm
	shfl.sync.down.b32 %r123, %r124, %r130, %r161, %r162;
	// end inline asm
	// begin inline asm
	shfl.sync.down.b32 %r128, %r129, %r130, %r161, %r162;
	// end inline asm
	mov.b64 	%rd277, {%r123, %r128};
	add.s32 	%r167, %r112, 2;
	setp.gt.s32 	%p37, %r167, %r161;
	selp.b64 	%rd278, 0, %rd277, %p37;
	add.s64 	%rd279, %rd278, %rd276;
	mov.b64 	{%r134, %r139}, %rd279;
	mov.b32 	%r140, 4;
	// begin inline asm
	shfl.sync.down.b32 %r133, %r134, %r140, %r161, %r162;
	// end inline asm
	// begin inline asm
	shfl.sync.down.b32 %r138, %r139, %r140, %r161, %r162;
	// end inline asm
	mov.b64 	%rd280, {%r133, %r138};
	add.s32 	%r168, %r112, 4;
	setp.gt.s32 	%p38, %r168, %r161;
	selp.b64 	%rd281, 0, %rd280, %p38;
	add.s64 	%rd282, %rd281, %rd279;
	mov.b64 	{%r144, %r149}, %rd282;
	mov.b32 	%r150, 8;
	// begin inline asm
	shfl.sync.down.b32 %r143, %r144, %r150, %r161, %r162;
	// end inline asm
	// begin inline asm
	shfl.sync.down.b32 %r148, %r149, %r150, %r161, %r162;
	// end inline asm
	mov.b64 	%rd283, {%r143, %r148};
	add.s32 	%r169, %r112, 8;
	setp.gt.s32 	%p39, %r169, %r161;
	selp.b64 	%rd284, 0, %rd283, %p39;
	add.s64 	%rd285, %rd284, %rd282;
	mov.b64 	{%r154, %r159}, %rd285;
	mov.b32 	%r160, 16;
	// begin inline asm
	shfl.sync.down.b32 %r153, %r154, %r160, %r161, %r162;
	// end inline asm
	// begin inline asm
	shfl.sync.down.b32 %r158, %r159, %r160, %r161, %r162;
	// end inline asm
	mov.b64 	%rd286, {%r153, %r158};
	add.s32 	%r170, %r112, 16;
	setp.gt.s32 	%p40, %r170, %r161;
	selp.b64 	%rd287, 0, %rd286, %p40;
	add.s64 	%rd402, %rd287, %rd285;
	setp.ne.s32 	%p41, %r112, 0;
	@%p41 bra 	$L__BB14_26;
	shr.u32 	%r171, %r2, 2;
	and.b32  	%r172, %r171, 248;
	mov.u32 	%r173, _ZZN3cub18CUB_300001_SM_10006detail6reduce28DeviceReduceSingleTileKernelINS2_10policy_hubIxyN4cuda3std3__44plusIxEEE10Policy1000EN6thrust24THRUST_300001_SM_1000_NS10device_ptrIiEEPxyS9_xxNS7_10__identityEEEvT0_T1_T2_T3_T4_T6_E12temp_storage;
	add.s32 	%r174, %r173, %r172;
	st.shared.u64 	[%r174+16], %rd402;
$L__BB14_26:
	bar.sync 	0;
	setp.ne.s32 	%p42, %r2, 0;
	@%p42 bra 	$L__BB14_49;
	setp.gt.u64 	%p43, %rd58, 32;
	ld.shared.u64 	%rd288, [_ZZN3cub18CUB_300001_SM_10006detail6reduce28DeviceReduceSingleTileKernelINS2_10policy_hubIxyN4cuda3std3__44plusIxEEE10Policy1000EN6thrust24THRUST_300001_SM_1000_NS10device_ptrIiEEPxyS9_xxNS7_10__identityEEEvT0_T1_T2_T3_T4_T6_E12temp_storage+24];
	selp.b64 	%rd289, %rd288, 0, %p43;
	add.s64 	%rd290, %rd289, %rd402;
	setp.gt.u64 	%p44, %rd58, 64;
	ld.shared.u64 	%rd291, [_ZZN3cub18CUB_300001_SM_10006detail6reduce28DeviceReduceSingleTileKernelINS2_10policy_hubIxyN4cuda3std3__44plusIxEEE10Policy1000EN6thrust24THRUST_300001_SM_1000_NS10device_ptrIiEEPxyS9_xxNS7_10__identityEEEvT0_T1_T2_T3_T4_T6_E12temp_storage+32];
	selp.b64 	%rd292, %rd291, 0, %p44;
	add.s64 	%rd293, %rd290, %rd292;
	setp.gt.u64 	%p45, %rd58, 96;
	ld.shared.u64 	%rd294, [_ZZN3cub18CUB_300001_SM_10006detail6reduce28DeviceReduceSingleTileKernelINS2_10policy_hubIxyN4cuda3std3__44plusIxEEE10Policy1000EN6thrust24THRUST_300001_SM_1000_NS10device_ptrIiEEPxyS9_xxNS7_10__identityEEEvT0_T1_T2_T3_T4_T6_E12temp_storage+40];
	selp.b64 	%rd295, %rd294, 0, %p45;
	add.s64 	%rd296, %rd293, %rd295;
	setp.gt.u64 	%p46, %rd58, 128;
	ld.shared.u64 	%rd297, [_ZZN3cub18CUB_300001_SM_10006detail6reduce28DeviceReduceSingleTileKernelINS2_10policy_hubIxyN4cuda3std3__44plusIxEEE10Policy1000EN6thrust24THRUST_300001_SM_1000_NS10device_ptrIiEEPxyS9_xxNS7_10__identityEEEvT0_T1_T2_T3_T4_T6_E12temp_storage+48];
	selp.b64 	%rd298, %rd297, 0, %p46;
	add.s64 	%rd299, %rd296, %rd298;
	setp.gt.u64 	%p47, %rd58, 160;
	ld.shared.u64 	%rd300, [_ZZN3cub18CUB_300001_SM_10006detail6reduce28DeviceReduceSingleTileKernelINS2_10policy_hubIxyN4cuda3std3__44plusIxEEE10Policy1000EN6thrust24THRUST_300001_SM_1000_NS10device_ptrIiEEPxyS9_xxNS7_10__identityEEEvT0_T1_T2_T3_T4_T6_E12temp_storage+56];
	selp.b64 	%rd301, %rd300, 0, %p47;
	add.s64 	%rd302, %rd299, %rd301;
	setp.gt.u64 	%p48, %rd58, 192;
	ld.shared.u64 	%rd303, [_ZZN3cub18CUB_300001_SM_10006detail6reduce28DeviceReduceSingleTileKernelINS2_10policy_hubIxyN4cuda3std3__44plusIxEEE10Policy1000EN6thrust24THRUST_300001_SM_1000_NS10device_ptrIiEEPxyS9_xxNS7_10__identityEEEvT0_T1_T2_T3_T4_T6_E12temp_storage+64];
	selp.b64 	%rd304, %rd303, 0, %p48;
	add.s64 	%rd305, %rd302, %rd304;
	setp.gt.u64 	%p49, %rd58, 224;
	ld.shared.u64 	%rd306, [_ZZN3cub18CUB_300001_SM_10006detail6reduce28DeviceReduceSingleTileKernelINS2_10policy_hubIxyN4cuda3std3__44plusIxEEE10Policy1000EN6thrust24THRUST_300001_SM_1000_NS10device_ptrIiEEPxyS9_xxNS7_10__identityEEEvT0_T1_T2_T3_T4_T6_E12temp_storage+72];
	selp.b64 	%rd307, %rd306, 0, %p49;
	add.s64 	%rd308, %rd305, %rd307;
	setp.gt.u64 	%p50, %rd58, 256;
	ld.shared.u64 	%rd309, [_ZZN3cub18CUB_300001_SM_10006detail6reduce28DeviceReduceSingleTileKernelINS2_10policy_hubIxyN4cuda3std3__44plusIxEEE10Policy1000EN6thrust24THRUST_300001_SM_1000_NS10device_ptrIiEEPxyS9_xxNS7_10__identityEEEvT0_T1_T2_T3_T4_T6_E12temp_storage+80];
	selp.b64 	%rd310, %rd309, 0, %p50;
	add.s64 	%rd311, %rd308, %rd310;
	setp.gt.u64 	%p51, %rd58, 288;
	ld.shared.u64 	%rd312, [_ZZN3cub18CUB_300001_SM_10006detail6reduce28DeviceReduceSingleTileKernelINS2_10policy_hubIxyN4cuda3std3__44plusIxEEE10Policy1000EN6thrust24THRUST_300001_SM_1000_NS10device_ptrIiEEPxyS9_xxNS7_10__identityEEEvT0_T1_T2_T3_T4_T6_E12temp_storage+88];
	selp.b64 	%rd313, %rd312, 0, %p51;
	add.s64 	%rd314, %rd311, %rd313;
	setp.gt.u64 	%p52, %rd58, 320;
	ld.shared.u64 	%rd315, [_ZZN3cub18CUB_300001_SM_10006detail6reduce28DeviceReduceSingleTileKernelINS2_10policy_hubIxyN4cuda3std3__44plusIxEEE10Policy1000EN6thrust24THRUST_300001_SM_1000_NS10device_ptrIiEEPxyS9_xxNS7_10__identityEEEvT0_T1_T2_T3_T4_T6_E12temp_storage+96];
	selp.b64 	%rd316, %rd315, 0, %p52;
	add.s64 	%rd317, %rd314, %rd316;
	setp.gt.u64 	%p53, %rd58, 352;
	ld.shared.u64 	%rd318, [_ZZN3cub18CUB_300001_SM_10006detail6reduce28DeviceReduceSingleTileKernelINS2_10policy_hubIxyN4cuda3std3__44plusIxEEE10Policy1000EN6thrust24THRUST_300001_SM_1000_NS10device_ptrIiEEPxyS9_xxNS7_10__identityEEEvT0_T1_T2_T3_T4_T6_E12temp_storage+104];
	selp.b64 	%rd319, %rd318, 0, %p53;
	add.s64 	%rd320, %rd317, %rd319;
	setp.gt.u64 	%p54, %rd58, 384;
	ld.shared.u64 	%rd321, [_ZZN3cub18CUB_300001_SM_10006detail6reduce28DeviceReduceSingleTileKernelINS2_10policy_hubIxyN4cuda3std3__44plusIxEEE10Policy1000EN6thrust24THRUST_300001_SM_1000_NS10device_ptrIiEEPxyS9_xxNS7_10__identityEEEvT0_T1_T2_T3_T4_T6_E12temp_storage+112];
	selp.b64 	%rd322, %rd321, 0, %p54;
	add.s64 	%rd323, %rd320, %rd322;
	setp.gt.u64 	%p55, %rd58, 416;
	ld.shared.u64 	%rd324, [_ZZN3cub18CUB_300001_SM_10006detail6reduce28DeviceReduceSingleTileKernelINS2_10policy_hubIxyN4cuda3std3__44plusIxEEE10Policy1000EN6thrust24THRUST_300001_SM_1000_NS10device_ptrIiEEPxyS9_xxNS7_10__identityEEEvT0_T1_T2_T3_T4_T6_E12temp_storage+120];
	selp.b64 	%rd325, %rd324, 0, %p55;
	add.s64 	%rd326, %rd323, %rd325;
	setp.gt.u64 	%p56, %rd58, 448;
	ld.shared.u64 	%rd327, [_ZZN3cub18CUB_300001_SM_10006detail6reduce28DeviceReduceSingleTileKernelINS2_10policy_hubIxyN4cuda3std3__44plusIxEEE10Policy1000EN6thrust24THRUST_300001_SM_1000_NS10device_ptrIiEEPxyS9_xxNS7_10__identityEEEvT0_T1_T2_T3_T4_T6_E12temp_storage+128];
	selp.b64 	%rd328, %rd327, 0, %p56;
	add.s64 	%rd329, %rd326, %rd328;
	setp.gt.u64 	%p57, %rd58, 480;
	ld.shared.u64 	%rd330, [_ZZN3cub18CUB_300001_SM_10006detail6reduce28DeviceReduceSingleTileKernelINS2_10policy_hubIxyN4cuda3std3__44plusIxEEE10Policy1000EN6thrust24THRUST_300001_SM_1000_NS10device_ptrIiEEPxyS9_xxNS7_10__identityEEEvT0_T1_T2_T3_T4_T6_E12temp_storage+136];
	selp.b64 	%rd331, %rd330, 0, %p57;
	add.s64 	%rd402, %rd329, %rd331;
	bra.uni 	$L__BB14_49;
$L__BB14_28:
	mov.u32 	%r24, %tid.x;
	cvt.u64.u32 	%rd25, %r24;
	mul.wide.u32 	%rd62, %r24, 4;
	add.s64 	%rd26, %rd2, %rd62;
	ld.global.s32 	%rd63, [%rd26];
	ld.global.s32 	%rd64, [%rd26+2048];
	ld.global.s32 	%rd65, [%rd26+4096];
	ld.global.s32 	%rd66, [%rd26+6144];
	ld.global.s32 	%rd67, [%rd26+8192];
	ld.global.s32 	%rd68, [%rd26+10240];
	ld.global.s32 	%rd69, [%rd26+12288];
	add.s64 	%rd70, %rd64, %rd63;
	add.s64 	%rd71, %rd70, %rd65;
	add.s64 	%rd72, %rd71, %rd66;
	add.s64 	%rd73, %rd72, %rd67;
	add.s64 	%rd74, %rd73, %rd68;
	add.s64 	%rd401, %rd74, %rd69;
	add.s64 	%rd28, %rd58, -3584;
	setp.lt.u64 	%p3, %rd28, 3584;
	mov.b64 	%rd390, 3584;
	@%p3 bra 	$L__BB14_32;
	mov.b64 	%rd390, 3584;
$L__BB14_30:
	shl.b64 	%rd76, %rd390, 2;
	add.s64 	%rd77, %rd26, %rd76;
	ld.global.s32 	%rd78, [%rd77];
	ld.global.s32 	%rd79, [%rd77+2048];
	ld.global.s32 	%rd80, [%rd77+4096];
	ld.global.s32 	%rd81, [%rd77+6144];
	ld.global.s32 	%rd82, [%rd77+8192];
	ld.global.s32 	%rd83, [%rd77+10240];
	ld.global.s32 	%rd84, [%rd77+12288];
	add.s64 	%rd85, %rd401, %rd78;
	add.s64 	%rd86, %rd85, %rd79;
	add.s64 	%rd87, %rd86, %rd80;
	add.s64 	%rd88, %rd87, %rd81;
	add.s64 	%rd89, %rd88, %rd82;
	add.s64 	%rd90, %rd89, %rd83;
	add.s64 	%rd401, %rd90, %rd84;
	sub.s64 	%rd91, %rd58, %rd390;
	setp.lt.u64 	%p4, %rd91, 3584;
	@%p4 bra 	$L__BB14_45;
	add.s64 	%rd390, %rd390, 3584;
	setp.le.u64 	%p5, %rd390, %rd28;
	@%p5 bra 	$L__BB14_30;
$L__BB14_32:
	setp.le.u64 	%p6, %rd58, %rd390;
	cvt.u32.u64 	%r42, %rd390;
	cvt.u32.u64 	%r43, %rd58;
	sub.s32 	%r44, %r43, %r42;
	setp.ge.s32 	%p7, %r24, %r44;
	or.pred  	%p8, %p6, %p7;
	@%p8 bra 	$L__BB14_45;
	not.b32 	%r47, %r24;
	add.s32 	%r48, %r47, %r43;
	sub.s32 	%r50, %r48, %r42;
	shr.u32 	%r51, %r50, 9;
	add.s32 	%r25, %r51, 1;
	and.b32  	%r26, %r25, 15;
	setp.lt.u32 	%p9, %r50, 7680;
	mov.u32 	%r242, %r24;
	@%p9 bra 	$L__BB14_36;
	and.b32  	%r52, %r25, 16777200;
	neg.s32 	%r240, %r52;
	add.s64 	%rd93, %rd390, %rd25;
	shl.b64 	%rd94, %rd93, 2;
	add.s64 	%rd95, %rd94, %rd2;
	add.s64 	%rd391, %rd95, 16384;
	mov.u32 	%r242, %r24;
$L__BB14_35:
	.pragma "nounroll";
	ld.global.s32 	%rd96, [%rd391+-16384];
	add.s64 	%rd97, %rd401, %rd96;
	ld.global.s32 	%rd98, [%rd391+-14336];
	add.s64 	%rd99, %rd97, %rd98;
	ld.global.s32 	%rd100, [%rd391+-12288];
	add.s64 	%rd101, %rd99, %rd100;
	ld.global.s32 	%rd102, [%rd391+-10240];
	add.s64 	%rd103, %rd101, %rd102;
	ld.global.s32 	%rd104, [%rd391+-8192];
	add.s64 	%rd105, %rd103, %rd104;
	ld.global.s32 	%rd106, [%rd391+-6144];
	add.s64 	%rd107, %rd105, %rd106;
	ld.global.s32 	%rd108, [%rd391+-4096];
	add.s64 	%rd109, %rd107, %rd108;
	ld.global.s32 	%rd110, [%rd391+-2048];
	add.s64 	%rd111, %rd109, %rd110;
	ld.global.s32 	%rd112, [%rd391];
	add.s64 	%rd113, %rd111, %rd112;
	ld.global.s32 	%rd114, [%rd391+2048];
	add.s64 	%rd115, %rd113, %rd114;
	ld.global.s32 	%rd116, [%rd391+4096];
	add.s64 	%rd117, %rd115, %rd116;
	ld.global.s32 	%rd118, [%rd391+6144];
	add.s64 	%rd119, %rd117, %rd118;
	ld.global.s32 	%rd120, [%rd391+8192];
	add.s64 	%rd121, %rd119, %rd120;
	ld.global.s32 	%rd122, [%rd391+10240];
	add.s64 	%rd123, %rd121, %rd122;
	ld.global.s32 	%rd124, [%rd391+12288];
	add.s64 	%rd125, %rd123, %rd124;
	ld.global.s32 	%rd126, [%rd391+14336];
	add.s64 	%rd401, %rd125, %rd126;
	add.s32 	%r242, %r242, 8192;
	add.s32 	%r240, %r240, 16;
	add.s64 	%rd391, %rd391, 32768;
	setp.ne.s32 	%p10, %r240, 0;
	@%p10 bra 	$L__BB14_35;
$L__BB14_36:
	setp.eq.s32 	%p11, %r26, 0;
	@%p11 bra 	$L__BB14_45;
	and.b32  	%r33, %r25, 7;
	setp.lt.u32 	%p12, %r26, 8;
	@%p12 bra 	$L__BB14_39;
	cvt.u64.u32 	%rd128, %r242;
	add.s64 	%rd129, %rd390, %rd128;
	shl.b64 	%rd130, %rd129, 2;
	add.s64 	%rd131, %rd2, %rd130;
	ld.global.s32 	%rd132, [%rd131];
	add.s64 	%rd133, %rd401, %rd132;
	ld.global.s32 	%rd134, [%rd131+2048];
	add.s64 	%rd135, %rd133, %rd134;
	ld.global.s32 	%rd136, [%rd131+4096];
	add.s64 	%rd137, %rd135, %rd136;
	ld.global.s32 	%rd138, [%rd131+6144];
	add.s64 	%rd139, %rd137, %rd138;
	ld.global.s32 	%rd140, [%rd131+8192];
	add.s64 	%rd141, %rd139, %rd140;
	ld.global.s32 	%rd142, [%rd131+10240];
	add.s64 	%rd143, %rd141, %rd142;
	ld.global.s32 	%rd144, [%rd131+12288];
	add.s64 	%rd145, %rd143, %rd144;
	ld.global.s32 	%rd146, [%rd131+14336];
	add.s64 	%rd401, %rd145, %rd146;
	add.s32 	%r242, %r242, 4096;
$L__BB14_39:
	setp.eq.s32 	%p13, %r33, 0;
	@%p13 bra 	$L__BB14_45;
	and.b32  	%r36, %r25, 3;
	setp.lt.u32 	%p14, %r33, 4;
	@%p14 bra 	$L__BB14_42;
	cvt.u64.u32 	%rd148, %r242;
	add.s64 	%rd149, %rd390, %rd148;
	shl.b64 	%rd150, %rd149, 2;
	add.s64 	%rd151, %rd2, %rd150;
	ld.global.s32 	%rd152, [%rd151];
	add.s64 	%rd153, %rd401, %rd152;
	ld.global.s32 	%rd154, [%rd151+2048];
	add.s64 	%rd155, %rd153, %rd154;
	ld.global.s32 	%rd156, [%rd151+4096];
	add.s64 	%rd157, %rd155, %rd156;
	ld.global.s32 	%rd158, [%rd151+6144];
	add.s64 	%rd401, %rd157, %rd158;
	add.s32 	%r242, %r242, 2048;
$L__BB14_42:
	setp.eq.s32 	%p15, %r36, 0;
	@%p15 bra 	$L__BB14_45;
	cvt.u64.u32 	%rd159, %r242;
	add.s64 	%rd160, %rd390, %rd159;
	shl.b64 	%rd161, %rd160, 2;
	add.s64 	%rd399, %rd2, %rd161;
	neg.s32 	%r245, %r36;
$L__BB14_44:
	.pragma "nounroll";
	ld.global.s32 	%rd162, [%rd399];
	add.s64 	%rd401, %rd401, %rd162;
	add.s64 	%rd399, %rd399, 2048;
	add.s32 	%r245, %r245, 1;
	setp.ne.s32 	%p16, %r245, 0;
	@%p16 bra 	$L__BB14_44;
$L__BB14_45:
	// begin inline asm
	mov.u32 %r53, %laneid;
	// end inline asm
	mov.b64 	{%r55, %r60}, %rd401;
	mov.b32 	%r61, 1;
	mov.b32 	%r102, 31;
	mov.b32 	%r103, -1;
	// begin inline asm
	shfl.sync.down.b32 %r54, %r55, %r61, %r102, %r103;
	// end inline asm
	// begin inline asm
	shfl.sync.down.b32 %r59, %r60, %r61, %r102, %r103;
	// end inline asm
	mov.b64 	%rd163, {%r54, %r59};
	setp.gt.s32 	%p17, %r53, 30;
	selp.b64 	%rd164, 0, %rd163, %p17;
	add.s64 	%rd165, %rd164, %rd401;
	mov.b64 	{%r65, %r70}, %rd165;
	mov.b32 	%r71, 2;
	// begin inline asm
	shfl.sync.down.b32 %r64, %r65, %r71, %r102, %r103;
	// end inline asm
	// begin inline asm
	shfl.sync.down.b32 %r69, %r70, %r71, %r102, %r103;
	// end inline asm
	mov.b64 	%rd166, {%r64, %r69};
	setp.gt.s32 	%p18, %r53, 29;
	selp.b64 	%rd167, 0, %rd166, %p18;
	add.s64 	%rd168, %rd167, %rd165;
	mov.b64 	{%r75, %r80}, %rd168;
	mov.b32 	%r81, 4;
	// begin inline asm
	shfl.sync.down.b32 %r74, %r75, %r81, %r102, %r103;
	// end inline asm
	// begin inline asm
	shfl.sync.down.b32 %r79, %r80, %r81, %r102, %r103;
	// end inline asm
	mov.b64 	%rd169, {%r74, %r79};
	setp.gt.s32 	%p19, %r53, 27;
	selp.b64 	%rd170, 0, %rd169, %p19;
	add.s64 	%rd171, %rd170, %rd168;
	mov.b64 	{%r85, %r90}, %rd171;
	mov.b32 	%r91, 8;
	// begin inline asm
	shfl.sync.down.b32 %r84, %r85, %r91, %r102, %r103;
	// end inline asm
	// begin inline asm
	shfl.sync.down.b32 %r89, %r90, %r91, %r102, %r103;
	// end inline asm
	mov.b64 	%rd172, {%r84, %r89};
	setp.gt.s32 	%p20, %r53, 23;
	selp.b64 	%rd173, 0, %rd172, %p20;
	add.s64 	%rd174, %rd173, %rd171;
	mov.b64 	{%r95, %r100}, %rd174;
	mov.b32 	%r101, 16;
	// begin inline asm
	shfl.sync.down.b32 %r94, %r95, %r101, %r102, %r103;
	// end inline asm
	// begin inline asm
	shfl.sync.down.b32 %r99, %r100, %r101, %r102, %r103;
	// end inline asm
	mov.b64 	%rd175, {%r94, %r99};
	setp.gt.s32 	%p21, %r53, 15;
	selp.b64 	%rd176, 0, %rd175, %p21;
	add.s64 	%rd402, %rd176, %rd174;
	setp.ne.s32 	%p22, %r53, 0;
	@%p22 bra 	$L__BB14_47;
	shr.u32 	%r104, %r24, 2;
	and.b32  	%r105, %r104, 248;
	mov.u32 	%r106, _ZZN3cub18CUB_300001_SM_10006detail6reduce28DeviceReduceSingleTileKernelINS2_10policy_hubIxyN4cuda3std3__44plusIxEEE10Policy1000EN6thrust24THRUST_300001_SM_1000_NS10device_ptrIiEEPxyS9_xxNS7_10__identityEEEvT0_T1_T2_T3_T4_T6_E12temp_storage;
	add.s32 	%r107, %r106, %r105;
	st.shared.u64 	[%r107+16], %rd402;
$L__BB14_47:
	bar.sync 	0;
	setp.ne.s32 	%p23, %r24, 0;
	@%p23 bra 	$L__BB14_49;
	ld.shared.u64 	%rd177, [_ZZN3cub18CUB_300001_SM_10006detail6reduce28DeviceReduceSingleTileKernelINS2_10policy_hubIxyN4cuda3std3__44plusIxEEE10Policy1000EN6thrust24THRUST_300001_SM_1000_NS10device_ptrIiEEPxyS9_xxNS7_10__identityEEEvT0_T1_T2_T3_T4_T6_E12temp_storage+24];
	add.s64 	%rd178, %rd177, %rd402;
	ld.shared.u64 	%rd179, [_ZZN3cub18CUB_300001_SM_10006detail6reduce28DeviceReduceSingleTileKernelINS2_10policy_hubIxyN4cuda3std3__44plusIxEEE10Policy1000EN6thrust24THRUST_300001_SM_1000_NS10device_ptrIiEEPxyS9_xxNS7_10__identityEEEvT0_T1_T2_T3_T4_T6_E12temp_storage+32];
	add.s64 	%rd180, %rd178, %rd179;
	ld.shared.u64 	%rd181, [_ZZN3cub18CUB_300001_SM_10006detail6reduce28DeviceReduceSingleTileKernelINS2_10policy_hubIxyN4cuda3std3__44plusIxEEE10Policy1000EN6thrust24THRUST_300001_SM_1000_NS10device_ptrIiEEPxyS9_xxNS7_10__identityEEEvT0_T1_T2_T3_T4_T6_E12temp_storage+40];
	add.s64 	%rd182, %rd180, %rd181;
	ld.shared.u64 	%rd183, [_ZZN3cub18CUB_300001_SM_10006detail6reduce28DeviceReduceSingleTileKernelINS2_10policy_hubIxyN4cuda3std3__44plusIxEEE10Policy1000EN6thrust24THRUST_300001_SM_1000_NS10device_ptrIiEEPxyS9_xxNS7_10__identityEEEvT0_T1_T2_T3_T4_T6_E12temp_storage+48];
	add.s64 	%rd184, %rd182, %rd183;
	ld.shared.u64 	%rd185, [_ZZN3cub18CUB_300001_SM_10006detail6reduce28DeviceReduceSingleTileKernelINS2_10policy_hubIxyN4cuda3std3__44plusIxEEE10Policy1000EN6thrust24THRUST_300001_SM_1000_NS10device_ptrIiEEPxyS9_xxNS7_10__identityEEEvT0_T1_T2_T3_T4_T6_E12temp_storage+56];
	add.s64 	%rd186, %rd184, %rd185;
	ld.shared.u64 	%rd187, [_ZZN3cub18CUB_300001_SM_10006detail6reduce28DeviceReduceSingleTileKernelINS2_10policy_hubIxyN4cuda3std3__44plusIxEEE10Policy1000EN6thrust24THRUST_300001_SM_1000_NS10device_ptrIiEEPxyS9_xxNS7_10__identityEEEvT0_T1_T2_T3_T4_T6_E12temp_storage+64];
	add.s64 	%rd188, %rd186, %rd187;
	ld.shared.u64 	%rd189, [_ZZN3cub18CUB_300001_SM_10006detail6reduce28DeviceReduceSingleTileKernelINS2_10policy_hubIxyN4cuda3std3__44plusIxEEE10Policy1000EN6thrust24THRUST_300001_SM_1000_NS10device_ptrIiEEPxyS9_xxNS7_10__identityEEEvT0_T1_T2_T3_T4_T6_E12temp_storage+72];
	add.s64 	%rd190, %rd188, %rd189;
	ld.shared.u64 	%rd191, [_ZZN3cub18CUB_300001_SM_10006detail6reduce28DeviceReduceSingleTileKernelINS2_10policy_hubIxyN4cuda3std3__44plusIxEEE10Policy1000EN6thrust24THRUST_300001_SM_1000_NS10device_ptrIiEEPxyS9_xxNS7_10__identityEEEvT0_T1_T2_T3_T4_T6_E12temp_storage+80];
	add.s64 	%rd192, %rd190, %rd191;
	ld.shared.u64 	%rd193, [_ZZN3cub18CUB_300001_SM_10006detail6reduce28DeviceReduceSingleTileKernelINS2_10policy_hubIxyN4cuda3std3__44plusIxEEE10Policy1000EN6thrust24THRUST_300001_SM_1000_NS10device_ptrIiEEPxyS9_xxNS7_10__identityEEEvT0_T1_T2_T3_T4_T6_E12temp_storage+88];
	add.s64 	%rd194, %rd192, %rd193;
	ld.shared.u64 	%rd195, [_ZZN3cub18CUB_300001_SM_10006detail6reduce28DeviceReduceSingleTileKernelINS2_10policy_hubIxyN4cuda3std3__44plusIxEEE10Policy1000EN6thrust24THRUST_300001_SM_1000_NS10device_ptrIiEEPxyS9_xxNS7_10__identityEEEvT0_T1_T2_T3_T4_T6_E12temp_storage+96];
	add.s64 	%rd196, %rd194, %rd195;
	ld.shared.u64 	%rd197, [_ZZN3cub18CUB_300001_SM_10006detail6reduce28DeviceReduceSingleTileKernelINS2_10policy_hubIxyN4cuda3std3__44plusIxEEE10Policy1000EN6thrust24THRUST_300001_SM_1000_NS10device_ptrIiEEPxyS9_xxNS7_10__identityEEEvT0_T1_T2_T3_T4_T6_E12temp_storage+104];
	add.s64 	%rd198, %rd196, %rd197;
	ld.shared.u64 	%rd199, [_ZZN3cub18CUB_300001_SM_10006detail6reduce28DeviceReduceSingleTileKernelINS2_10policy_hubIxyN4cuda3std3__44plusIxEEE10Policy1000EN6thrust24THRUST_300001_SM_1000_NS10device_ptrIiEEPxyS9_xxNS7_10__identityEEEvT0_T1_T2_T3_T4_T6_E12temp_storage+112];
	add.s64 	%rd200, %rd198, %rd199;
	ld.shared.u64 	%rd201, [_ZZN3cub18CUB_300001_SM_10006detail6reduce28DeviceReduceSingleTileKernelINS2_10policy_hubIxyN4cuda3std3__44plusIxEEE10Policy1000EN6thrust24THRUST_300001_SM_1000_NS10device_ptrIiEEPxyS9_xxNS7_10__identityEEEvT0_T1_T2_T3_T4_T6_E12temp_storage+120];
	add.s64 	%rd202, %rd200, %rd201;
	ld.shared.u64 	%rd203, [_ZZN3cub18CUB_300001_SM_10006detail6reduce28DeviceReduceSingleTileKernelINS2_10policy_hubIxyN4cuda3std3__44plusIxEEE10Policy1000EN6thrust24THRUST_300001_SM_1000_NS10device_ptrIiEEPxyS9_xxNS7_10__identityEEEvT0_T1_T2_T3_T4_T6_E12temp_storage+128];
	add.s64 	%rd204, %rd202, %rd203;
	ld.shared.u64 	%rd205, [_ZZN3cub18CUB_300001_SM_10006detail6reduce28DeviceReduceSingleTileKernelINS2_10policy_hubIxyN4cuda3std3__44plusIxEEE10Policy1000EN6thrust24THRUST_300001_SM_1000_NS10device_ptrIiEEPxyS9_xxNS7_10__identityEEEvT0_T1_T2_T3_T4_T6_E12temp_storage+136];
	add.s64 	%rd402, %rd204, %rd205;
$L__BB14_49:
	mov.u32 	%r230, %tid.x;
	setp.ne.s32 	%p65, %r230, 0;
	@%p65 bra 	$L__BB14_51;
	add.s64 	%rd375, %rd402, %rd59;
	st.global.u64 	[%rd1], %rd375;
$L__BB14_51:
	ret;

}
	// .globl	_ZN3cub18CUB_300001_SM_10006detail6reduce18DeviceReduceKernelINS2_10policy_hubIxyN4cuda3std3__44plusIxEEE10Policy1000EN6thrust24THRUST_300001_SM_1000_NS10device_ptrIiEEyS9_xNS7_10__identityEEEvT0_PT3_T1_NS0_13GridEvenShareISK_EET2_T4_
.visible .entry _ZN3cub18CUB_300001_SM_10006detail6reduce18DeviceReduceKernelINS2_10policy_hubIxyN4cuda3std3__44plusIxEEE10Policy1000EN6thrust24THRUST_300001_SM_1000_NS10device_ptrIiEEyS9_xNS7_10__identityEEEvT0_PT3_T1_NS0_13GridEvenShareISK_EET2_T4_(
	.param .align 8 .b8 _ZN3cub18CUB_300001_SM_10006detail6reduce18DeviceReduceKernelINS2_10policy_hubIxyN4cuda3std3__44plusIxEEE10Policy1000EN6thrust24THRUST_300001_SM_1000_NS10device_ptrIiEEyS9_xNS7_10__identityEEEvT0_PT3_T1_NS0_13GridEvenShareISK_EET2_T4__param_0[8],
	.param .u64 .ptr .align 1 _ZN3cub18CUB_300001_SM_10006detail6reduce18DeviceReduceKernelINS2_10policy_hubIxyN4cuda3std3__44plusIxEEE10Policy1000EN6thrust24THRUST_300001_SM_1000_NS10device_ptrIiEEyS9_xNS7_10__identityEEEvT0_PT3_T1_NS0_13GridEvenShareISK_EET2_T4__param_1,
	.param .u64 _ZN3cub18CUB_300001_SM_10006detail6reduce18DeviceReduceKernelINS2_10policy_hubIxyN4cuda3std3__44plusIxEEE10Policy1000EN6thrust24THRUST_300001_SM_1000_NS10device_ptrIiEEyS9_xNS7_10__identityEEEvT0_PT3_T1_NS0_13GridEvenShareISK_EET2_T4__param_2,
	.param .align 8 .b8 _ZN3cub18CUB_300001_SM_10006detail6reduce18DeviceReduceKernelINS2_10policy_hubIxyN4cuda3std3__44plusIxEEE10Policy1000EN6thrust24THRUST_300001_SM_1000_NS10device_ptrIiEEyS9_xNS7_10__identityEEEvT0_PT3_T1_NS0_13GridEvenShareISK_EET2_T4__param_3[72],
	.param .align 1 .b8 _ZN3cub18CUB_300001_SM_10006detail6reduce18DeviceReduceKernelINS2_10policy_hubIxyN4cuda3std3__44plusIxEEE10Policy1000EN6thrust24THRUST_300001_SM_1000_NS10device_ptrIiEEyS9_xNS7_10__identityEEEvT0_PT3_T1_NS0_13GridEvenShareISK_EET2_T4__param_4[1],
	.param .align 1 .b8 _ZN3cub18CUB_300001_SM_10006detail6reduce18DeviceReduceKernelINS2_10policy_hubIxyN4cuda3std3__44plusIxEEE10Policy1000EN6thrust24THRUST_300001_SM_1000_NS10device_ptrIiEEyS9_xNS7_10__identityEEEvT0_PT3_T1_NS0_13GridEvenShareISK_EET2_T4__param_5[1]
)
.maxntid 512
{
	.reg .pred 	%p<65>;
	.reg .b16 	%rs<4>;
	.reg .b32 	%r<280>;
	.reg .b64 	%rd<420>;
	// demoted variable
	.shared .align 8 .b8 _ZZN3cub18CUB_300001_SM_10006detail6reduce18DeviceReduceKernelINS2_10policy_hubIxyN4cuda3std3__44plusIxEEE10Policy1000EN6thrust24THRUST_300001_SM_1000_NS10device_ptrIiEEyS9_xNS7_10__identityEEEvT0_PT3_T1_NS0_13GridEvenShareISK_EET2_T4_E12temp_storage[152];
	ld.param.u64 	%rd1, [_ZN3cub18CUB_300001_SM_10006detail6reduce18DeviceReduceKernelINS2_10policy_hubIxyN4cuda3std3__44plusIxEEE10Policy1000EN6thrust24THRUST_300001_SM_1000_NS10device_ptrIiEEyS9_xNS7_10__identityEEEvT0_PT3_T1_NS0_13GridEvenShareISK_EET2_T4__param_3+32];
	ld.param.u32 	%r1, [_ZN3cub18CUB_300001_SM_10006detail6reduce18DeviceReduceKernelINS2_10policy_hubIxyN4cuda3std3__44plusIxEEE10Policy1000EN6thrust24THRUST_300001_SM_1000_NS10device_ptrIiEEyS9_xNS7_10__identityEEEvT0_PT3_T1_NS0_13GridEvenShareISK_EET2_T4__param_3+40];
	ld.param.u64 	%rd64, [_ZN3cub18CUB_300001_SM_10006detail6reduce18DeviceReduceKernelINS2_10policy_hubIxyN4cuda3std3__44plusIxEEE10Policy1000EN6thrust24THRUST_300001_SM_1000_NS10device_ptrIiEEyS9_xNS7_10__identityEEEvT0_PT3_T1_NS0_13GridEvenShareISK_EET2_T4__param_0];
	cvta.to.global.u64 	%rd2, %rd64;
	mov.u32 	%r2, %ctaid.x;
	mul.lo.s32 	%r50, %r1, 3584;
	cvt.s64.s32 	%rd3, %r50;
	mul.lo.s32 	%r51, %r2, 3584;
	cvt.u64.u32 	%rd4, %r51;
	sub.s64 	%rd5, %rd1, %rd4;
	setp.gt.u64 	%p1, %rd5, 3583;
	@%p1 bra 	$L__BB15_25;
	cvt.u32.u64 	%r136, %rd4;
	cvt.u32.u64 	%r3, %rd1;
	sub.s32 	%r4, %r3, %r136;
	mov.u32 	%r5, %tid.x;
	setp.ge.s32 	%p23, %r5, %r4;
	mov.b64 	%rd403, 0;
	mov.u32 	%r267, %r5;
	@%p23 bra 	$L__BB15_3;
	add.s32 	%r138, %r136, %r5;
	mul.wide.u32 	%rd214, %r138, 4;
	add.s64 	%rd215, %rd2, %rd214;
	ld.global.s32 	%rd403, [%rd215];
	add.s32 	%r267, %r5, 512;
$L__BB15_3:
	setp.ge.s32 	%p24, %r267, %r4;
	@%p24 bra 	$L__BB15_16;
	not.b32 	%r140, %r267;
	add.s32 	%r141, %r140, %r3;
	sub.s32 	%r142, %r141, %r136;
	shr.u32 	%r143, %r142, 9;
	add.s32 	%r8, %r143, 1;
	and.b32  	%r9, %r8, 15;
	setp.lt.u32 	%p25, %r142, 7680;
	@%p25 bra 	$L__BB15_7;
	and.b32  	%r144, %r8, 16777200;
	neg.s32 	%r265, %r144;
	mul.wide.u32 	%rd217, %r2, 14336;
	mul.wide.u32 	%rd218, %r267, 4;
	add.s64 	%rd219, %rd217, %rd218;
	add.s64 	%rd220, %rd219, %rd2;
	add.s64 	%rd394, %rd220, 16384;
$L__BB15_6:
	.pragma "nounroll";
	ld.global.s32 	%rd221, [%rd394+-16384];
	add.s64 	%rd222, %rd403, %rd221;
	ld.global.s32 	%rd223, [%rd394+-14336];
	add.s64 	%rd224, %rd222, %rd223;
	ld.global.s32 	%rd225, [%rd394+-12288];
	add.s64 	%rd226, %rd224, %rd225;
	ld.global.s32 	%rd227, [%rd394+-10240];
	add.s64 	%rd228, %rd226, %rd227;
	ld.global.s32 	%rd229, [%rd394+-8192];
	add.s64 	%rd230, %rd228, %rd229;
	ld.global.s32 	%rd231, [%rd394+-6144];
	add.s64 	%rd232, %rd230, %rd231;
	ld.global.s32 	%rd233, [%rd394+-4096];
	add.s64 	%rd234, %rd232, %rd233;
	ld.global.s32 	%rd235, [%rd394+-2048];
	add.s64 	%rd236, %rd234, %rd235;
	ld.global.s32 	%rd237, [%rd394];
	add.s64 	%rd238, %rd236, %rd237;
	ld.global.s32 	%rd239, [%rd394+2048];
	add.s64 	%rd240, %rd238, %rd239;
	ld.global.s32 	%rd241, [%rd394+4096];
	add.s64 	%rd242, %rd240, %rd241;
	ld.global.s32 	%rd243, [%rd394+6144];
	add.s64 	%rd244, %rd242, %rd243;
	ld.global.s32 	%rd245, [%rd394+8192];
	add.s64 	%rd246, %rd244, %rd245;
	ld.global.s32 	%rd247, [%rd394+10240];
	add.s64 	%rd248, %rd246, %rd247;
	ld.global.s32 	%rd249, [%rd394+12288];
	add.s64 	%rd250, %rd248, %rd249;
	ld.global.s32 	%rd251, [%rd394+14336];
	add.s64 	%rd403, %rd250, %rd251;
	add.s32 	%r267, %r267, 8192;
	add.s32 	%r265, %r265, 16;
	add.s64 	%rd394, %rd394, 32768;
	setp.ne.s32 	%p26, %r265, 0;
	@%p26 bra 	$L__BB15_6;
$L__BB15_7:
	setp.eq.s32 	%p27, %r9, 0;
	@%p27 bra 	$L__BB15_16;
	and.b32  	%r16, %r8, 7;
	setp.lt.u32 	%p28, %r9, 8;
	@%p28 bra 	$L__BB15_10;
	cvt.s64.s32 	%rd253, %r267;
	add.s64 	%rd254, %rd253, %rd4;
	shl.b64 	%rd255, %rd254, 2;
	add.s64 	%rd256, %rd2, %rd255;
	ld.global.s32 	%rd257, [%rd256];
	add.s64 	%rd258, %rd403, %rd257;
	ld.global.s32 	%rd259, [%rd256+2048];
	add.s64 	%rd260, %rd258, %rd259;
	ld.global.s32 	%rd261, [%rd256+4096];
	add.s64 	%rd262, %rd260, %rd261;
	ld.global.s32 	%rd263, [%rd256+6144];
	add.s64 	%rd264, %rd262, %rd263;
	ld.global.s32 	%rd265, [%rd256+8192];
	add.s64 	%rd266, %rd264, %rd265;
	ld.global.s32 	%rd267, [%rd256+10240];
	add.s64 	%rd268, %rd266, %rd267;
	ld.global.s32 	%rd269, [%rd256+12288];
	add.s64 	%rd270, %rd268, %rd269;
	ld.global.s32 	%rd271, [%rd256+14336];
	add.s64 	%rd403, %rd270, %rd271;
	add.s32 	%r267, %r267, 4096;
$L__BB15_10:
	setp.eq.s32 	%p29, %r16, 0;
	@%p29 bra 	$L__BB15_16;
	and.b32  	%r19, %r8, 3;
	setp.lt.u32 	%p30, %r16, 4;
	@%p30 bra 	$L__BB15_13;
	cvt.s64.s32 	%rd273, %r267;
	add.s64 	%rd274, %rd273, %rd4;
	shl.b64 	%rd275, %rd274, 2;
	add.s64 	%rd276, %rd2, %rd275;
	ld.global.s32 	%rd277, [%rd276];
	add.s64 	%rd278, %rd403, %rd277;
	ld.global.s32 	%rd279, [%rd276+2048];
	add.s64 	%rd280, %rd278, %rd279;
	ld.global.s32 	%rd281, [%rd276+4096];
	add.s64 	%rd282, %rd280, %rd281;
	ld.global.s32 	%rd283, [%rd276+6144];
	add.s64 	%rd403, %rd282, %rd283;
	add.s32 	%r267, %r267, 2048;
$L__BB15_13:
	setp.eq.s32 	%p31, %r19, 0;
	@%p31 bra 	$L__BB15_16;
	mul.wide.u32 	%rd284, %r2, 14336;
	add.s64 	%rd21, %rd2, %rd284;
	neg.s32 	%r270, %r19;
$L__BB15_15:
	.pragma "nounroll";
	mul.wide.s32 	%rd285, %r267, 4;
	add.s64 	%rd286, %rd21, %rd285;
	ld.global.s32 	%rd287, [%rd286];
	add.s64 	%rd403, %rd403, %rd287;
	add.s32 	%r267, %r267, 512;
	add.s32 	%r270, %r270, 1;
	setp.ne.s32 	%p32, %r270, 0;
	@%p32 bra 	$L__BB15_15;
$L__BB15_16:
	setp.lt.s32 	%p33, %r4, 512;
	@%p33 bra 	$L__BB15_21;
	// begin inline asm
	mov.u32 %r208, %laneid;
	// end inline asm
	mov.b64 	{%r210, %r215}, %rd403;
	mov.b32 	%r216, 1;
	mov.b32 	%r257, 31;
	mov.b32 	%r258, -1;
	// begin inline asm
	shfl.sync.down.b32 %r209, %r210, %r216, %r257, %r258;
	// end inline asm
	// begin inline asm
	shfl.sync.down.b32 %r214, %r215, %r216, %r257, %r258;
	// end inline asm
	mov.b64 	%rd346, {%r209, %r214};
	setp.gt.s32 	%p57, %r208, 30;
	selp.b64 	%rd347, 0, %rd346, %p57;
	add.s64 	%rd348, %rd347, %rd403;
	mov.b64 	{%r220, %r225}, %rd348;
	mov.b32 	%r226, 2;
	// begin inline asm
	shfl.sync.down.b32 %r219, %r220, %r226, %r257, %r258;
	// end inline asm
	// begin inline asm
	shfl.sync.down.b32 %r224, %r225, %r226, %r257, %r258;
	// end inline asm
	mov.b64 	%rd349, {%r219, %r224};
	setp.gt.s32 	%p58, %r208, 29;
	selp.b64 	%rd350, 0, %rd349, %p58;
	add.s64 	%rd351, %rd350, %rd348;
	mov.b64 	{%r230, %r235}, %rd351;
	mov.b32 	%r236, 4;
	// begin inline asm
	shfl.sync.down.b32 %r229, %r230, %r236, %r257, %r258;
	// end inline asm
	// begin inline asm
	shfl.sync.down.b32 %r234, %r235, %r236, %r257, %r258;
	// end inline asm
	mov.b64 	%rd352, {%r229, %r234};
	setp.gt.s32 	%p59, %r208, 27;
	selp.b64 	%rd353, 0, %rd352, %p59;
	add.s64 	%rd354, %rd353, %rd351;
	mov.b64 	{%r240, %r245}, %rd354;
	mov.b32 	%r246, 8;
	// begin inline asm
	shfl.sync.down.b32 %r239, %r240, %r246, %r257, %r258;
	// end inline asm
	// begin inline asm
	shfl.sync.down.b32 %r244, %r245, %r246, %r257, %r258;
	// end inline asm
	mov.b64 	%rd355, {%r239, %r244};
	setp.gt.s32 	%p60, %r208, 23;
	selp.b64 	%rd356, 0, %rd355, %p60;
	add.s64 	%rd357, %rd356, %rd354;
	mov.b64 	{%r250, %r255}, %rd357;
	mov.b32 	%r256, 16;
	// begin inline asm
	shfl.sync.down.b32 %r249, %r250, %r256, %r257, %r258;
	// end inline asm
	// begin inline asm
	shfl.sync.down.b32 %r254, %r255, %r256, %r257, %r258;
	// end inline asm
	mov.b64 	%rd358, {%r249, %r254};
	setp.gt.s32 	%p61, %r208, 15;
	selp.b64 	%rd359, 0, %rd358, %p61;
	add.s64 	%rd419, %rd359, %rd357;
	setp.ne.s32 	%p62, %r208, 0;
	@%p62 bra 	$L__BB15_19;
	shr.u32 	%r259, %r5, 2;
	and.b32  	%r260, %r259, 248;
	mov.u32 	%r261, _ZZN3cub18CUB_300001_SM_10006detail6reduce18DeviceReduceKernelINS2_10policy_hubIxyN4cuda3std3__44plusIxEEE10Policy1000EN6thrust24THRUST_300001_SM_1000_NS10device_ptrIiEEyS9_xNS7_10__identityEEEvT0_PT3_T1_NS0_13GridEvenShareISK_EET2_T4_E12temp_storage;
	add.s32 	%r262, %r261, %r260;
	st.shared.u64 	[%r262+16], %rd419;
$L__BB15_19:
	bar.sync 	0;
	setp.ne.s32 	%p63, %r5, 0;
	@%p63 bra 	$L__BB15_46;
	ld.shared.u64 	%rd360, [_ZZN3cub18CUB_300001_SM_10006detail6reduce18DeviceReduceKernelINS2_10policy_hubIxyN4cuda3std3__44plusIxEEE10Policy1000EN6thrust24THRUST_300001_SM_1000_NS10device_ptrIiEEyS9_xNS7_10__identityEEEvT0_PT3_T1_NS0_13GridEvenShareISK_EET2_T4_E12temp_storage+24];
	add.s64 	%rd361, %rd360, %rd419;
	ld.shared.u64 	%rd362, [_ZZN3cub18CUB_300001_SM_10006detail6reduce18DeviceReduceKernelINS2_10policy_hubIxyN4cuda3std3__44plusIxEEE10Policy1000EN6thrust24THRUST_300001_SM_1000_NS10device_ptrIiEEyS9_xNS7_10__identityEEEvT0_PT3_T1_NS0_13GridEvenShareISK_EET2_T4_E12temp_storage+32];
	add.s64 	%rd363, %rd361, %rd362;
	ld.shared.u64 	%rd364, [_ZZN3cub18CUB_300001_SM_10006detail6reduce18DeviceReduceKernelINS2_10policy_hubIxyN4cuda3std3__44plusIxEEE10Policy1000EN6thrust24THRUST_300001_SM_1000_NS10device_ptrIiEEyS9_xNS7_10__identityEEEvT0_PT3_T1_NS0_13GridEvenShareISK_EET2_T4_E12temp_storage+40];
	add.s64 	%rd365, %rd363, %rd364;
	ld.shared.u64 	%rd366, [_ZZN3cub18CUB_300001_SM_10006detail6reduce18DeviceReduceKernelINS2_10policy_hubIxyN4cuda3std3__44plusIxEEE10Policy1000EN6thrust24THRUST_300001_SM_1000_NS10device_ptrIiEEyS9_xNS7_10__identityEEEvT0_PT3_T1_NS0_13GridEvenShareISK_EET2_T4_E12temp_storage+48];
	add.s64 	%rd367, %rd365, %rd366;
	ld.shared.u64 	%rd368, [_ZZN3cub18CUB_300001_SM_10006detail6reduce18DeviceReduceKernelINS2_10policy_hubIxyN4cuda3std3__44plusIxEEE10Policy1000EN6thrust24THRUST_300001_SM_1000_NS10device_ptrIiEEyS9_xNS7_10__identityEEEvT0_PT3_T1_NS0_13GridEvenShareISK_EET2_T4_E12temp_storage+56];
	add.s64 	%rd369, %rd367, %rd368;
	ld.shared.u64 	%rd370, [_ZZN3cub18CUB_300001_SM_10006detail6reduce18DeviceReduceKernelINS2_10policy_hubIxyN4cuda3std3__44plusIxEEE10Policy1000EN6thrust24THRUST_300001_SM_1000_NS10device_ptrIiEEyS9_xNS7_10__identityEEEvT0_PT3_T1_NS0_13GridEvenShareISK_EET2_T4_E12temp_storage+64];
	add.s64 	%rd371, %rd369, %rd370;
	ld.shared.u64 	%rd372, [_ZZN3cub18CUB_300001_SM_10006detail6reduce18DeviceReduceKernelINS2_10policy_hubIxyN4cuda3std3__44plusIxEEE10Policy1000EN6thrust24THRUST_300001_SM_1000_NS10device_ptrIiEEyS9_xNS7_10__identityEEEvT0_PT3_T1_NS0_13GridEvenShareISK_EET2_T4_E12temp_storage+72];
	add.s64 	%rd373, %rd371, %rd372;
	ld.shared.u64 	%rd374, [_ZZN3cub18CUB_300001_SM_10006detail6reduce18DeviceReduceKernelINS2_10policy_hubIxyN4cuda3std3__44plusIxEEE10Policy1000EN6thrust24THRUST_300001_SM_1000_NS10device_ptrIiEEyS9_xNS7_10__identityEEEvT0_PT3_T1_NS0_13GridEvenShareISK_EET2_T4_E12temp_storage+80];
	add.s64 	%rd375, %rd373, %rd374;
	ld.shared.u64 	%rd376, [_ZZN3cub18CUB_300001_SM_10006detail6reduce18DeviceReduceKernelINS2_10policy_hubIxyN4cuda3std3__44plusIxEEE10Policy1000EN6thrust24THRUST_300001_SM_1000_NS10device_ptrIiEEyS9_xNS7_10__identityEEEvT0_PT3_T1_NS0_13GridEvenShareISK_EET2_T4_E12temp_storage+88];
	add.s64 	%rd377, %rd375, %rd376;
	ld.shared.u64 	%rd378, [_ZZN3cub18CUB_300001_SM_10006detail6reduce18DeviceReduceKernelINS2_10policy_hubIxyN4cuda3std3__44plusIxEEE10Policy1000EN6thrust24THRUST_300001_SM_1000_NS10device_ptrIiEEyS9_xNS7_10__identityEEEvT0_PT3_T1_NS0_13GridEvenShareISK_EET2_T4_E12temp_storage+96];
	add.s64 	%rd379, %rd377, %rd378;
	ld.shared.u64 	%rd380, [_ZZN3cub18CUB_300001_SM_10006detail6reduce18DeviceReduceKernelINS2_10policy_hubIxyN4cuda3std3__44plusIxEEE10Policy1000EN6thrust24THRUST_300001_SM_1000_NS10device_ptrIiEEyS9_xNS7_10__identityEEEvT0_PT3_T1_NS0_13GridEvenShareISK_EET2_T4_E12temp_storage+104];
	add.s64 	%rd381, %rd379, %rd380;
	ld.shared.u64 	%rd382, [_ZZN3cub18CUB_300001_SM_10006detail6reduce18DeviceReduceKernelINS2_10policy_hubIxyN4cuda3std3__44plusIxEEE10Policy1000EN6thrust24THRUST_300001_SM_1000_NS10device_ptrIiEEyS9_xNS7_10__identityEEEvT0_PT3_T1_NS0_13GridEvenShareISK_EET2_T4_E12temp_storage+112];
	add.s64 	%rd383, %rd381, %rd382;
	ld.shared.u64 	%rd384, [_ZZN3cub18CUB_300001_SM_10006detail6reduce18DeviceReduceKernelINS2_10policy_hubIxyN4cuda3std3__44plusIxEEE10Policy1000EN6thrust24THRUST_300001_SM_1000_NS10device_ptrIiEEyS9_xNS7_10__identityEEEvT0_PT3_T1_NS0_13GridEvenShareISK_EET2_T4_E12temp_storage+120];
	add.s64 	%rd385, %rd383, %rd384;
	ld.shared.u64 	%rd386, [_ZZN3cub18CUB_300001_SM_10006detail6reduce18DeviceReduceKernelINS2_10policy_hubIxyN4cuda3std3__44plusIxEEE10Policy1000EN6thrust24THRUST_300001_SM_1000_NS10device_ptrIiEEyS9_xNS7_10__identityEEEvT0_PT3_T1_NS0_13GridEvenShareISK_EET2_T4_E12temp_storage+128];
	add.s64 	%rd387, %rd385, %rd386;
	ld.shared.u64 	%rd388, [_ZZN3cub18CUB_300001_SM_10006detail6reduce18DeviceReduceKernelINS2_10policy_hubIxyN4cuda3std3__44plusIxEEE10Policy1000EN6thrust24THRUST_300001_SM_1000_NS10device_ptrIiEEyS9_xNS7_10__identityEEEvT0_PT3_T1_NS0_13GridEvenShareISK_EET2_T4_E12temp_storage+136];
	add.s64 	%rd419, %rd387, %rd388;
	bra.uni 	$L__BB15_46;
$L__BB15_21:
	// begin inline asm
	mov.u32 %r145, %laneid;
	// end inline asm
	and.b32  	%r196, %r5, 992;
	add.s32 	%r197, %r196, 32;
	setp.gt.s32 	%p34, %r197, %r4;
	not.b32 	%r198, %r196;
	add.s32 	%r199, %r4, %r198;
	selp.b32 	%r194, %r199, 31, %p34;
	mov.b64 	{%r147, %r152}, %rd403;
	mov.b32 	%r153, 1;
	mov.b32 	%r195, -1;
	// begin inline asm
	shfl.sync.down.b32 %r146, %r147, %r153, %r194, %r195;
	// end inline asm
	// begin inline asm
	shfl.sync.down.b32 %r151, %r152, %r153, %r194, %r195;
	// end inline asm
	mov.b64 	%rd288, {%r146, %r151};
	setp.lt.s32 	%p35, %r145, %r194;
	selp.b64 	%rd289, %rd288, 0, %p35;
	add.s64 	%rd290, %rd289, %rd403;
	mov.b64 	{%r157, %r162}, %rd290;
	mov.b32 	%r163, 2;
	// begin inline asm
	shfl.sync.down.b32 %r156, %r157, %r163, %r194, %r195;
	// end inline asm
	// begin inline asm
	shfl.sync.down.b32 %r161, %r162, %r163, %r194, %r195;
	// end inline asm
	mov.b64 	%rd291, {%r156, %r161};
	add.s32 	%r200, %r145, 2;
	setp.gt.s32 	%p36, %r200, %r194;
	selp.b64 	%rd292, 0, %rd291, %p36;
	add.s64 	%rd293, %rd292, %rd290;
	mov.b64 	{%r167, %r172}, %rd293;
	mov.b32 	%r173, 4;
	// begin inline asm
	shfl.sync.down.b32 %r166, %r167, %r173, %r194, %r195;
	// end inline asm
	// begin inline asm
	shfl.sync.down.b32 %r171, %r172, %r173, %r194, %r195;
	// end inline asm
	mov.b64 	%rd294, {%r166, %r171};
	add.s32 	%r201, %r145, 4;
	setp.gt.s32 	%p37, %r201, %r194;
	selp.b64 	%rd295, 0, %rd294, %p37;
	add.s64 	%rd296, %rd295, %rd293;
	mov.b64 	{%r177, %r182}, %rd296;
	mov.b32 	%r183, 8;
	// begin inline asm
	shfl.sync.down.b32 %r176, %r177, %r183, %r194, %r195;
	// end inline asm
	// begin inline asm
	shfl.sync.down.b32 %r181, %r182, %r183, %r194, %r195;
	// end inline asm
	mov.b64 	%rd297, {%r176, %r181};
	add.s32 	%r202, %r145, 8;
	setp.gt.s32 	%p38, %r202, %r194;
	selp.b64 	%rd298, 0, %rd297, %p38;
	add.s64 	%rd299, %rd298, %rd296;
	mov.b64 	{%r187, %r192}, %rd299;
	mov.b32 	%r193, 16;
	// begin inline asm
	shfl.sync.down.b32 %r186, %r187, %r193, %r194, %r195;
	// end inline asm
	// begin inline asm
	shfl.sync.down.b32 %r191, %r192, %r193, %r194, %r195;
	// end inline asm
	mov.b64 	%rd300, {%r186, %r191};
	add.s32 	%r203, %r145, 16;
	setp.gt.s32 	%p39, %r203, %r194;
	selp.b64 	%rd301, 0, %rd300, %p39;
	add.s64 	%rd419, %rd301, %rd299;
	setp.ne.s32 	%p40, %r145, 0;
	@%p40 bra 	$L__BB15_23;
	shr.u32 	%r204, %r5, 2;
	and.b32  	%r205, %r204, 248;
	mov.u32 	%r206, _ZZN3cub18CUB_300001_SM_10006detail6reduce18DeviceReduceKernelINS2_10policy_hubIxyN4cuda3std3__44plusIxEEE10Policy1000EN6thrust24THRUST_300001_SM_1000_NS10device_ptrIiEEyS9_xNS7_10__identityEEEvT0_PT3_T1_NS0_13GridEvenShareISK_EET2_T4_E12temp_storage;
	add.s32 	%r207, %r206, %r205;
	st.shared.u64 	[%r207+16], %rd419;
$L__BB15_23:
	bar.sync 	0;
	setp.ne.s32 	%p41, %r5, 0;
	@%p41 bra 	$L__BB15_46;
	setp.gt.s32 	%p42, %r4, 32;
	ld.shared.u64 	%rd302, [_ZZN3cub18CUB_300001_SM_10006detail6reduce18DeviceReduceKernelINS2_10policy_hubIxyN4cuda3std3__44plusIxEEE10Policy1000EN6thrust24THRUST_300001_SM_1000_NS10device_ptrIiEEyS9_xNS7_10__identityEEEvT0_PT3_T1_NS0_13GridEvenShareISK_EET2_T4_E12temp_storage+24];
	selp.b64 	%rd303, %rd302, 0, %p42;
	add.s64 	%rd304, %rd303, %rd419;
	setp.gt.s32 	%p43, %r4, 64;
	ld.shared.u64 	%rd305, [_ZZN3cub18CUB_300001_SM_10006detail6reduce18DeviceReduceKernelINS2_10policy_hubIxyN4cuda3std3__44plusIxEEE10Policy1000EN6thrust24THRUST_300001_SM_1000_NS10device_ptrIiEEyS9_xNS7_10__identityEEEvT0_PT3_T1_NS0_13GridEvenShareISK_EET2_T4_E12temp_storage+32];
	selp.b64 	%rd306, %rd305, 0, %p43;
	add.s64 	%rd307, %rd304, %rd306;
	setp.gt.s32 	%p44, %r4, 96;
	ld.shared.u64 	%rd308, [_ZZN3cub18CUB_300001_SM_10006detail6reduce18DeviceReduceKernelINS2_10policy_hubIxyN4cuda3std3__44plusIxEEE10Policy1000EN6thrust24THRUST_300001_SM_1000_NS10device_ptrIiEEyS9_xNS7_10__identityEEEvT0_PT3_T1_NS0_13GridEvenShareISK_EET2_T4_E12temp_storage+40];
	selp.b64 	%rd309, %rd308, 0, %p44;
	add.s64 	%rd310, %rd307, %rd309;
	setp.gt.s32 	%p45, %r4, 128;
	ld.shared.u64 	%rd311, [_ZZN3cub18CUB_300001_SM_10006detail6reduce18DeviceReduceKernelINS2_10policy_hubIxyN4cuda3std3__44plusIxEEE10Policy1000EN6thrust24THRUST_300001_SM_1000_NS10device_ptrIiEEyS9_xNS7_10__identityEEEvT0_PT3_T1_NS0_13GridEvenShareISK_EET2_T4_E12temp_storage+48];
	selp.b64 	%rd312, %rd311, 0, %p45;
	add.s64 	%rd313, %rd310, %rd312;
	setp.gt.s32 	%p46, %r4, 160;
	ld.shared.u64 	%rd314, [_ZZN3cub18CUB_300001_SM_10006detail6reduce18DeviceReduceKernelINS2_10policy_hubIxyN4cuda3std3__44plusIxEEE10Policy1000EN6thrust24THRUST_300001_SM_1000_NS10device_ptrIiEEyS9_xNS7_10__identityEEEvT0_PT3_T1_NS0_13GridEvenShareISK_EET2_T4_E12temp_storage+56];
	selp.b64 	%rd315, %rd314, 0, %p46;
	add.s64 	%rd316, %rd313, %rd315;
	setp.gt.s32 	%p47, %r4, 192;
	ld.shared.u64 	%rd317, [_ZZN3cub18CUB_300001_SM_10006detail6reduce18DeviceReduceKernelINS2_10policy_hubIxyN4cuda3std3__44plusIxEEE10Policy1000EN6thrust24THRUST_300001_SM_1000_NS10device_ptrIiEEyS9_xNS7_10__identityEEEvT0_PT3_T1_NS0_13GridEvenShareISK_EET2_T4_E12temp_storage+64];
	selp.b64 	%rd318, %rd317, 0, %p47;
	add.s64 	%rd319, %rd316, %rd318;
	setp.gt.s32 	%p48, %r4, 224;
	ld.shared.u64 	%rd320, [_ZZN3cub18CUB_300001_SM_10006detail6reduce18DeviceReduceKernelINS2_10policy_hubIxyN4cuda3std3__44plusIxEEE10Policy1000EN6thrust24THRUST_300001_SM_1000_NS10device_ptrIiEEyS9_xNS7_10__identityEEEvT0_PT3_T1_NS0_13GridEvenShareISK_EET2_T4_E12temp_storage+72];
	selp.b64 	%rd321, %rd320, 0, %p48;
	add.s64 	%rd322, %rd319, %rd321;
	setp.gt.s32 	%p49, %r4, 256;
	ld.shared.u64 	%rd323, [_ZZN3cub18CUB_300001_SM_10006detail6reduce18DeviceReduceKernelINS2_10policy_hubIxyN4cuda3std3__44plusIxEEE10Policy1000EN6thrust24THRUST_300001_SM_1000_NS10device_ptrIiEEyS9_xNS7_10__identityEEEvT0_PT3_T1_NS0_13GridEvenShareISK_EET2_T4_E12temp_storage+80];
	selp.b64 	%rd324, %rd323, 0, %p49;
	add.s64 	%rd325, %rd322, %rd324;
	setp.gt.s32 	%p50, %r4, 288;
	ld.shared.u64 	%rd326, [_ZZN3cub18CUB_300001_SM_10006detail6reduce18DeviceReduceKernelINS2_10policy_hubIxyN4cuda3std3__44plusIxEEE10Policy1000EN6thrust24THRUST_300001_SM_1000_NS10device_ptrIiEEyS9_xNS7_10__identityEEEvT0_PT3_T1_NS0_13GridEvenShareISK_EET2_T4_E12temp_storage+88];
	selp.b64 	%rd327, %rd326, 0, %p50;
	add.s64 	%rd328, %rd325, %rd327;
	setp.gt.s32 	%p51, %r4, 320;
	ld.shared.u64 	%rd329, [_ZZN3cub18CUB_300001_SM_10006detail6reduce18DeviceReduceKernelINS2_10policy_hubIxyN4cuda3std3__44plusIxEEE10Policy1000EN6thrust24THRUST_300001_SM_1000_NS10device_ptrIiEEyS9_xNS7_10__identityEEEvT0_PT3_T1_NS0_13GridEvenShareISK_EET2_T4_E12temp_storage+96];
	selp.b64 	%rd330, %rd329, 0, %p51;
	add.s64 	%rd331, %rd328, %rd330;
	setp.gt.s32 	%p52, %r4, 352;
	ld.shared.u64 	%rd332, [_ZZN3cub18CUB_300001_SM_10006detail6reduce18DeviceReduceKernelINS2_10policy_hubIxyN4cuda3std3__44plusIxEEE10Policy1000EN6thrust24THRUST_300001_SM_1000_NS10device_ptrIiEEyS9_xNS7_10__identityEEEvT0_PT3_T1_NS0_13GridEvenShareISK_EET2_T4_E12temp_storage+104];
	selp.b64 	%rd333, %rd332, 0, %p52;
	add.s64 	%rd334, %rd331, %rd333;
	setp.gt.s32 	%p53, %r4, 384;
	ld.shared.u64 	%rd335, [_ZZN3cub18CUB_300001_SM_10006detail6reduce18DeviceReduceKernelINS2_10policy_hubIxyN4cuda3std3__44plusIxEEE10Policy1000EN6thrust24THRUST_300001_SM_1000_NS10device_ptrIiEEyS9_xNS7_10__identityEEEvT0_PT3_T1_NS0_13GridEvenShareISK_EET2_T4_E12temp_storage+112];
	selp.b64 	%rd336, %rd335, 0, %p53;
	add.s64 	%rd337, %rd334, %rd336;
	setp.gt.s32 	%p54, %r4, 416;
	ld.shared.u64 	%rd338, [_ZZN3cub18CUB_300001_SM_10006detail6reduce18DeviceReduceKernelINS2_10policy_hubIxyN4cuda3std3__44plusIxEEE10Policy1000EN6thrust24THRUST_300001_SM_1000_NS10device_ptrIiEEyS9_xNS7_10__identityEEEvT0_PT3_T1_NS0_13GridEvenShareISK_EET2_T4_E12temp_storage+120];
	selp.b64 	%rd339, %rd338, 0, %p54;
	add.s64 	%rd340, %rd337, %rd339;
	setp.gt.s32 	%p55, %r4, 448;
	ld.shared.u64 	%rd341, [_ZZN3cub18CUB_300001_SM_10006detail6reduce18DeviceReduceKernelINS2_10policy_hubIxyN4cuda3std3__44plusIxEEE10Policy1000EN6thrust24THRUST_300001_SM_1000_NS10device_ptrIiEEyS9_xNS7_10__identityEEEvT0_PT3_T1_NS0_13GridEvenShareISK_EET2_T4_E12temp_storage+128];
	selp.b64 	%rd342, %rd341, 0, %p55;
	add.s64 	%rd343, %rd340, %rd342;
	setp.gt.s32 	%p56, %r4, 480;
	ld.shared.u64 	%rd344, [_ZZN3cub18CUB_300001_SM_10006detail6reduce18DeviceReduceKernelINS2_10policy_hubIxyN4cuda3std3__44plusIxEEE10Policy1000EN6thrust24THRUST_300001_SM_1000_NS10device_ptrIiEEyS9_xNS7_10__identityEEEvT0_PT3_T1_NS0_13GridEvenShareISK_EET2_T4_E12temp_storage+136];
	selp.b64 	%rd345, %rd344, 0, %p56;
	add.s64 	%rd419, %rd343, %rd345;
	bra.uni 	$L__BB15_46;
$L__BB15_25:
	cvt.u32.u64 	%r52, %rd4;
	mov.u32 	%r27, %tid.x;
	add.s32 	%r53, %r52, %r27;
	mul.wide.u32 	%rd65, %r53, 4;
	add.s64 	%rd66, %rd2, %rd65;
	ld.global.s32 	%rd67, [%rd66];
	ld.global.s32 	%rd68, [%rd66+2048];
	ld.global.s32 	%rd69, [%rd66+4096];
	ld.global.s32 	%rd70, [%rd66+6144];
	ld.global.s32 	%rd71, [%rd66+8192];
	ld.global.s32 	%rd72, [%rd66+10240];
	ld.global.s32 	%rd73, [%rd66+12288];
	add.s64 	%rd74, %rd68, %rd67;
	add.s64 	%rd75, %rd74, %rd69;
	add.s64 	%rd76, %rd75, %rd70;
	add.s64 	%rd77, %rd76, %rd71;
	add.s64 	%rd78, %rd77, %rd72;
	add.s64 	%rd418, %rd78, %rd73;
	setp.lt.u64 	%p2, %rd5, %rd3;
	@%p2 bra 	$L__BB15_42;
	cvt.u32.u64 	%r55, %rd3;
	cvt.u64.u32 	%rd30, %r27;
	add.s64 	%rd405, %rd4, %rd3;
	cvt.u32.u64 	%r28, %rd1;
	not.b32 	%r57, %r27;
	add.s32 	%r58, %r57, %r28;
	sub.s32 	%r59, %r58, %r55;
	sub.s32 	%r272, %r59, %r52;
	add.s64 	%rd79, %rd405, %rd30;
	shl.b64 	%rd80, %rd79, 2;
	add.s64 	%rd81, %rd80, %rd2;
	add.s64 	%rd404, %rd81, 16384;
	mov.b32 	%r273, 0;
	mov.u64 	%rd407, %rd4;
$L__BB15_27:
	cvt.s64.s32 	%rd37, %r50;
	add.s64 	%rd407, %rd407, %rd37;
	add.s64 	%rd82, %rd1, -3584;
	setp.gt.u64 	%p3, %rd407, %rd82;
	@%p3 bra 	$L__BB15_29;
	mul.lo.s32 	%r61, %r1, 3584;
	cvt.s64.s32 	%rd83, %r61;
	add.s64 	%rd84, %rd407, %rd30;
	shl.b64 	%rd85, %rd84, 2;
	add.s64 	%rd86, %rd2, %rd85;
	ld.global.s32 	%rd87, [%rd86];
	ld.global.s32 	%rd88, [%rd86+2048];
	ld.global.s32 	%rd89, [%rd86+4096];
	ld.global.s32 	%rd90, [%rd86+6144];
	ld.global.s32 	%rd91, [%rd86+8192];
	ld.global.s32 	%rd92, [%rd86+10240];
	ld.global.s32 	%rd93, [%rd86+12288];
	add.s64 	%rd94, %rd418, %rd87;
	add.s64 	%rd95, %rd94, %rd88;
	add.s64 	%rd96, %rd95, %rd89;
	add.s64 	%rd97, %rd96, %rd90;
	add.s64 	%rd98, %rd97, %rd91;
	add.s64 	%rd99, %rd98, %rd92;
	add.s64 	%rd418, %rd99, %rd93;
	sub.s64 	%rd100, %rd1, %rd407;
	setp.lt.u64 	%p4, %rd100, %rd83;
	add.s32 	%r273, %r273, 1;
	add.s64 	%rd405, %rd405, %rd83;
	sub.s32 	%r272, %r272, %r61;
	mul.wide.s32 	%rd101, %r61, 4;
	add.s64 	%rd404, %rd404, %rd101;
	@%p4 bra 	$L__BB15_42;
	bra.uni 	$L__BB15_27;
$L__BB15_29:
	setp.le.u64 	%p5, %rd1, %rd407;
	cvt.u32.u64 	%r62, %rd407;
	cvt.u32.u64 	%r63, %rd1;
	sub.s32 	%r64, %r63, %r62;
	setp.ge.s32 	%p6, %r27, %r64;
	or.pred  	%p7, %p5, %p6;
	@%p7 bra 	$L__BB15_42;
	cvt.u32.u64 	%r66, %rd37;
	cvt.u32.u64 	%r67, %rd4;
	not.b32 	%r68, %r27;
	add.s32 	%r69, %r68, %r28;
	add.s32 	%r70, %r66, %r67;
	sub.s32 	%r71, %r69, %r70;
	mul.lo.s32 	%r72, %r1, %r273;
	mad.lo.s32 	%r73, %r72, -3584, %r71;
	shr.u32 	%r74, %r73, 9;
	add.s32 	%r34, %r74, 1;
	and.b32  	%r35, %r34, 15;
	setp.lt.u32 	%p8, %r73, 7680;
	mov.u32 	%r276, %r27;
	@%p8 bra 	$L__BB15_33;
	shr.u32 	%r75, %r272, 9;
	add.s32 	%r76, %r75, 1;
	and.b32  	%r77, %r76, 16777200;
	neg.s32 	%r274, %r77;
	mov.u32 	%r276, %r27;
$L__BB15_32:
	.pragma "nounroll";
	ld.global.s32 	%rd103, [%rd404+-16384];
	add.s64 	%rd104, %rd418, %rd103;
	ld.global.s32 	%rd105, [%rd404+-14336];
	add.s64 	%rd106, %rd104, %rd105;
	ld.global.s32 	%rd107, [%rd404+-12288];
	add.s64 	%rd108, %rd106, %rd107;
	ld.global.s32 	%rd109, [%rd404+-10240];
	add.s64 	%rd110, %rd108, %rd109;
	ld.global.s32 	%rd111, [%rd404+-8192];
	add.s64 	%rd112, %rd110, %rd111;
	ld.global.s32 	%rd113, [%rd404+-6144];
	add.s64 	%rd114, %rd112, %rd113;
	ld.global.s32 	%rd115, [%rd404+-4096];
	add.s64 	%rd116, %rd114, %rd115;
	ld.global.s32 	%rd117, [%rd404+-2048];
	add.s64 	%rd118, %rd116, %rd117;
	ld.global.s32 	%rd119, [%rd404];
	add.s64 	%rd120, %rd118, %rd119;
	ld.global.s32 	%rd121, [%rd404+2048];
	add.s64 	%rd122, %rd120, %rd121;
	ld.global.s32 	%rd123, [%rd404+4096];
	add.s64 	%rd124, %rd122, %rd123;
	ld.global.s32 	%rd125, [%rd404+6144];
	add.s64 	%rd126, %rd124, %rd125;
	ld.global.s32 	%rd127, [%rd404+8192];
	add.s64 	%rd128, %rd126, %rd127;
	ld.global.s32 	%rd129, [%rd404+10240];
	add.s64 	%rd130, %rd128, %rd129;
	ld.global.s32 	%rd131, [%rd404+12288];
	add.s64 	%rd132, %rd130, %rd131;
	ld.global.s32 	%rd133, [%rd404+14336];
	add.s64 	%rd418, %rd132, %rd133;
	add.s32 	%r276, %r276, 8192;
	add.s32 	%r274, %r274, 16;
	add.s64 	%rd404, %rd404, 32768;
	setp.ne.s32 	%p9, %r274, 0;
	@%p9 bra 	$L__BB15_32;
$L__BB15_33:
	setp.eq.s32 	%p10, %r35, 0;
	@%p10 bra 	$L__BB15_42;
	and.b32  	%r42, %r34, 7;
	setp.lt.u32 	%p11, %r35, 8;
	@%p11 bra 	$L__BB15_36;
	cvt.u64.u32 	%rd135, %r276;
	add.s64 	%rd136, %rd407, %rd135;
	shl.b64 	%rd137, %rd136, 2;
	add.s64 	%rd138, %rd2, %rd137;
	ld.global.s32 	%rd139, [%rd138];
	add.s64 	%rd140, %rd418, %rd139;
	ld.global.s32 	%rd141, [%rd138+2048];
	add.s64 	%rd142, %rd140, %rd141;
	ld.global.s32 	%rd143, [%rd138+4096];
	add.s64 	%rd144, %rd142, %rd143;
	ld.global.s32 	%rd145, [%rd138+6144];
	add.s64 	%rd146, %rd144, %rd145;
	ld.global.s32 	%rd147, [%rd138+8192];
	add.s64 	%rd148, %rd146, %rd147;
	ld.global.s32 	%rd149, [%rd138+10240];
	add.s64 	%rd150, %rd148, %rd149;
	ld.global.s32 	%rd151, [%rd138+12288];
	add.s64 	%rd152, %rd150, %rd151;
	ld.global.s32 	%rd153, [%rd138+14336];
	add.s64 	%rd418, %rd152, %rd153;
	add.s32 	%r276, %r276, 4096;
$L__BB15_36:
	setp.eq.s32 	%p12, %r42, 0;
	@%p12 bra 	$L__BB15_42;
	setp.lt.u32 	%p13, %r42, 4;
	@%p13 bra 	$L__BB15_39;
	cvt.u64.u32 	%rd155, %r276;
	add.s64 	%rd156, %rd407, %rd155;
	shl.b64 	%rd157, %rd156, 2;
	add.s64 	%rd158, %rd2, %rd157;
	ld.global.s32 	%rd159, [%rd158];
	add.s64 	%rd160, %rd418, %rd159;
	ld.global.s32 	%rd161, [%rd158+2048];
	add.s64 	%rd162, %rd160, %rd161;
	ld.global.s32 	%rd163, [%rd158+4096];
	add.s64 	%rd164, %rd162, %rd163;
	ld.global.s32 	%rd165, [%rd158+6144];
	add.s64 	%rd418, %rd164, %rd165;
	add.s32 	%r276, %r276, 2048;
$L__BB15_39:
	and.b32  	%r78, %r34, 3;
	setp.eq.s32 	%p14, %r78, 0;
	@%p14 bra 	$L__BB15_42;
	cvt.u64.u32 	%rd166, %r276;
	add.s64 	%rd167, %rd166, %rd405;
	shl.b64 	%rd168, %rd167, 2;
	add.s64 	%rd416, %rd2, %rd168;
	cvt.u16.u32 	%rs1, %r272;
	shr.u16 	%rs2, %rs1, 9;
	add.s16 	%rs3, %rs2, 1;
	cvt.u32.u16 	%r79, %rs3;
	and.b32  	%r80, %r79, 3;
	neg.s32 	%r279, %r80;
$L__BB15_41:
	.pragma "nounroll";
	ld.global.s32 	%rd169, [%rd416];
	add.s64 	%rd418, %rd418, %rd169;
	add.s64 	%rd416, %rd416, 2048;
	add.s32 	%r279, %r279, 1;
	setp.ne.s32 	%p15, %r279, 0;
	@%p15 bra 	$L__BB15_41;
$L__BB15_42:
	// begin inline asm
	mov.u32 %r81, %laneid;
	// end inline asm
	mov.b64 	{%r83, %r88}, %rd418;
	mov.b32 	%r89, 1;
	mov.b32 	%r130, 31;
	mov.b32 	%r131, -1;
	// begin inline asm
	shfl.sync.down.b32 %r82, %r83, %r89, %r130, %r131;
	// end inline asm
	// begin inline asm
	shfl.sync.down.b32 %r87, %r88, %r89, %r130, %r131;
	// end inline asm
	mov.b64 	%rd170, {%r82, %r87};
	setp.gt.s32 	%p16, %r81, 30;
	selp.b64 	%rd171, 0, %rd170, %p16;
	add.s64 	%rd172, %rd171, %rd418;
	mov.b64 	{%r93, %r98}, %rd172;
	mov.b32 	%r99, 2;
	// begin inline asm
	shfl.sync.down.b32 %r92, %r93, %r99, %r130, %r131;
	// end inline asm
	// begin inline asm
	shfl.sync.down.b32 %r97, %r98, %r99, %r130, %r131;
	// end inline asm
	mov.b64 	%rd173, {%r92, %r97};
	setp.gt.s32 	%p17, %r81, 29;
	selp.b64 	%rd174, 0, %rd173, %p17;
	add.s64 	%rd175, %rd174, %rd172;
	mov.b64 	{%r103, %r108}, %rd175;
	mov.b32 	%r109, 4;
	// begin inline asm
	shfl.sync.down.b32 %r102, %r103, %r109, %r130, %r131;
	// end inline asm
	// begin inline asm
	shfl.sync.down.b32 %r107, %r108, %r109, %r130, %r131;
	// end inline asm
	mov.b64 	%rd176, {%r102, %r107};
	setp.gt.s32 	%p18, %r81, 27;
	selp.b64 	%rd177, 0, %rd176, %p18;
	add.s64 	%rd178, %rd177, %rd175;
	mov.b64 	{%r113, %r118}, %rd178;
	mov.b32 	%r119, 8;
	// begin inline asm
	shfl.sync.down.b32 %r112, %r113, %r119, %r130, %r131;
	// end inline asm
	// begin inline asm
	shfl.sync.down.b32 %r117, %r118, %r119, %r130, %r131;
	// end inline asm
	mov.b64 	%rd179, {%r112, %r117};
	setp.gt.s32 	%p19, %r81, 23;
	selp.b64 	%rd180, 0, %rd179, %p19;
	add.s64 	%rd181, %rd180, %rd178;
	mov.b64 	{%r123, %r128}, %rd181;
	mov.b32 	%r129, 16;
	// begin inline asm
	shfl.sync.down.b32 %r122, %r123, %r129, %r130, %r131;
	// end inline asm
	// begin inline asm
	shfl.sync.down.b32 %r127, %r128, %r129, %r130, %r131;
	// end inline asm
	mov.b64 	%rd182, {%r122, %r127};
	setp.gt.s32 	%p20, %r81, 15;
	selp.b64 	%rd183, 0, %rd182, %p20;
	add.s64 	%rd419, %rd183, %rd181;
	setp.ne.s32 	%p21, %r81, 0;
	@%p21 bra 	$L__BB15_44;
	shr.u32 	%r132, %r27, 2;
	and.b32  	%r133, %r132, 248;
	mov.u32 	%r134, _ZZN3cub18CUB_300001_SM_10006detail6reduce18DeviceReduceKernelINS2_10policy_hubIxyN4cuda3std3__44plusIxEEE10Policy1000EN6thrust24THRUST_300001_SM_1000_NS10device_ptrIiEEyS9_xNS7_10__identityEEEvT0_PT3_T1_NS0_13GridEvenShareISK_EET2_T4_E12temp_storage;
	add.s32 	%r135, %r134, %r133;
	st.shared.u64 	[%r135+16], %rd419;
$L__BB15_44:
	bar.sync 	0;
	setp.ne.s32 	%p22, %r27, 0;
	@%p22 bra 	$L__BB15_46;
	ld.shared.u64 	%rd184, [_ZZN3cub18CUB_300001_SM_10006detail6reduce18DeviceReduceKernelINS2_10policy_hubIxyN4cuda3std3__44plusIxEEE10Policy1000EN6thrust24THRUST_300001_SM_1000_NS10device_ptrIiEEyS9_xNS7_10__identityEEEvT0_PT3_T1_NS0_13GridEvenShareISK_EET2_T4_E12temp_storage+24];
	add.s64 	%rd185, %rd184, %rd419;
	ld.shared.u64 	%rd186, [_ZZN3cub18CUB_300001_SM_10006detail6reduce18DeviceReduceKernelINS2_10policy_hubIxyN4cuda3std3__44plusIxEEE10Policy1000EN6thrust24THRUST_300001_SM_1000_NS10device_ptrIiEEyS9_xNS7_10__identityEEEvT0_PT3_T1_NS0_13GridEvenShareISK_EET2_T4_E12temp_storage+32];
	add.s64 	%rd187, %rd185, %rd186;
	ld.shared.u64 	%rd188, [_ZZN3cub18CUB_300001_SM_10006detail6reduce18DeviceReduceKernelINS2_10policy_hubIxyN4cuda3std3__44plusIxEEE10Policy1000EN6thrust24THRUST_300001_SM_1000_NS10device_ptrIiEEyS9_xNS7_10__identityEEEvT0_PT3_T1_NS0_13GridEvenShareISK_EET2_T4_E12temp_storage+40];
	add.s64 	%rd189, %rd187, %rd188;
	ld.shared.u64 	%rd190, [_ZZN3cub18CUB_300001_SM_10006detail6reduce18DeviceReduceKernelINS2_10policy_hubIxyN4cuda3std3__44plusIxEEE10Policy1000EN6thrust24THRUST_300001_SM_1000_NS10device_ptrIiEEyS9_xNS7_10__identityEEEvT0_PT3_T1_NS0_13GridEvenShareISK_EET2_T4_E12temp_storage+48];
	add.s64 	%rd191, %rd189, %rd190;
	ld.shared.u64 	%rd192, [_ZZN3cub18CUB_300001_SM_10006detail6reduce18DeviceReduceKernelINS2_10policy_hubIxyN4cuda3std3__44plusIxEEE10Policy1000EN6thrust24THRUST_300001_SM_1000_NS10device_ptrIiEEyS9_xNS7_10__identityEEEvT0_PT3_T1_NS0_13GridEvenShareISK_EET2_T4_E12temp_storage+56];
	add.s64 	%rd193, %rd191, %rd192;
	ld.shared.u64 	%rd194, [_ZZN3cub18CUB_300001_SM_10006detail6reduce18DeviceReduceKernelINS2_10policy_hubIxyN4cuda3std3__44plusIxEEE10Policy1000EN6thrust24THRUST_300001_SM_1000_NS10device_ptrIiEEyS9_xNS7_10__identityEEEvT0_PT3_T1_NS0_13GridEvenShareISK_EET2_T4_E12temp_storage+64];
	add.s64 	%rd195, %rd193, %rd194;
	ld.shared.u64 	%rd196, [_ZZN3cub18CUB_300001_SM_10006detail6reduce18DeviceReduceKernelINS2_10policy_hubIxyN4cuda3std3__44plusIxEEE10Policy1000EN6thrust24THRUST_300001_SM_1000_NS10device_ptrIiEEyS9_xNS7_10__identityEEEvT0_PT3_T1_NS0_13GridEvenShareISK_EET2_T4_E12temp_storage+72];
	add.s64 	%rd197, %rd195, %rd196;
	ld.shared.u64 	%rd198, [_ZZN3cub18CUB_300001_SM_10006detail6reduce18DeviceReduceKernelINS2_10policy_hubIxyN4cuda3std3__44plusIxEEE10Policy1000EN6thrust24THRUST_300001_SM_1000_NS10device_ptrIiEEyS9_xNS7_10__identityEEEvT0_PT3_T1_NS0_13GridEvenShareISK_EET2_T4_E12temp_storage+80];
	add.s64 	%rd199, %rd197, %rd198;
	ld.shared.u64 	%rd200, [_ZZN3cub18CUB_300001_SM_10006detail6reduce18DeviceReduceKernelINS2_10policy_hubIxyN4cuda3std3__44plusIxEEE10Policy1000EN6thrust24THRUST_300001_SM_1000_NS10device_ptrIiEEyS9_xNS7_10__identityEEEvT0_PT3_T1_NS0_13GridEvenShareISK_EET2_T4_E12temp_storage+88];
	add.s64 	%rd201, %rd199, %rd200;
	ld.shared.u64 	%rd202, [_ZZN3cub18CUB_300001_SM_10006detail6reduce18DeviceReduceKernelINS2_10policy_hubIxyN4cuda3std3__44plusIxEEE10Policy1000EN6thrust24THRUST_300001_SM_1000_NS10device_ptrIiEEyS9_xNS7_10__identityEEEvT0_PT3_T1_NS0_13GridEvenShareISK_EET2_T4_E12temp_storage+96];
	add.s64 	%rd203, %rd201, %rd202;
	ld.shared.u64 	%rd204, [_ZZN3cub18CUB_300001_SM_10006detail6reduce18DeviceReduceKernelINS2_10policy_hubIxyN4cuda3std3__44plusIxEEE10Policy1000EN6thrust24THRUST_300001_SM_1000_NS10device_ptrIiEEyS9_xNS7_10__identityEEEvT0_PT3_T1_NS0_13GridEvenShareISK_EET2_T4_E12temp_storage+104];
	add.s64 	%rd205, %rd203, %rd204;
	ld.shared.u64 	%rd206, [_ZZN3cub18CUB_300001_SM_10006detail6reduce18DeviceReduceKernelINS2_10policy_hubIxyN4cuda3std3__44plusIxEEE10Policy1000EN6thrust24THRUST_300001_SM_1000_NS10device_ptrIiEEyS9_xNS7_10__identityEEEvT0_PT3_T1_NS0_13GridEvenShareISK_EET2_T4_E12temp_storage+112];
	add.s64 	%rd207, %rd205, %rd206;
	ld.shared.u64 	%rd208, [_ZZN3cub18CUB_300001_SM_10006detail6reduce18DeviceReduceKernelINS2_10policy_hubIxyN4cuda3std3__44plusIxEEE10Policy1000EN6thrust24THRUST_300001_SM_1000_NS10device_ptrIiEEyS9_xNS7_10__identityEEEvT0_PT3_T1_NS0_13GridEvenShareISK_EET2_T4_E12temp_storage+120];
	add.s64 	%rd209, %rd207, %rd208;
	ld.shared.u64 	%rd210, [_ZZN3cub18CUB_300001_SM_10006detail6reduce18DeviceReduceKernelINS2_10policy_hubIxyN4cuda3std3__44plusIxEEE10Policy1000EN6thrust24THRUST_300001_SM_1000_NS10device_ptrIiEEyS9_xNS7_10__identityEEEvT0_PT3_T1_NS0_13GridEvenShareISK_EET2_T4_E12temp_storage+128];
	add.s64 	%rd211, %rd209, %rd210;
	ld.shared.u64 	%rd212, [_ZZN3cub18CUB_300001_SM_10006detail6reduce18DeviceReduceKernelINS2_10policy_hubIxyN4cuda3std3__44plusIxEEE10Policy1000EN6thrust24THRUST_300001_SM_1000_NS10device_ptrIiEEyS9_xNS7_10__identityEEEvT0_PT3_T1_NS0_13GridEvenShareISK_EET2_T4_E12temp_storage+136];
	add.s64 	%rd419, %rd211, %rd212;
$L__BB15_46:
	mov.u32 	%r263, %tid.x;
	setp.ne.s32 	%p64, %r263, 0;
	@%p64 bra 	$L__BB15_48;
	ld.param.u64 	%rd392, [_ZN3cub18CUB_300001_SM_10006detail6reduce18DeviceReduceKernelINS2_10policy_hubIxyN4cuda3std3__44plusIxEEE10Policy1000EN6thrust24THRUST_300001_SM_1000_NS10device_ptrIiEEyS9_xNS7_10__identityEEEvT0_PT3_T1_NS0_13GridEvenShareISK_EET2_T4__param_1];
	cvta.to.global.u64 	%rd389, %rd392;
	mul.wide.u32 	%rd390, %r2, 8;
	add.s64 	%rd391, %rd389, %rd390;
	st.global.u64 	[%rd391], %rd419;
$L__BB15_48:
	ret;

}
	// .globl	_ZN3cub18CUB_300001_SM_10006detail6reduce28DeviceReduceSingleTileKernelINS2_10policy_hubIxyN4cuda3std3__44plusIxEEE10Policy1000EPxSC_iS9_xxNS7_10__identityEEEvT0_T1_T2_T3_T4_T6_
.visible .entry _ZN3cub18CUB_300001_SM_10006detail6reduce28DeviceReduceSingleTileKernelINS2_10policy_hubIxyN4cuda3std3__44plusIxEEE10Policy1000EPxSC_iS9_xxNS7_10__identityEEEvT0_T1_T2_T3_T4_T6_(
	.param .u64 .ptr .align 1 _ZN3cub18CUB_300001_SM_10006detail6reduce28DeviceReduceSingleTileKernelINS2_10policy_hubIxyN4cuda3std3__44plusIxEEE10Policy1000EPxSC_iS9_xxNS7_10__identityEEEvT0_T1_T2_T3_T4_T6__param_0,
	.param .u64 .ptr .align 1 _ZN3cub18CUB_300001_SM_10006detail6reduce28DeviceReduceSingleTileKernelINS2_10policy_hubIxyN4cuda3std3__44plusIxEEE10Policy1000EPxSC_iS9_xxNS7_10__identityEEEvT0_T1_T2_T3_T4_T6__param_1,
	.param .u32 _ZN3cub18CUB_300001_SM_10006detail6reduce28DeviceReduceSingleTileKernelINS2_10policy_hubIxyN4cuda3std3__44plusIxEEE10Policy1000EPxSC_iS9_xxNS7_10__identityEEEvT0_T1_T2_T3_T4_T6__param_2,
	.param .align 1 .b8 _ZN3cub18CUB_300001_SM_10006detail6reduce28DeviceReduceSingleTileKernelINS2_10policy_hubIxyN4cuda3std3__44plusIxEEE10Policy1000EPxSC_iS9_xxNS7_10__identityEEEvT0_T1_T2_T3_T4_T6__param_3[1],
	.param .u64 _ZN3cub18CUB_300001_SM_10006detail6reduce28DeviceReduceSingleTileKernelINS2_10policy_hubIxyN4cuda3std3__44plusIxEEE10Policy1000EPxSC_iS9_xxNS7_10__identityEEEvT0_T1_T2_T3_T4_T6__param_4,
	.param .align 1 .b8 _ZN3cub18CUB_300001_SM_10006detail6reduce28DeviceReduceSingleTileKernelINS2_10policy_hubIxyN4cuda3std3__44plusIxEEE10Policy1000EPxSC_iS9_xxNS7_10__identityEEEvT0_T1_T2_T3_T4_T6__param_5[1]
)
.maxntid 512
.minnctapersm 1
{
	.reg .pred 	%p<58>;
	.reg .b32 	%r<238>;
	.reg .b64 	%rd<281>;
	// demoted variable
	.shared .align 8 .b8 _ZZN3cub18CUB_300001_SM_10006detail6reduce28DeviceReduceSingleTileKernelINS2_10policy_hubIxyN4cuda3std3__44plusIxEEE10Policy1000EPxSC_iS9_xxNS7_10__identityEEEvT0_T1_T2_T3_T4_T6_E12temp_storage[152];
	ld.param.u64 	%rd35, [_ZN3cub18CUB_300001_SM_10006detail6reduce28DeviceReduceSingleTileKernelINS2_10policy_hubIxyN4cuda3std3__44plusIxEEE10Policy1000EPxSC_iS9_xxNS7_10__identityEEEvT0_T1_T2_T3_T4_T6__param_0];
	ld.param.u64 	%rd37, [_ZN3cub18CUB_300001_SM_10006detail6reduce28DeviceReduceSingleTileKernelINS2_10policy_hubIxyN4cuda3std3__44plusIxEEE10Policy1000EPxSC_iS9_xxNS7_10__identityEEEvT0_T1_T2_T3_T4_T6__param_1];
	ld.param.u32 	%r34, [_ZN3cub18CUB_300001_SM_10006detail6reduce28DeviceReduceSingleTileKernelINS2_10policy_hubIxyN4cuda3std3__44plusIxEEE10Policy1000EPxSC_iS9_xxNS7_10__identityEEEvT0_T1_T2_T3_T4_T6__param_2];
	ld.param.u64 	%rd36, [_ZN3cub18CUB_300001_SM_10006detail6reduce28DeviceReduceSingleTileKernelINS2_10policy_hubIxyN4cuda3std3__44plusIxEEE10Policy1000EPxSC_iS9_xxNS7_10__identityEEEvT0_T1_T2_T3_T4_T6__param_4];
	cvta.to.global.u64 	%rd1, %rd37;
	setp.ne.s32 	%p1, %r34, 0;
	@%p1 bra 	$L__BB16_3;
	mov.u32 	%r224, %tid.x;
	setp.ne.s32 	%p57, %r224, 0;
	@%p57 bra 	$L__BB16_39;
	st.global.u64 	[%rd1], %rd36;
	bra.uni 	$L__BB16_39;
$L__BB16_3:
	setp.gt.s32 	%p2, %r34, 3583;
	@%p2 bra 	$L__BB16_21;
	mov.u32 	%r1, %tid.x;
	setp.ge.s32 	%p19, %r1, %r34;
	mov.b64 	%rd271, 0;
	mov.u32 	%r228, %r1;
	@%p19 bra 	$L__BB16_6;
	mul.wide.u32 	%rd146, %r1, 8;
	add.s64 	%rd145, %rd35, %rd146;
	// begin inline asm
	ld.global.nc.u64 %rd271, [%rd145];
	// end inline asm
	add.s32 	%r228, %r1, 512;
$L__BB16_6:
	setp.ge.s32 	%p20, %r228, %r34;
	@%p20 bra 	$L__BB16_12;
	not.b32 	%r100, %r228;
	add.s32 	%r4, %r34, %r100;
	and.b32  	%r101, %r4, 1536;
	setp.eq.s32 	%p21, %r101, 1536;
	@%p21 bra 	$L__BB16_10;
	mul.wide.u32 	%rd148, %r228, 8;
	add.s64 	%rd266, %rd35, %rd148;
	shr.u32 	%r102, %r4, 9;
	add.s32 	%r103, %r102, 1;
	and.b32  	%r104, %r103, 3;
	neg.s32 	%r226, %r104;
$L__BB16_9:
	.pragma "nounroll";
	// begin inline asm
	ld.global.nc.u64 %rd149, [%rd266];
	// end inline asm
	add.s64 	%rd271, %rd149, %rd271;
	add.s32 	%r228, %r228, 512;
	add.s64 	%rd266, %rd266, 4096;
	add.s32 	%r226, %r226, 1;
	setp.ne.s32 	%p22, %r226, 0;
	@%p22 bra 	$L__BB16_9;
$L__BB16_10:
	setp.lt.u32 	%p23, %r4, 1536;
	@%p23 bra 	$L__BB16_12;
$L__BB16_11:
	mul.wide.s32 	%rd159, %r228, 8;
	add.s64 	%rd152, %rd35, %rd159;
	// begin inline asm
	ld.global.nc.u64 %rd151, [%rd152];
	// end inline asm
	add.s64 	%rd160, %rd151, %rd271;
	add.s64 	%rd154, %rd152, 4096;
	// begin inline asm
	ld.global.nc.u64 %rd153, [%rd154];
	// end inline asm
	add.s64 	%rd161, %rd153, %rd160;
	add.s64 	%rd156, %rd152, 8192;
	// begin inline asm
	ld.global.nc.u64 %rd155, [%rd156];
	// end inline asm
	add.s64 	%rd162, %rd155, %rd161;
	add.s64 	%rd158, %rd152, 12288;
	// begin inline asm
	ld.global.nc.u64 %rd157, [%rd158];
	// end inline asm
	add.s64 	%rd271, %rd157, %rd162;
	add.s32 	%r228, %r228, 2048;
	setp.lt.s32 	%p24, %r228, %r34;
	@%p24 bra 	$L__BB16_11;
$L__BB16_12:
	setp.lt.s32 	%p25, %r34, 512;
	@%p25 bra 	$L__BB16_17;
	// begin inline asm
	mov.u32 %r168, %laneid;
	// end inline asm
	mov.b64 	{%r170, %r175}, %rd271;
	mov.b32 	%r176, 1;
	mov.b32 	%r217, 31;
	mov.b32 	%r218, -1;
	// begin inline asm
	shfl.sync.down.b32 %r169, %r170, %r176, %r217, %r218;
	// end inline asm
	// begin inline asm
	shfl.sync.down.b32 %r174, %r175, %r176, %r217, %r218;
	// end inline asm
	mov.b64 	%rd221, {%r169, %r174};
	setp.gt.s32 	%p49, %r168, 30;
	selp.b64 	%rd222, 0, %rd221, %p49;
	add.s64 	%rd223, %rd222, %rd271;
	mov.b64 	{%r180, %r185}, %rd223;
	mov.b32 	%r186, 2;
	// begin inline asm
	shfl.sync.down.b32 %r179, %r180, %r186, %r217, %r218;
	// end inline asm
	// begin inline asm
	shfl.sync.down.b32 %r184, %r185, %r186, %r217, %r218;
	// end inline asm
	mov.b64 	%rd224, {%r179, %r184};
	setp.gt.s32 	%p50, %r168, 29;
	selp.b64 	%rd225, 0, %rd224, %p50;
	add.s64 	%rd226, %rd225, %rd223;
	mov.b64 	{%r190, %r195}, %rd226;
	mov.b32 	%r196, 4;
	// begin inline asm
	shfl.sync.down.b32 %r189, %r190, %r196, %r217, %r218;
	// end inline asm
	// begin inline asm
	shfl.sync.down.b32 %r194, %r195, %r196, %r217, %r218;
	// end inline asm
	mov.b64 	%rd227, {%r189, %r194};
	setp.gt.s32 	%p51, %r168, 27;
	selp.b64 	%rd228, 0, %rd227, %p51;
	add.s64 	%rd229, %rd228, %rd226;
	mov.b64 	{%r200, %r205}, %rd229;
	mov.b32 	%r206, 8;
	// begin inline asm
	shfl.sync.down.b32 %r199, %r200, %r206, %r217, %r218;
	// end inline asm
	// begin inline asm
	shfl.sync.down.b32 %r204, %r205, %r206, %r217, %r218;
	// end inline asm
	mov.b64 	%rd230, {%r199, %r204};
	setp.gt.s32 	%p52, %r168, 23;
	selp.b64 	%rd231, 0, %rd230, %p52;
	add.s64 	%rd232, %rd231, %rd229;
	mov.b64 	{%r210, %r215}, %rd232;
	mov.b32 	%r216, 16;
	// begin inline asm
	shfl.sync.down.b32 %r209, %r210, %r216, %r217, %r218;
	// end inline asm
	// begin inline asm
	shfl.sync.down.b32 %r214, %r215, %r216, %r217, %r218;
	// end inline asm
	mov.b64 	%rd233, {%r209, %r214};
	setp.gt.s32 	%p53, %r168, 15;
	selp.b64 	%rd234, 0, %rd233, %p53;
	add.s64 	%rd280, %rd234, %rd232;
	setp.ne.s32 	%p54, %r168, 0;
	@%p54 bra 	$L__BB16_15;
	shr.u32 	%r219, %r1, 2;
	and.b32  	%r220, %r219, 248;
	mov.u32 	%r221, _ZZN3cub18CUB_300001_SM_10006detail6reduce28DeviceReduceSingleTileKernelINS2_10policy_hubIxyN4cuda3std3__44plusIxEEE10Policy1000EPxSC_iS9_xxNS7_10__identityEEEvT0_T1_T2_T3_T4_T6_E12temp_storage;
	add.s32 	%r222, %r221, %r220;
	st.shared.u64 	[%r222+16], %rd280;
$L__BB16_15:
	bar.sync 	0;
	setp.ne.s32 	%p55, %r1, 0;
	@%p55 bra 	$L__BB16_37;
	ld.shared.u64 	%rd235, [_ZZN3cub18CUB_300001_SM_10006detail6reduce28DeviceReduceSingleTileKernelINS2_10policy_hubIxyN4cuda3std3__44plusIxEEE10Policy1000EPxSC_iS9_xxNS7_10__identityEEEvT0_T1_T2_T3_T4_T6_E12temp_storage+24];
	add.s64 	%rd236, %rd235, %rd280;
	ld.shared.u64 	%rd237, [_ZZN3cub18CUB_300001_SM_10006detail6reduce28DeviceReduceSingleTileKernelINS2_10policy_hubIxyN4cuda3std3__44plusIxEEE10Policy1000EPxSC_iS9_xxNS7_10__identityEEEvT0_T1_T2_T3_T4_T6_E12temp_storage+32];
	add.s64 	%rd238, %rd236, %rd237;
	ld.shared.u64 	%rd239, [_ZZN3cub18CUB_300001_SM_10006detail6reduce28DeviceReduceSingleTileKernelINS2_10policy_hubIxyN4cuda3std3__44plusIxEEE10Policy1000EPxSC_iS9_xxNS7_10__identityEEEvT0_T1_T2_T3_T4_T6_E12temp_storage+40];
	add.s64 	%rd240, %rd238, %rd239;
	ld.shared.u64 	%rd241, [_ZZN3cub18CUB_300001_SM_10006detail6reduce28DeviceReduceSingleTileKernelINS2_10policy_hubIxyN4cuda3std3__44plusIxEEE10Policy1000EPxSC_iS9_xxNS7_10__identityEEEvT0_T1_T2_T3_T4_T6_E12temp_storage+48];
	add.s64 	%rd242, %rd240, %rd241;
	ld.shared.u64 	%rd243, [_ZZN3cub18CUB_300001_SM_10006detail6reduce28DeviceReduceSingleTileKernelINS2_10policy_hubIxyN4cuda3std3__44plusIxEEE10Policy1000EPxSC_iS9_xxNS7_10__identityEEEvT0_T1_T2_T3_T4_T6_E12temp_storage+56];
	add.s64 	%rd244, %rd242, %rd243;
	ld.shared.u64 	%rd245, [_ZZN3cub18CUB_300001_SM_10006detail6reduce28DeviceReduceSingleTileKernelINS2_10policy_hubIxyN4cuda3std3__44plusIxEEE10Policy1000EPxSC_iS9_xxNS7_10__identityEEEvT0_T1_T2_T3_T4_T6_E12temp_storage+64];
	add.s64 	%rd246, %rd244, %rd245;
	ld.shared.u64 	%rd247, [_ZZN3cub18CUB_300001_SM_10006detail6reduce28DeviceReduceSingleTileKernelINS2_10policy_hubIxyN4cuda3std3__44plusIxEEE10Policy1000EPxSC_iS9_xxNS7_10__identityEEEvT0_T1_T2_T3_T4_T6_E12temp_storage+72];
	add.s64 	%rd248, %rd246, %rd247;
	ld.shared.u64 	%rd249, [_ZZN3cub18CUB_300001_SM_10006detail6reduce28DeviceReduceSingleTileKernelINS2_10policy_hubIxyN4cuda3std3__44plusIxEEE10Policy1000EPxSC_iS9_xxNS7_10__identityEEEvT0_T1_T2_T3_T4_T6_E12temp_storage+80];
	add.s64 	%rd250, %rd248, %rd249;
	ld.shared.u64 	%rd251, [_ZZN3cub18CUB_300001_SM_10006detail6reduce28DeviceReduceSingleTileKernelINS2_10policy_hubIxyN4cuda3std3__44plusIxEEE10Policy1000EPxSC_iS9_xxNS7_10__identityEEEvT0_T1_T2_T3_T4_T6_E12temp_storage+88];
	add.s64 	%rd252, %rd250, %rd251;
	ld.shared.u64 	%rd253, [_ZZN3cub18CUB_300001_SM_10006detail6reduce28DeviceReduceSingleTileKernelINS2_10policy_hubIxyN4cuda3std3__44plusIxEEE10Policy1000EPxSC_iS9_xxNS7_10__identityEEEvT0_T1_T2_T3_T4_T6_E12temp_storage+96];
	add.s64 	%rd254, %rd252, %rd253;
	ld.shared.u64 	%rd255, [_ZZN3cub18CUB_300001_SM_10006detail6reduce28DeviceReduceSingleTileKernelINS2_10policy_hubIxyN4cuda3std3__44plusIxEEE10Policy1000EPxSC_iS9_xxNS7_10__identityEEEvT0_T1_T2_T3_T4_T6_E12temp_storage+104];
	add.s64 	%rd256, %rd254, %rd255;
	ld.shared.u64 	%rd257, [_ZZN3cub18CUB_300001_SM_10006detail6reduce28DeviceReduceSingleTileKernelINS2_10policy_hubIxyN4cuda3std3__44plusIxEEE10Policy1000EPxSC_iS9_xxNS7_10__identityEEEvT0_T1_T2_T3_T4_T6_E12temp_storage+112];
	add.s64 	%rd258, %rd256, %rd257;
	ld.shared.u64 	%rd259, [_ZZN3cub18CUB_300001_SM_10006detail6reduce28DeviceReduceSingleTileKernelINS2_10policy_hubIxyN4cuda3std3__44plusIxEEE10Policy1000EPxSC_iS9_xxNS7_10__identityEEEvT0_T1_T2_T3_T4_T6_E12temp_storage+120];
	add.s64 	%rd260, %rd258, %rd259;
	ld.shared.u64 	%rd261, [_ZZN3cub18CUB_300001_SM_10006detail6reduce28DeviceReduceSingleTileKernelINS2_10policy_hubIxyN4cuda3std3__44plusIxEEE10Policy1000EPxSC_iS9_xxNS7_10__identityEEEvT0_T1_T2_T3_T4_T6_E12temp_storage+128];
	add.s64 	%rd262, %rd260, %rd261;
	ld.shared.u64 	%rd263, [_ZZN3cub18CUB_300001_SM_10006detail6reduce28DeviceReduceSingleTileKernelINS2_10policy_hubIxyN4cuda3std3__44plusIxEEE10Policy1000EPxSC_iS9_xxNS7_10__identityEEEvT0_T1_T2_T3_T4_T6_E12temp_storage+136];
	add.s64 	%rd280, %rd262, %rd263;
	bra.uni 	$L__BB16_37;
$L__BB16_17:
	// begin inline asm
	mov.u32 %r105, %laneid;
	// end inline asm
	and.b32  	%r156, %r1, 992;
	add.s32 	%r157, %r156, 32;
	setp.gt.s32 	%p26, %r157, %r34;
	not.b32 	%r158, %r156;
	add.s32 	%r159, %r34, %r158;
	selp.b32 	%r154, %r159, 31, %p26;
	mov.b64 	{%r107, %r112}, %rd271;
	mov.b32 	%r113, 1;
	mov.b32 	%r155, -1;
	// begin inline asm
	shfl.sync.down.b32 %r106, %r107, %r113, %r154, %r155;
	// end inline asm
	// begin inline asm
	shfl.sync.down.b32 %r111, %r112, %r113, %r154, %r155;
	// end inline asm
	mov.b64 	%rd163, {%r106, %r111};
	setp.lt.s32 	%p27, %r105, %r154;
	selp.b64 	%rd164, %rd163, 0, %p27;
	add.s64 	%rd165, %rd164, %rd271;
	mov.b64 	{%r117, %r122}, %rd165;
	mov.b32 	%r123, 2;
	// begin inline asm
	shfl.sync.down.b32 %r116, %r117, %r123, %r154, %r155;
	// end inline asm
	// begin inline asm
	shfl.sync.down.b32 %r121, %r122, %r123, %r154, %r155;
	// end inline asm
	mov.b64 	%rd166, {%r116, %r121};
	add.s32 	%r160, %r105, 2;
	setp.gt.s32 	%p28, %r160, %r154;
	selp.b64 	%rd167, 0, %rd166, %p28;
	add.s64 	%rd168, %rd167, %rd165;
	mov.b64 	{%r127, %r132}, %rd168;
	mov.b32 	%r133, 4;
	// begin inline asm
	shfl.sync.down.b32 %r126, %r127, %r133, %r154, %r155;
	// end inline asm
	// begin inline asm
	shfl.sync.down.b32 %r131, %r132, %r133, %r154, %r155;
	// end inline asm
	mov.b64 	%rd169, {%r126, %r131};
	add.s32 	%r161, %r105, 4;
	setp.gt.s32 	%p29, %r161, %r154;
	selp.b64 	%rd170, 0, %rd169, %p29;
	add.s64 	%rd171, %rd170, %rd168;
	mov.b64 	{%r137, %r142}, %rd171;
	mov.b32 	%r143, 8;
	// begin inline asm
	shfl.sync.down.b32 %r136, %r137, %r143, %r154, %r155;
	// end inline asm
	// begin inline asm
	shfl.sync.down.b32 %r141, %r142, %r143, %r154, %r155;
	// end inline asm
	mov.b64 	%rd172, {%r136, %r141};
	add.s32 	%r162, %r105, 8;
	setp.gt.s32 	%p30, %r162, %r154;
	selp.b64 	%rd173, 0, %rd172, %p30;
	add.s64 	%rd174, %rd173, %rd171;
	mov.b64 	{%r147, %r152}, %rd174;
	mov.b32 	%r153, 16;
	// begin inline asm
	shfl.sync.down.b32 %r146, %r147, %r153, %r154, %r155;
	// end inline asm
	// begin inline asm
	shfl.sync.down.b32 %r151, %r152, %r153, %r154, %r155;
	// end inline asm
	mov.b64 	%rd175, {%r146, %r151};
	add.s32 	%r163, %r105, 16;
	setp.gt.s32 	%p31, %r163, %r154;
	selp.b64 	%rd176, 0, %rd175, %p31;
	add.s64 	%rd280, %rd176, %rd174;
	setp.ne.s32 	%p32, %r105, 0;
	@%p32 bra 	$L__BB16_19;
	shr.u32 	%r164, %r1, 2;
	and.b32  	%r165, %r164, 248;
	mov.u32 	%r166, _ZZN3cub18CUB_300001_SM_10006detail6reduce28DeviceReduceSingleTileKernelINS2_10policy_hubIxyN4cuda3std3__44plusIxEEE10Policy1000EPxSC_iS9_xxNS7_10__identityEEEvT0_T1_T2_T3_T4_T6_E12temp_storage;
	add.s32 	%r167, %r166, %r165;
	st.shared.u64 	[%r167+16], %rd280;
$L__BB16_19:
	bar.sync 	0;
	setp.ne.s32 	%p33, %r1, 0;
	@%p33 bra 	$L__BB16_37;
	setp.gt.s32 	%p34, %r34, 32;
	ld.shared.u64 	%rd177, [_ZZN3cub18CUB_300001_SM_10006detail6reduce28DeviceReduceSingleTileKernelINS2_10policy_hubIxyN4cuda3std3__44plusIxEEE10Policy1000EPxSC_iS9_xxNS7_10__identityEEEvT0_T1_T2_T3_T4_T6_E12temp_storage+24];
	selp.b64 	%rd178, %rd177, 0, %p34;
	add.s64 	%rd179, %rd178, %rd280;
	setp.gt.s32 	%p35, %r34, 64;
	ld.shared.u64 	%rd180, [_ZZN3cub18CUB_300001_SM_10006detail6reduce28DeviceReduceSingleTileKernelINS2_10policy_hubIxyN4cuda3std3__44plusIxEEE10Policy1000EPxSC_iS9_xxNS7_10__identityEEEvT0_T1_T2_T3_T4_T6_E12temp_storage+32];
	selp.b64 	%rd181, %rd180, 0, %p35;
	add.s64 	%rd182, %rd179, %rd181;
	setp.gt.s32 	%p36, %r34, 96;
	ld.shared.u64 	%rd183, [_ZZN3cub18CUB_300001_SM_10006detail6reduce28DeviceReduceSingleTileKernelINS2_10policy_hubIxyN4cuda3std3__44plusIxEEE10Policy1000EPxSC_iS9_xxNS7_10__identityEEEvT0_T1_T2_T3_T4_T6_E12temp_storage+40];
	selp.b64 	%rd184, %rd183, 0, %p36;
	add.s64 	%rd185, %rd182, %rd184;
	setp.gt.s32 	%p37, %r34, 128;
	ld.shared.u64 	%rd186, [_ZZN3cub18CUB_300001_SM_10006detail6reduce28DeviceReduceSingleTileKernelINS2_10policy_hubIxyN4cuda3std3__44plusIxEEE10Policy1000EPxSC_iS9_xxNS7_10__identityEEEvT0_T1_T2_T3_T4_T6_E12temp_storage+48];
	selp.b64 	%rd187, %rd186, 0, %p37;
	add.s64 	%rd188, %rd185, %rd187;
	setp.gt.s32 	%p38, %r34, 160;
	ld.shared.u64 	%rd189, [_ZZN3cub18CUB_300001_SM_10006detail6reduce28DeviceReduceSingleTileKernelINS2_10policy_hubIxyN4cuda3std3__44plusIxEEE10Policy1000EPxSC_iS9_xxNS7_10__identityEEEvT0_T1_T2_T3_T4_T6_E12temp_storage+56];
	selp.b64 	%rd190, %rd189, 0, %p38;
	add.s64 	%rd191, %rd188, %rd190;
	setp.gt.s32 	%p39, %r34, 192;
	ld.shared.u64 	%rd192, [_ZZN3cub18CUB_300001_SM_10006detail6reduce28DeviceReduceSingleTileKernelINS2_10policy_hubIxyN4cuda3std3__44plusIxEEE10Policy1000EPxSC_iS9_xxNS7_10__identityEEEvT0_T1_T2_T3_T4_T6_E12temp_storage+64];
	selp.b64 	%rd193, %rd192, 0, %p39;
	add.s64 	%rd194, %rd191, %rd193;
	setp.gt.s32 	%p40, %r34, 224;
	ld.shared.u64 	%rd195, [_ZZN3cub18CUB_300001_SM_10006detail6reduce28DeviceReduceSingleTileKernelINS2_10policy_hubIxyN4cuda3std3__44plusIxEEE10Policy1000EPxSC_iS9_xxNS7_10__identityEEEvT0_T1_T2_T3_T4_T6_E12temp_storage+72];
	selp.b64 	%rd196, %rd195, 0, %p40;
	add.s64 	%rd197, %rd194, %rd196;
	setp.gt.s32 	%p41, %r34, 256;
	ld.shared.u64 	%rd198, [_ZZN3cub18CUB_300001_SM_10006detail6reduce28DeviceReduceSingleTileKernelINS2_10policy_hubIxyN4cuda3std3__44plusIxEEE10Policy1000EPxSC_iS9_xxNS7_10__identityEEEvT0_T1_T2_T3_T4_T6_E12temp_storage+80];
	selp.b64 	%rd199, %rd198, 0, %p41;
	add.s64 	%rd200, %rd197, %rd199;
	setp.gt.s32 	%p42, %r34, 288;
	ld.shared.u64 	%rd201, [_ZZN3cub18CUB_300001_SM_10006detail6reduce28DeviceReduceSingleTileKernelINS2_10policy_hubIxyN4cuda3std3__44plusIxEEE10Policy1000EPxSC_iS9_xxNS7_10__identityEEEvT0_T1_T2_T3_T4_T6_E12temp_storage+88];
	selp.b64 	%rd202, %rd201, 0, %p42;
	add.s64 	%rd203, %rd200, %rd202;
	setp.gt.s32 	%p43, %r34, 320;
	ld.shared.u64 	%rd204, [_ZZN3cub18CUB_300001_SM_10006detail6reduce28DeviceReduceSingleTileKernelINS2_10policy_hubIxyN4cuda3std3__44plusIxEEE10Policy1000EPxSC_iS9_xxNS7_10__identityEEEvT0_T1_T2_T3_T4_T6_E12temp_storage+96];
	selp.b64 	%rd205, %rd204, 0, %p43;
	add.s64 	%rd206, %rd203, %rd205;
	setp.gt.s32 	%p44, %r34, 352;
	ld.shared.u64 	%rd207, [_ZZN3cub18CUB_300001_SM_10006detail6reduce28DeviceReduceSingleTileKernelINS2_10policy_hubIxyN4cuda3std3__44plusIxEEE10Policy1000EPxSC_iS9_xxNS7_10__identityEEEvT0_T1_T2_T3_T4_T6_E12temp_storage+104];
	selp.b64 	%rd208, %rd207, 0, %p44;
	add.s64 	%rd209, %rd206, %rd208;
	setp.gt.s32 	%p45, %r34, 384;
	ld.shared.u64 	%rd210, [_ZZN3cub18CUB_300001_SM_10006detail6reduce28DeviceReduceSingleTileKernelINS2_10policy_hubIxyN4cuda3std3__44plusIxEEE10Policy1000EPxSC_iS9_xxNS7_10__identityEEEvT0_T1_T2_T3_T4_T6_E12temp_storage+112];
	selp.b64 	%rd211, %rd210, 0, %p45;
	add.s64 	%rd212, %rd209, %rd211;
	setp.gt.s32 	%p46, %r34, 416;
	ld.shared.u64 	%rd213, [_ZZN3cub18CUB_300001_SM_10006detail6reduce28DeviceReduceSingleTileKernelINS2_10policy_hubIxyN4cuda3std3__44plusIxEEE10Policy1000EPxSC_iS9_xxNS7_10__identityEEEvT0_T1_T2_T3_T4_T6_E12temp_storage+120];
	selp.b64 	%rd214, %rd213, 0, %p46;
	add.s64 	%rd215, %rd212, %rd214;
	setp.gt.s32 	%p47, %r34, 448;
	ld.shared.u64 	%rd216, [_ZZN3cub18CUB_300001_SM_10006detail6reduce28DeviceReduceSingleTileKernelINS2_10policy_hubIxyN4cuda3std3__44plusIxEEE10Policy1000EPxSC_iS9_xxNS7_10__identityEEEvT0_T1_T2_T3_T4_T6_E12temp_storage+128];
	selp.b64 	%rd217, %rd216, 0, %p47;
	add.s64 	%rd218, %rd215, %rd217;
	setp.gt.s32 	%p48, %r34, 480;
	ld.shared.u64 	%rd219, [_ZZN3cub18CUB_300001_SM_10006detail6reduce28DeviceReduceSingleTileKernelINS2_10policy_hubIxyN4cuda3std3__44plusIxEEE10Policy1000EPxSC_iS9_xxNS7_10__identityEEEvT0_T1_T2_T3_T4_T6_E12temp_storage+136];
	selp.b64 	%rd220, %rd219, 0, %p48;
	add.s64 	%rd280, %rd218, %rd220;
	bra.uni 	$L__BB16_37;
$L__BB16_21:
	mov.u32 	%r13, %tid.x;
	mul.wide.u32 	%rd52, %r13, 8;
	add.s64 	%rd39, %rd35, %rd52;
	// begin inline asm
	ld.global.nc.u64 %rd38, [%rd39];
	// end inline asm
	add.s64 	%rd41, %rd39, 4096;
	// begin inline asm
	ld.global.nc.u64 %rd40, [%rd41];
	// end inline asm
	add.s64 	%rd43, %rd39, 8192;
	// begin inline asm
	ld.global.nc.u64 %rd42, [%rd43];
	// end inline asm
	add.s64 	%rd45, %rd39, 12288;
	// begin inline asm
	ld.global.nc.u64 %rd44, [%rd45];
	// end inline asm
	add.s64 	%rd47, %rd39, 16384;
	// begin inline asm
	ld.global.nc.u64 %rd46, [%rd47];
	// end inline asm
	add.s64 	%rd49, %rd39, 20480;
	// begin inline asm
	ld.global.nc.u64 %rd48, [%rd49];
	// end inline asm
	add.s64 	%rd51, %rd39, 24576;
	// begin inline asm
	ld.global.nc.u64 %rd50, [%rd51];
	// end inline asm
	add.s64 	%rd53, %rd40, %rd38;
	add.s64 	%rd54, %rd42, %rd53;
	add.s64 	%rd55, %rd44, %rd54;
	add.s64 	%rd56, %rd46, %rd55;
	add.s64 	%rd57, %rd48, %rd56;
	add.s64 	%rd279, %rd50, %rd57;
	setp.lt.u32 	%p3, %r34, 7168;
	mov.b32 	%r231, 3584;
	@%p3 bra 	$L__BB16_25;
	add.s32 	%r14, %r34, -3584;
	mov.b32 	%r231, 3584;
$L__BB16_23:
	add.s32 	%r37, %r231, %r13;
	mul.wide.u32 	%rd72, %r37, 8;
	add.s64 	%rd59, %rd35, %rd72;
	// begin inline asm
	ld.global.nc.u64 %rd58, [%rd59];
	// end inline asm
	add.s64 	%rd61, %rd59, 4096;
	// begin inline asm
	ld.global.nc.u64 %rd60, [%rd61];
	// end inline asm
	add.s64 	%rd63, %rd59, 8192;
	// begin inline asm
	ld.global.nc.u64 %rd62, [%rd63];
	// end inline asm
	add.s64 	%rd65, %rd59, 12288;
	// begin inline asm
	ld.global.nc.u64 %rd64, [%rd65];
	// end inline asm
	add.s64 	%rd67, %rd59, 16384;
	// begin inline asm
	ld.global.nc.u64 %rd66, [%rd67];
	// end inline asm
	add.s64 	%rd69, %rd59, 20480;
	// begin inline asm
	ld.global.nc.u64 %rd68, [%rd69];
	// end inline asm
	add.s64 	%rd71, %rd59, 24576;
	// begin inline asm
	ld.global.nc.u64 %rd70, [%rd71];
	// end inline asm
	add.s64 	%rd73, %rd58, %rd279;
	add.s64 	%rd74, %rd60, %rd73;
	add.s64 	%rd75, %rd62, %rd74;
	add.s64 	%rd76, %rd64, %rd75;
	add.s64 	%rd77, %rd66, %rd76;
	add.s64 	%rd78, %rd68, %rd77;
	add.s64 	%rd279, %rd70, %rd78;
	sub.s32 	%r38, %r34, %r231;
	setp.lt.s32 	%p4, %r38, 3584;
	@%p4 bra 	$L__BB16_33;
	add.s32 	%r231, %r231, 3584;
	setp.le.s32 	%p5, %r231, %r14;
	@%p5 bra 	$L__BB16_23;
$L__BB16_25:
	setp.le.s32 	%p6, %r34, %r231;
	@%p6 bra 	$L__BB16_33;
	sub.s32 	%r18, %r34, %r231;
	setp.ge.s32 	%p7, %r13, %r18;
	@%p7 bra 	$L__BB16_33;
	not.b32 	%r39, %r13;
	add.s32 	%r40, %r34, %r39;
	sub.s32 	%r19, %r40, %r231;
	and.b32  	%r41, %r19, 1536;
	setp.eq.s32 	%p8, %r41, 1536;
	mov.u32 	%r235, %r13;
	@%p8 bra 	$L__BB16_30;
	add.s32 	%r233, %r13, %r231;
	shr.u32 	%r42, %r19, 9;
	add.s32 	%r43, %r42, 1;
	and.b32  	%r44, %r43, 3;
	neg.s32 	%r232, %r44;
	mov.u32 	%r235, %r13;
$L__BB16_29:
	.pragma "nounroll";
	mul.wide.u32 	%rd82, %r233, 8;
	add.s64 	%rd81, %rd35, %rd82;
	// begin inline asm
	ld.global.nc.u64 %rd80, [%rd81];
	// end inline asm
	add.s64 	%rd279, %rd80, %rd279;
	add.s32 	%r235, %r235, 512;
	add.s32 	%r233, %r233, 512;
	add.s32 	%r232, %r232, 1;
	setp.ne.s32 	%p9, %r232, 0;
	@%p9 bra 	$L__BB16_29;
$L__BB16_30:
	setp.lt.u32 	%p10, %r19, 1536;
	@%p10 bra 	$L__BB16_33;
	cvt.u64.u32 	%rd83, %r235;
	cvt.u64.u32 	%rd84, %r231;
	add.s64 	%rd85, %rd83, %rd84;
	shl.b64 	%rd86, %rd85, 3;
	add.s64 	%rd87, %rd86, %rd35;
	add.s64 	%rd277, %rd87, 8192;
	add.s32 	%r236, %r235, %r231;
$L__BB16_32:
	mul.wide.u32 	%rd96, %r236, 8;
	add.s64 	%rd89, %rd35, %rd96;
	// begin inline asm
	ld.global.nc.u64 %rd88, [%rd89];
	// end inline asm
	add.s64 	%rd97, %rd88, %rd279;
	add.s64 	%rd91, %rd277, -4096;
	// begin inline asm
	ld.global.nc.u64 %rd90, [%rd91];
	// end inline asm
	add.s64 	%rd98, %rd90, %rd97;
	// begin inline asm
	ld.global.nc.u64 %rd92, [%rd277];
	// end inline asm
	add.s64 	%rd99, %rd92, %rd98;
	add.s64 	%rd95, %rd277, 4096;
	// begin inline asm
	ld.global.nc.u64 %rd94, [%rd95];
	// end inline asm
	add.s64 	%rd279, %rd94, %rd99;
	add.s32 	%r235, %r235, 2048;
	add.s64 	%rd277, %rd277, 16384;
	add.s32 	%r236, %r236, 2048;
	setp.lt.s32 	%p11, %r235, %r18;
	@%p11 bra 	$L__BB16_32;
$L__BB16_33:
	// begin inline asm
	mov.u32 %r45, %laneid;
	// end inline asm
	mov.b64 	{%r47, %r52}, %rd279;
	mov.b32 	%r53, 1;
	mov.b32 	%r94, 31;
	mov.b32 	%r95, -1;
	// begin inline asm
	shfl.sync.down.b32 %r46, %r47, %r53, %r94, %r95;
	// end inline asm
	// begin inline asm
	shfl.sync.down.b32 %r51, %r52, %r53, %r94, %r95;
	// end inline asm
	mov.b64 	%rd100, {%r46, %r51};
	setp.gt.s32 	%p12, %r45, 30;
	selp.b64 	%rd101, 0, %rd100, %p12;
	add.s64 	%rd102, %rd101, %rd279;
	mov.b64 	{%r57, %r62}, %rd102;
	mov.b32 	%r63, 2;
	// begin inline asm
	shfl.sync.down.b32 %r56, %r57, %r63, %r94, %r95;
	// end inline asm
	// begin inline asm
	shfl.sync.down.b32 %r61, %r62, %r63, %r94, %r95;
	// end inline asm
	mov.b64 	%rd103, {%r56, %r61};
	setp.gt.s32 	%p13, %r45, 29;
	selp.b64 	%rd104, 0, %rd103, %p13;
	add.s64 	%rd105, %rd104, %rd102;
	mov.b64 	{%r67, %r72}, %rd105;
	mov.b32 	%r73, 4;
	// begin inline asm
	shfl.sync.down.b32 %r66, %r67, %r73, %r94, %r95;
	// end inline asm
	// begin inline asm
	shfl.sync.down.b32 %r71, %r72, %r73, %r94, %r95;
	// end inline asm
	mov.b64 	%rd106, {%r66, %r71};
	setp.gt.s32 	%p14, %r45, 27;
	selp.b64 	%rd107, 0, %rd106, %p14;
	add.s64 	%rd108, %rd107, %rd105;
	mov.b64 	{%r77, %r82}, %rd108;
	mov.b32 	%r83, 8;
	// begin inline asm
	shfl.sync.down.b32 %r76, %r77, %r83, %r94, %r95;
	// end inline asm
	// begin inline asm
	shfl.sync.down.b32 %r81, %r82, %r83, %r94, %r95;
	// end inline asm
	mov.b64 	%rd109, {%r76, %r81};
	setp.gt.s32 	%p15, %r45, 23;
	selp.b64 	%rd110, 0, %rd109, %p15;
	add.s64 	%rd111, %rd110, %rd108;
	mov.b64 	{%r87, %r92}, %rd111;
	mov.b32 	%r93, 16;
	// begin inline asm
	shfl.sync.down.b32 %r86, %r87, %r93, %r94, %r95;
	// end inline asm
	// begin inline asm
	shfl.sync.down.b32 %r91, %r92, %r93, %r94, %r95;
	// end inline asm
	mov.b64 	%rd112, {%r86, %r91};
	setp.gt.s32 	%p16, %r45, 15;
	selp.b64 	%rd113, 0, %rd112, %p16;
	add.s64 	%rd280, %rd113, %rd111;
	setp.ne.s32 	%p17, %r45, 0;
	@%p17 bra 	$L__BB16_35;
	shr.u32 	%r96, %r13, 2;
	and.b32  	%r97, %r96, 248;
	mov.u32 	%r98, _ZZN3cub18CUB_300001_SM_10006detail6reduce28DeviceReduceSingleTileKernelINS2_10policy_hubIxyN4cuda3std3__44plusIxEEE10Policy1000EPxSC_iS9_xxNS7_10__identityEEEvT0_T1_T2_T3_T4_T6_E12temp_storage;
	add.s32 	%r99, %r98, %r97;
	st.shared.u64 	[%r99+16], %rd280;
$L__BB16_35:
	bar.sync 	0;
	setp.ne.s32 	%p18, %r13, 0;
	@%p18 bra 	$L__BB16_37;
	ld.shared.u64 	%rd114, [_ZZN3cub18CUB_300001_SM_10006detail6reduce28DeviceReduceSingleTileKernelINS2_10policy_hubIxyN4cuda3std3__44plusIxEEE10Policy1000EPxSC_iS9_xxNS7_10__identityEEEvT0_T1_T2_T3_T4_T6_E12temp_storage+24];
	add.s64 	%rd115, %rd114, %rd280;
	ld.shared.u64 	%rd116, [_ZZN3cub18CUB_300001_SM_10006detail6reduce28DeviceReduceSingleTileKernelINS2_10policy_hubIxyN4cuda3std3__44plusIxEEE10Policy1000EPxSC_iS9_xxNS7_10__identityEEEvT0_T1_T2_T3_T4_T6_E12temp_storage+32];
	add.s64 	%rd117, %rd115, %rd116;
	ld.shared.u64 	%rd118, [_ZZN3cub18CUB_300001_SM_10006detail6reduce28DeviceReduceSingleTileKernelINS2_10policy_hubIxyN4cuda3std3__44plusIxEEE10Policy1000EPxSC_iS9_xxNS7_10__identityEEEvT0_T1_T2_T3_T4_T6_E12temp_storage+40];
	add.s64 	%rd119, %rd117, %rd118;
	ld.shared.u64 	%rd120, [_ZZN3cub18CUB_300001_SM_10006detail6reduce28DeviceReduceSingleTileKernelINS2_10policy_hubIxyN4cuda3std3__44plusIxEEE10Policy1000EPxSC_iS9_xxNS7_10__identityEEEvT0_T1_T2_T3_T4_T6_E12temp_storage+48];
	add.s64 	%rd121, %rd119, %rd120;
	ld.shared.u64 	%rd122, [_ZZN3cub18CUB_300001_SM_10006detail6reduce28DeviceReduceSingleTileKernelINS2_10policy_hubIxyN4cuda3std3__44plusIxEEE10Policy1000EPxSC_iS9_xxNS7_10__identityEEEvT0_T1_T2_T3_T4_T6_E12temp_storage+56];
	add.s64 	%rd123, %rd121, %rd122;
	ld.shared.u64 	%rd124, [_ZZN3cub18CUB_300001_SM_10006detail6reduce28DeviceReduceSingleTileKernelINS2_10policy_hubIxyN4cuda3std3__44plusIxEEE10Policy1000EPxSC_iS9_xxNS7_10__identityEEEvT0_T1_T2_T3_T4_T6_E12temp_storage+64];
	add.s64 	%rd125, %rd123, %rd124;
	ld.shared.u64 	%rd126, [_ZZN3cub18CUB_300001_SM_10006detail6reduce28DeviceReduceSingleTileKernelINS2_10policy_hubIxyN4cuda3std3__44plusIxEEE10Policy1000EPxSC_iS9_xxNS7_10__identityEEEvT0_T1_T2_T3_T4_T6_E12temp_storage+72];
	add.s64 	%rd127, %rd125, %rd126;
	ld.shared.u64 	%rd128, [_ZZN3cub18CUB_300001_SM_10006detail6reduce28DeviceReduceSingleTileKernelINS2_10policy_hubIxyN4cuda3std3__44plusIxEEE10Policy1000EPxSC_iS9_xxNS7_10__identityEEEvT0_T1_T2_T3_T4_T6_E12temp_storage+80];
	add.s64 	%rd129, %rd127, %rd128;
	ld.shared.u64 	%rd130, [_ZZN3cub18CUB_300001_SM_10006detail6reduce28DeviceReduceSingleTileKernelINS2_10policy_hubIxyN4cuda3std3__44plusIxEEE10Policy1000EPxSC_iS9_xxNS7_10__identityEEEvT0_T1_T2_T3_T4_T6_E12temp_storage+88];
	add.s64 	%rd131, %rd129, %rd130;
	ld.shared.u64 	%rd132, [_ZZN3cub18CUB_300001_SM_10006detail6reduce28DeviceReduceSingleTileKernelINS2_10policy_hubIxyN4cuda3std3__44plusIxEEE10Policy1000EPxSC_iS9_xxNS7_10__identityEEEvT0_T1_T2_T3_T4_T6_E12temp_storage+96];
	add.s64 	%rd133, %rd131, %rd132;
	ld.shared.u64 	%rd134, [_ZZN3cub18CUB_300001_SM_10006detail6reduce28DeviceReduceSingleTileKernelINS2_10policy_hubIxyN4cuda3std3__44plusIxEEE10Policy1000EPxSC_iS9_xxNS7_10__identityEEEvT0_T1_T2_T3_T4_T6_E12temp_storage+104];
	add.s64 	%rd135, %rd133, %rd134;
	ld.shared.u64 	%rd136, [_ZZN3cub18CUB_300001_SM_10006detail6reduce28DeviceReduceSingleTileKernelINS2_10policy_hubIxyN4cuda3std3__44plusIxEEE10Policy1000EPxSC_iS9_xxNS7_10__identityEEEvT0_T1_T2_T3_T4_T6_E12temp_storage+112];
	add.s64 	%rd137, %rd135, %rd136;
	ld.shared.u64 	%rd138, [_ZZN3cub18CUB_300001_SM_10006detail6reduce28DeviceReduceSingleTileKernelINS2_10policy_hubIxyN4cuda3std3__44plusIxEEE10Policy1000EPxSC_iS9_xxNS7_10__identityEEEvT0_T1_T2_T3_T4_T6_E12temp_storage+120];
	add.s64 	%rd139, %rd137, %rd138;
	ld.shared.u64 	%rd140, [_ZZN3cub18CUB_300001_SM_10006detail6reduce28DeviceReduceSingleTileKernelINS2_10policy_hubIxyN4cuda3std3__44plusIxEEE10Policy1000EPxSC_iS9_xxNS7_10__identityEEEvT0_T1_T2_T3_T4_T6_E12temp_storage+128];
	add.s64 	%rd141, %rd139, %rd140;
	ld.shared.u64 	%rd142, [_ZZN3cub18CUB_300001_SM_10006detail6reduce28DeviceReduceSingleTileKernelINS2_10policy_hubIxyN4cuda3std3__44plusIxEEE10Policy1000EPxSC_iS9_xxNS7_10__identityEEEvT0_T1_T2_T3_T4_T6_E12temp_storage+136];
	add.s64 	%rd280, %rd141, %rd142;
$L__BB16_37:
	mov.u32 	%r223, %tid.x;
	setp.ne.s32 	%p56, %r223, 0;
	@%p56 bra 	$L__BB16_39;
	add.s64 	%rd264, %rd280, %rd36;
	st.global.u64 	[%rd1], %rd264;
$L__BB16_39:
	ret;

}
	// .globl	_ZN3cub18CUB_300001_SM_10006detail10radix_sort31DeviceRadixSortSingleTileKernelINS1_5radix10policy_hubIiiyE10Policy1000ELNS0_9SortOrderE0EiiyNS1_21identity_decomposer_tEEEvPKT1_PSA_PKT2_PSE_T3_iiT4_
.visible .entry _ZN3cub18CUB_300001_SM_10006detail10radix_sort31DeviceRadixSortSingleTileKernelINS1_5radix10policy_hubIiiyE10Policy1000ELNS0_9SortOrderE0EiiyNS1_21identity_decomposer_tEEEvPKT1_PSA_PKT2_PSE_T3_iiT4_(
	.param .u64 .ptr .align 1 _ZN3cub18CUB_300001_SM_10006detail10radix_sort31DeviceRadixSortSingleTileKernelINS1_5radix10policy_hubIiiyE10Policy1000ELNS0_9SortOrderE0EiiyNS1_21identity_decomposer_tEEEvPKT1_PSA_PKT2_PSE_T3_iiT4__param_0,
	.param .u64 .ptr .align 1 _ZN3cub18CUB_300001_SM_10006detail10radix_sort31DeviceRadixSortSingleTileKernelINS1_5radix10policy_hubIiiyE10Policy1000ELNS0_9SortOrderE0EiiyNS1_21identity_decomposer_tEEEvPKT1_PSA_PKT2_PSE_T3_iiT4__param_1,
	.param .u64 .ptr .align 1 _ZN3cub18CUB_300001_SM_10006detail10radix_sort31DeviceRadixSortSingleTileKernelINS1_5radix10policy_hubIiiyE10Policy1000ELNS0_9SortOrderE0EiiyNS1_21identity_decomposer_tEEEvPKT1_PSA_PKT2_PSE_T3_iiT4__param_2,
	.param .u64 .ptr .align 1 _ZN3cub18CUB_300001_SM_10006detail10radix_sort31DeviceRadixSortSingleTileKernelINS1_5radix10policy_hubIiiyE10Policy1000ELNS0_9SortOrderE0EiiyNS1_21identity_decomposer_tEEEvPKT1_PSA_PKT2_PSE_T3_iiT4__param_3,
	.param .u64 _ZN3cub18CUB_300001_SM_10006detail10radix_sort31DeviceRadixSortSingleTileKernelINS1_5radix10policy_hubIiiyE10Policy1000ELNS0_9SortOrderE0EiiyNS1_21identity_decomposer_tEEEvPKT1_PSA_PKT2_PSE_T3_iiT4__param_4,
	.param .u32 _ZN3cub18CUB_300001_SM_10006detail10radix_sort31DeviceRadixSortSingleTileKernelINS1_5radix10policy_hubIiiyE10Policy1000ELNS0_9SortOrderE0EiiyNS1_21identity_decomposer_tEEEvPKT1_PSA_PKT2_PSE_T3_iiT4__param_5,
	.param .u32 _ZN3cub18CUB_300001_SM_10006detail10radix_sort31DeviceRadixSortSingleTileKernelINS1_5radix10policy_hubIiiyE10Policy1000ELNS0_9SortOrderE0EiiyNS1_21identity_decomposer_tEEEvPKT1_PSA_PKT2_PSE_T3_iiT4__param_6,
	.param .align 1 .b8 _ZN3cub18CUB_300001_SM_10006detail10radix_sort31DeviceRadixSortSingleTileKernelINS1_5radix10policy_hubIiiyE10Policy1000ELNS0_9SortOrderE0EiiyNS1_21identity_decomposer_tEEEvPKT1_PSA_PKT2_PSE_T3_iiT4__param_7[1]
)
.maxntid 256
.minnctapersm 1
{
	.reg .pred 	%p<73>;
	.reg .b16 	%rs<39>;
	.reg .b32 	%r<900>;
	.reg .b64 	%rd<37>;
	// demoted variable
	.shared .align 16 .b8 _ZZN3cub18CUB_300001_SM_10006detail10radix_sort31DeviceRadixSortSingleTileKernelINS1_5radix10policy_hubIiiyE10Policy1000ELNS0_9SortOrderE0EiiyNS1_21identity_decomposer_tEEEvPKT1_PSA_PKT2_PSE_T3_iiT4_E12temp_storage[33856];
	ld.param.u64 	%rd10, [_ZN3cub18CUB_300001_SM_10006detail10radix_sort31DeviceRadixSortSingleTileKernelINS1_5radix10policy_hubIiiyE10Policy1000ELNS0_9SortOrderE0EiiyNS1_21identity_decomposer_tEEEvPKT1_PSA_PKT2_PSE_T3_iiT4__param_0];
	ld.param.u64 	%rd6, [_ZN3cub18CUB_300001_SM_10006detail10radix_sort31DeviceRadixSortSingleTileKernelINS1_5radix10policy_hubIiiyE10Policy1000ELNS0_9SortOrderE0EiiyNS1_21identity_decomposer_tEEEvPKT1_PSA_PKT2_PSE_T3_iiT4__param_1];
	ld.param.u64 	%rd7, [_ZN3cub18CUB_300001_SM_10006detail10radix_sort31DeviceRadixSortSingleTileKernelINS1_5radix10policy_hubIiiyE10Policy1000ELNS0_9SortOrderE0EiiyNS1_21identity_decomposer_tEEEvPKT1_PSA_PKT2_PSE_T3_iiT4__param_2];
	ld.param.u64 	%rd8, [_ZN3cub18CUB_300001_SM_10006detail10radix_sort31DeviceRadixSortSingleTileKernelINS1_5radix10policy_hubIiiyE10Policy1000ELNS0_9SortOrderE0EiiyNS1_21identity_decomposer_tEEEvPKT1_PSA_PKT2_PSE_T3_iiT4__param_3];
	ld.param.u64 	%rd9, [_ZN3cub18CUB_300001_SM_10006detail10radix_sort31DeviceRadixSortSingleTileKernelINS1_5radix10policy_hubIiiyE10Policy1000ELNS0_9SortOrderE0EiiyNS1_21identity_decomposer_tEEEvPKT1_PSA_PKT2_PSE_T3_iiT4__param_4];
	ld.param.u32 	%r303, [_ZN3cub18CUB_300001_SM_10006detail10radix_sort31DeviceRadixSortSingleTileKernelINS1_5radix10policy_hubIiiyE10Policy1000ELNS0_9SortOrderE0EiiyNS1_21identity_decomposer_tEEEvPKT1_PSA_PKT2_PSE_T3_iiT4__param_5];
	ld.param.u32 	%r304, [_ZN3cub18CUB_300001_SM_10006detail10radix_sort31DeviceRadixSortSingleTileKernelINS1_5radix10policy_hubIiiyE10Policy1000ELNS0_9SortOrderE0EiiyNS1_21identity_decomposer_tEEEvPKT1_PSA_PKT2_PSE_T3_iiT4__param_6];
	cvta.to.global.u64 	%rd11, %rd10;
	cvt.u32.u64 	%r1, %rd9;
	mov.u32 	%r2, %tid.x;
	mul.lo.s32 	%r3, %r2, 19;
	setp.ge.s32 	%p1, %r3, %r1;
	mul.wide.u32 	%rd12, %r3, 4;
	add.s64 	%rd1, %rd11, %rd12;
	mov.b32 	%r878, -1;
	@%p1 bra 	$L__BB17_2;
	ld.global.u32 	%r306, [%rd1];
	xor.b32  	%r878, %r306, -2147483648;
$L__BB17_2:
	add.s32 	%r6, %r3, 1;
	setp.ge.s32 	%p2, %r6, %r1;
	mov.b32 	%r877, -1;
	@%p2 bra 	$L__BB17_4;
	ld.global.u32 	%r308, [%rd1+4];
	xor.b32  	%r877, %r308, -2147483648;
$L__BB17_4:
	add.s32 	%r9, %r3, 2;
	setp.ge.s32 	%p3, %r9, %r1;
	mov.b32 	%r876, -1;
	@%p3 bra 	$L__BB17_6;
	ld.global.u32 	%r310, [%rd1+8];
	xor.b32  	%r876, %r310, -2147483648;
$L__BB17_6:
	add.s32 	%r12, %r3, 3;
	setp.ge.s32 	%p4, %r12, %r1;
	mov.b32 	%r875, -1;
	@%p4 bra 	$L__BB17_8;
	ld.global.u32 	%r312, [%rd1+12];
	xor.b32  	%r875, %r312, -2147483648;
$L__BB17_8:
	add.s32 	%r15, %r3, 4;
	setp.ge.s32 	%p5, %r15, %r1;
	mov.b32 	%r874, -1;
	@%p5 bra 	$L__BB17_10;
	ld.global.u32 	%r314, [%rd1+16];
	xor.b32  	%r874, %r314, -2147483648;
$L__BB17_10:
	add.s32 	%r18, %r3, 5;
	setp.ge.s32 	%p6, %r18, %r1;
	mov.b32 	%r873, -1;
	@%p6 bra 	$L__BB17_12;
	ld.global.u32 	%r316, [%rd1+20];
	xor.b32  	%r873, %r316, -2147483648;
$L__BB17_12:
	add.s32 	%r21, %r3, 6;
	setp.ge.s32 	%p7, %r21, %r1;
	mov.b32 	%r872, -1;
	@%p7 bra 	$L__BB17_14;
	ld.global.u32 	%r318, [%rd1+24];
	xor.b32  	%r872, %r318, -2147483648;
$L__BB17_14:
	add.s32 	%r24, %r3, 7;
	setp.ge.s32 	%p8, %r24, %r1;
	mov.b32 	%r871, -1;
	@%p8 bra 	$L__BB17_16;
	ld.global.u32 	%r320, [%rd1+28];
	xor.b32  	%r871, %r320, -2147483648;
$L__BB17_16:
	add.s32 	%r27, %r3, 8;
	setp.ge.s32 	%p9, %r27, %r1;
	mov.b32 	%r870, -1;
	@%p9 bra 	$L__BB17_18;
	ld.global.u32 	%r322, [%rd1+32];
	xor.b32  	%r870, %r322, -2147483648;
$L__BB17_18:
	add.s32 	%r30, %r3, 9;
	setp.ge.s32 	%p10, %r30, %r1;
	mov.b32 	%r869, -1;
	@%p10 bra 	$L__BB17_20;
	ld.global.u32 	%r324, [%rd1+36];
	xor.b32  	%r869, %r324, -2147483648;
$L__BB17_20:
	add.s32 	%r33, %r3, 10;
	setp.ge.s32 	%p11, %r33, %r1;
	mov.b32 	%r868, -1;
	@%p11 bra 	$L__BB17_22;
	ld.global.u32 	%r326, [%rd1+40];
	xor.b32  	%r868, %r326, -2147483648;
$L__BB17_22:
	add.s32 	%r36, %r3, 11;
	setp.ge.s32 	%p12, %r36, %r1;
	mov.b32 	%r867, -1;
	@%p12 bra 	$L__BB17_24;
	ld.global.u32 	%r328, [%rd1+44];
	xor.b32  	%r867, %r328, -2147483648;
$L__BB17_24:
	add.s32 	%r39, %r3, 12;
	setp.ge.s32 	%p13, %r39, %r1;
	mov.b32 	%r866, -1;
	@%p13 bra 	$L__BB17_26;
	ld.global.u32 	%r330, [%rd1+48];
	xor.b32  	%r866, %r330, -2147483648;
$L__BB17_26:
	add.s32 	%r42, %r3, 13;
	setp.ge.s32 	%p14, %r42, %r1;
	mov.b32 	%r865, -1;
	@%p14 bra 	$L__BB17_28;
	ld.global.u32 	%r332, [%rd1+52];
	xor.b32  	%r865, %r332, -2147483648;
$L__BB17_28:
	add.s32 	%r45, %r3, 14;
	setp.ge.s32 	%p15, %r45, %r1;
	mov.b32 	%r864, -1;
	@%p15 bra 	$L__BB17_30;
	ld.global.u32 	%r334, [%rd1+56];
	xor.b32  	%r864, %r334, -2147483648;
$L__BB17_30:
	add.s32 	%r48, %r3, 15;
	setp.ge.s32 	%p16, %r48, %r1;
	mov.b32 	%r863, -1;
	@%p16 bra 	$L__BB17_32;
	ld.global.u32 	%r336, [%rd1+60];
	xor.b32  	%r863, %r336, -2147483648;
$L__BB17_32:
	add.s32 	%r51, %r3, 16;
	setp.ge.s32 	%p17, %r51, %r1;
	mov.b32 	%r862, -1;
	@%p17 bra 	$L__BB17_34;
	ld.global.u32 	%r338, [%rd1+64];
	xor.b32  	%r862, %r338, -2147483648;
$L__BB17_34:
	add.s32 	%r54, %r3, 17;
	setp.ge.s32 	%p18, %r54, %r1;
	mov.b32 	%r861, -1;
	@%p18 bra 	$L__BB17_36;
	ld.global.u32 	%r340, [%rd1+68];
	xor.b32  	%r861, %r340, -2147483648;
$L__BB17_36:
	add.s32 	%r57, %r3, 18;
	setp.ge.s32 	%p19, %r57, %r1;
	mov.b32 	%r860, -1;
	@%p19 bra 	$L__BB17_38;
	ld.global.u32 	%r342, [%rd1+72];
	xor.b32  	%r860, %r342, -2147483648;
$L__BB17_38:
	bar.sync 	0;
	mov.b64 	{%r344, %r345}, %rd9;
	shfl.sync.idx.b32	%r60|%p20, %r344, 0, 31, -1;
	shfl.sync.idx.b32	%r346|%p21, %r345, 0, 31, -1;
	mov.b64 	%rd2, {%r60, %r346};
	setp.ge.s32 	%p22, %r3, %r60;
	cvta.to.global.u64 	%rd13, %rd7;
	add.s64 	%rd3, %rd13, %rd12;
	@%p22 bra 	$L__BB17_40;
	ld.global.u32 	%r897, [%rd3];
$L__BB17_40:
	setp.ge.s32 	%p23, %r6, %r60;
	@%p23 bra 	$L__BB17_42;
	ld.global.u32 	%r896, [%rd3+4];
$L__BB17_42:
	setp.ge.s32 	%p24, %r9, %r60;
	@%p24 bra 	$L__BB17_44;
	ld.global.u32 	%r895, [%rd3+8];
$L__BB17_44:
	setp.ge.s32 	%p25, %r12, %r60;
	@%p25 bra 	$L__BB17_46;
	ld.global.u32 	%r894, [%rd3+12];
$L__BB17_46:
	setp.ge.s32 	%p26, %r15, %r60;
	@%p26 bra 	$L__BB17_48;
	ld.global.u32 	%r893, [%rd3+16];
$L__BB17_48:
	setp.ge.s32 	%p27, %r18, %r60;
	@%p27 bra 	$L__BB17_50;
	ld.global.u32 	%r892, [%rd3+20];
$L__BB17_50:
	setp.ge.s32 	%p28, %r21, %r60;
	@%p28 bra 	$L__BB17_52;
	ld.global.u32 	%r891, [%rd3+24];
$L__BB17_52:
	setp.ge.s32 	%p29, %r24, %r60;
	@%p29 bra 	$L__BB17_54;
	ld.global.u32 	%r890, [%rd3+28];
$L__BB17_54:
	setp.ge.s32 	%p30, %r27, %r60;
	@%p30 bra 	$L__BB17_56;
	ld.global.u32 	%r889, [%rd3+32];
$L__BB17_56:
	setp.ge.s32 	%p31, %r30, %r60;
	@%p31 bra 	$L__BB17_58;
	ld.global.u32 	%r888, [%rd3+36];
$L__BB17_58:
	setp.ge.s32 	%p32, %r33, %r60;
	@%p32 bra 	$L__BB17_60;
	ld.global.u32 	%r887, [%rd3+40];
$L__BB17_60:
	setp.ge.s32 	%p33, %r36, %r60;
	@%p33 bra 	$L__BB17_62;
	ld.global.u32 	%r886, [%rd3+44];
$L__BB17_62:
	setp.ge.s32 	%p34, %r39, %r60;
	@%p34 bra 	$L__BB17_64;
	ld.global.u32 	%r885, [%rd3+48];
$L__BB17_64:
	setp.ge.s32 	%p35, %r42, %r60;
	@%p35 bra 	$L__BB17_66;
	ld.global.u32 	%r884, [%rd3+52];
$L__BB17_66:
	setp.ge.s32 	%p36, %r45, %r60;
	@%p36 bra 	$L__BB17_68;
	ld.global.u32 	%r883, [%rd3+56];
$L__BB17_68:
	setp.ge.s32 	%p37, %r48, %r60;
	@%p37 bra 	$L__BB17_70;
	ld.global.u32 	%r882, [%rd3+60];
$L__BB17_70:
	setp.ge.s32 	%p38, %r51, %r60;
	@%p38 bra 	$L__BB17_72;
	ld.global.u32 	%r881, [%rd3+64];
$L__BB17_72:
	setp.ge.s32 	%p39, %r54, %r60;
	@%p39 bra 	$L__BB17_74;
	ld.global.u32 	%r880, [%rd3+68];
$L__BB17_74:
	setp.ge.s32 	%p40, %r57, %r60;
	@%p40 bra 	$L__BB17_76;
	ld.global.u32 	%r879, [%rd3+72];
$L__BB17_76:
	bar.sync 	0;
	shr.u32 	%r99, %r2, 5;
	shl.b32 	%r366, %r2, 2;
	mov.u32 	%r367, _ZZN3cub18CUB_300001_SM_10006detail10radix_sort31DeviceRadixSortSingleTileKernelINS1_5radix10policy_hubIiiyE10Policy1000ELNS0_9SortOrderE0EiiyNS1_21identity_decomposer_tEEEvPKT1_PSA_PKT2_PSE_T3_iiT4_E12temp_storage;
	add.s32 	%r100, %r367, %r366;
	shl.b32 	%r368, %r2, 7;
	add.s32 	%r101, %r100, %r368;
	shl.b32 	%r369, %r99, 2;
	add.s32 	%r370, %r367, %r369;
	add.s32 	%r102, %r370, 33792;
	mad.lo.s32 	%r103, %r2, -56, %r101;
	add.s32 	%r859, %r303, 6;
	sub.s32 	%r858, %r304, %r303;
$L__BB17_77:
	add.s32 	%r430, %r859, -6;
	min.s32 	%r373, %r858, 6;
	mov.b32 	%r459, 0;
	st.shared.u32 	[%r100], %r459;
	st.shared.u32 	[%r100+1024], %r459;
	st.shared.u32 	[%r100+2048], %r459;
	st.shared.u32 	[%r100+3072], %r459;
	st.shared.u32 	[%r100+4096], %r459;
	st.shared.u32 	[%r100+5120], %r459;
	st.shared.u32 	[%r100+6144], %r459;
	st.shared.u32 	[%r100+7168], %r459;
	st.shared.u32 	[%r100+8192], %r459;
	st.shared.u32 	[%r100+9216], %r459;
	st.shared.u32 	[%r100+10240], %r459;
	st.shared.u32 	[%r100+11264], %r459;
	st.shared.u32 	[%r100+12288], %r459;
	st.shared.u32 	[%r100+13312], %r459;
	st.shared.u32 	[%r100+14336], %r459;
	st.shared.u32 	[%r100+15360], %r459;
	st.shared.u32 	[%r100+16384], %r459;
	st.shared.u32 	[%r100+17408], %r459;
	st.shared.u32 	[%r100+18432], %r459;
	st.shared.u32 	[%r100+19456], %r459;
	st.shared.u32 	[%r100+20480], %r459;
	st.shared.u32 	[%r100+21504], %r459;
	st.shared.u32 	[%r100+22528], %r459;
	st.shared.u32 	[%r100+23552], %r459;
	st.shared.u32 	[%r100+24576], %r459;
	st.shared.u32 	[%r100+25600], %r459;
	st.shared.u32 	[%r100+26624], %r459;
	st.shared.u32 	[%r100+27648], %r459;
	st.shared.u32 	[%r100+28672], %r459;
	st.shared.u32 	[%r100+29696], %r459;
	st.shared.u32 	[%r100+30720], %r459;
	st.shared.u32 	[%r100+31744], %r459;
	st.shared.u32 	[%r100+32768], %r459;
	// begin inline asm
	bmsk.clamp.b32 %r371, %r459, %r373;
	// end inline asm
	// begin inline asm
	shr.b32 %r374, %r878, %r430;
	// end inline asm
	and.b32  	%r462, %r371, %r374;
	shl.b32 	%r463, %r462, 10;
	and.b32  	%r464, %r463, 31744;
	add.s32 	%r465, %r100, %r464;
	shr.u32 	%r466, %r462, 4;
	and.b32  	%r467, %r466, 268435454;
	add.s32 	%r147, %r465, %r467;
	ld.shared.u16 	%rs1, [%r147];
	add.s16 	%rs20, %rs1, 1;
	st.shared.u16 	[%r147], %rs20;
	// begin inline asm
	shr.b32 %r377, %r877, %r430;
	// end inline asm
	and.b32  	%r468, %r371, %r377;
	shl.b32 	%r469, %r468, 10;
	and.b32  	%r470, %r469, 31744;
	add.s32 	%r471, %r100, %r470;
	shr.u32 	%r472, %r468, 4;
	and.b32  	%r473, %r472, 268435454;
	add.s32 	%r148, %r471, %r473;
	ld.shared.u16 	%rs2, [%r148];
	add.s16 	%rs21, %rs2, 1;
	st.shared.u16 	[%r148], %rs21;
	// begin inline asm
	shr.b32 %r380, %r876, %r430;
	// end inline asm
	and.b32  	%r474, %r371, %r380;
	shl.b32 	%r475, %r474, 10;
	and.b32  	%r476, %r475, 31744;
	add.s32 	%r477, %r100, %r476;
	shr.u32 	%r478, %r474, 4;
	and.b32  	%r479, %r478, 268435454;
	add.s32 	%r149, %r477, %r479;
	ld.shared.u16 	%rs3, [%r149];
	add.s16 	%rs22, %rs3, 1;
	st.shared.u16 	[%r149], %rs22;
	// begin inline asm
	shr.b32 %r383, %r875, %r430;
	// end inline asm
	and.b32  	%r480, %r371, %r383;
	shl.b32 	%r481, %r480, 10;
	and.b32  	%r482, %r481, 31744;
	add.s32 	%r483, %r100, %r482;
	shr.u32 	%r484, %r480, 4;
	and.b32  	%r485, %r484, 268435454;
	add.s32 	%r150, %r483, %r485;
	ld.shared.u16 	%rs4, [%r150];
	add.s16 	%rs23, %rs4, 1;
	st.shared.u16 	[%r150], %rs23;
	// begin inline asm
	shr.b32 %r386, %r874, %r430;
	// end inline asm
	and.b32  	%r486, %r371, %r386;
	shl.b32 	%r487, %r486, 10;
	and.b32  	%r488, %r487, 31744;
	add.s32 	%r489, %r100, %r488;
	shr.u32 	%r490, %r486, 4;
	and.b32  	%r491, %r490, 268435454;
	add.s32 	%r151, %r489, %r491;
	ld.shared.u16 	%rs5, [%r151];
	add.s16 	%rs24, %rs5, 1;
	st.shared.u16 	[%r151], %rs24;
	// begin inline asm
	shr.b32 %r389, %r873, %r430;
	// end inline asm
	and.b32  	%r492, %r371, %r389;
	shl.b32 	%r493, %r492, 10;
	and.b32  	%r494, %r493, 31744;
	add.s32 	%r495, %r100, %r494;
	shr.u32 	%r496, %r492, 4;
	and.b32  	%r497, %r496, 268435454;
	add.s32 	%r152, %r495, %r497;
	ld.shared.u16 	%rs6, [%r152];
	add.s16 	%rs25, %rs6, 1;
	st.shared.u16 	[%r152], %rs25;
	// begin inline asm
	shr.b32 %r392, %r872, %r430;
	// end inline asm
	and.b32  	%r498, %r371, %r392;
	shl.b32 	%r499, %r498, 10;
	and.b32  	%r500, %r499, 31744;
	add.s32 	%r501, %r100, %r500;
	shr.u32 	%r502, %r498, 4;
	and.b32  	%r503, %r502, 268435454;
	add.s32 	%r153, %r501, %r503;
	ld.shared.u16 	%rs7, [%r153];
	add.s16 	%rs26, %rs7, 1;
	st.shared.u16 	[%r153], %rs26;
	// begin inline asm
	shr.b32 %r395, %r871, %r430;
	// end inline asm
	and.b32  	%r504, %r371, %r395;
	shl.b32 	%r505, %r504, 10;
	and.b32  	%r506, %r505, 31744;
	add.s32 	%r507, %r100, %r506;
	shr.u32 	%r508, %r504, 4;
	and.b32  	%r509, %r508, 268435454;
	add.s32 	%r154, %r507, %r509;
	ld.shared.u16 	%rs8, [%r154];
	add.s16 	%rs27, %rs8, 1;
	st.shared.u16 	[%r154], %rs27;
	// begin inline asm
	shr.b32 %r398, %r870, %r430;
	// end inline asm
	and.b32  	%r510, %r371, %r398;
	shl.b32 	%r511, %r510, 10;
	and.b32  	%r512, %r511, 31744;
	add.s32 	%r513, %r100, %r512;
	shr.u32 	%r514, %r510, 4;
	and.b32  	%r515, %r514, 268435454;
	add.s32 	%r155, %r513, %r515;
	ld.shared.u16 	%rs9, [%r155];
	add.s16 	%rs28, %rs9, 1;
	st.shared.u16 	[%r155], %rs28;
	// begin inline asm
	shr.b32 %r401, %r869, %r430;
	// end inline asm
	and.b32  	%r516, %r371, %r401;
	shl.b32 	%r517, %r516, 10;
	and.b32  	%r518, %r517, 31744;
	add.s32 	%r519, %r100, %r518;
	shr.u32 	%r520, %r516, 4;
	and.b32  	%r521, %r520, 268435454;
	add.s32 	%r156, %r519, %r521;
	ld.shared.u16 	%rs10, [%r156];
	add.s16 	%rs29, %rs10, 1;
	st.shared.u16 	[%r156], %rs29;
	// begin inline asm
	shr.b32 %r404, %r868, %r430;
	// end inline asm
	and.b32  	%r522, %r371, %r404;
	shl.b32 	%r523, %r522, 10;
	and.b32  	%r524, %r523, 31744;
	add.s32 	%r525, %r100, %r524;
	shr.u32 	%r526, %r522, 4;
	and.b32  	%r527, %r526, 268435454;
	add.s32 	%r157, %r525, %r527;
	ld.shared.u16 	%rs11, [%r157];
	add.s16 	%rs30, %rs11, 1;
	st.shared.u16 	[%r157], %rs30;
	// begin inline asm
	shr.b32 %r407, %r867, %r430;
	// end inline asm
	and.b32  	%r528, %r371, %r407;
	shl.b32 	%r529, %r528, 10;
	and.b32  	%r530, %r529, 31744;
	add.s32 	%r531, %r100, %r530;
	shr.u32 	%r532, %r528, 4;
	and.b32  	%r533, %r532, 268435454;
	add.s32 	%r158, %r531, %r533;
	ld.shared.u16 	%rs12, [%r158];
	add.s16 	%rs31, %rs12, 1;
	st.shared.u16 	[%r158], %rs31;
	// begin inline asm
	shr.b32 %r410, %r866, %r430;
	// end inline asm
	and.b32  	%r534, %r371, %r410;
	shl.b32 	%r535, %r534, 10;
	and.b32  	%r536, %r535, 31744;
	add.s32 	%r537, %r100, %r536;
	shr.u32 	%r538, %r534, 4;
	and.b32  	%r539, %r538, 268435454;
	add.s32 	%r159, %r537, %r539;
	ld.shared.u16 	%rs13, [%r159];
	add.s16 	%rs32, %rs13, 1;
	st.shared.u16 	[%r159], %rs32;
	// begin inline asm
	shr.b32 %r413, %r865, %r430;
	// end inline asm
	and.b32  	%r540, %r371, %r413;
	shl.b32 	%r541, %r540, 10;
	and.b32  	%r542, %r541, 31744;
	add.s32 	%r543, %r100, %r542;
	shr.u32 	%r544, %r540, 4;
	and.b32  	%r545, %r544, 268435454;
	add.s32 	%r160, %r543, %r545;
	ld.shared.u16 	%rs14, [%r160];
	add.s16 	%rs33, %rs14, 1;
	st.shared.u16 	[%r160], %rs33;
	// begin inline asm
	shr.b32 %r416, %r864, %r430;
	// end inline asm
	and.b32  	%r546, %r371, %r416;
	shl.b32 	%r547, %r546, 10;
	and.b32  	%r548, %r547, 31744;
	add.s32 	%r549, %r100, %r548;
	shr.u32 	%r550, %r546, 4;
	and.b32  	%r551, %r550, 268435454;
	add.s32 	%r161, %r549, %r551;
	ld.shared.u16 	%rs15, [%r161];
	add.s16 	%rs34, %rs15, 1;
	st.shared.u16 	[%r161], %rs34;
	// begin inline asm
	shr.b32 %r419, %r863, %r430;
	// end inline asm
	and.b32  	%r552, %r371, %r419;
	shl.b32 	%r553, %r552, 10;
	and.b32  	%r554, %r553, 31744;
	add.s32 	%r555, %r100, %r554;
	shr.u32 	%r556, %r552, 4;
	and.b32  	%r557, %r556, 268435454;
	add.s32 	%r162, %r555, %r557;
	ld.shared.u16 	%rs16, [%r162];
	add.s16 	%rs35, %rs16, 1;
	st.shared.u16 	[%r162], %rs35;
	// begin inline asm
	shr.b32 %r422, %r862, %r430;
	// end inline asm
	and.b32  	%r558, %r371, %r422;
	shl.b32 	%r559, %r558, 10;
	and.b32  	%r560, %r559, 31744;
	add.s32 	%r561, %r100, %r560;
	shr.u32 	%r562, %r558, 4;
	and.b32  	%r563, %r562, 268435454;
	add.s32 	%r163, %r561, %r563;
	ld.shared.u16 	%rs17, [%r163];
	add.s16 	%rs36, %rs17, 1;
	st.shared.u16 	[%r163], %rs36;
	// begin inline asm
	shr.b32 %r425, %r861, %r430;
	// end inline asm
	and.b32  	%r564, %r371, %r425;
	shl.b32 	%r565, %r564, 10;
	and.b32  	%r566, %r565, 31744;
	add.s32 	%r567, %r100, %r566;
	shr.u32 	%r568, %r564, 4;
	and.b32  	%r569, %r568, 268435454;
	add.s32 	%r164, %r567, %r569;
	ld.shared.u16 	%rs18, [%r164];
	add.s16 	%rs37, %rs18, 1;
	st.shared.u16 	[%r164], %rs37;
	// begin inline asm
	shr.b32 %r428, %r860, %r430;
	// end inline asm
	and.b32  	%r570, %r371, %r428;
	shl.b32 	%r571, %r570, 10;
	and.b32  	%r572, %r571, 31744;
	add.s32 	%r573, %r100, %r572;
	shr.u32 	%r574, %r570, 4;
	and.b32  	%r575, %r574, 268435454;
	add.s32 	%r165, %r573, %r575;
	ld.shared.u16 	%rs19, [%r165];
	add.s16 	%rs38, %rs19, 1;
	st.shared.u16 	[%r165], %rs38;
	bar.sync 	0;
	ld.shared.u32 	%r166, [%r101];
	ld.shared.u32 	%r576, [%r101+4];
	ld.shared.u32 	%r577, [%r101+8];
	ld.shared.u32 	%r578, [%r101+12];
	ld.shared.u32 	%r579, [%r101+16];
	ld.shared.u32 	%r580, [%r101+20];
	ld.shared.u32 	%r581, [%r101+24];
	ld.shared.u32 	%r582, [%r101+28];
	ld.shared.u32 	%r583, [%r101+32];
	ld.shared.u32 	%r584, [%r101+36];
	ld.shared.u32 	%r585, [%r101+40];
	ld.shared.u32 	%r586, [%r101+44];
	ld.shared.u32 	%r587, [%r101+48];
	ld.shared.u32 	%r588, [%r101+52];
	ld.shared.u32 	%r589, [%r101+56];
	ld.shared.u32 	%r590, [%r101+60];
	ld.shared.u32 	%r591, [%r101+64];
	ld.shared.u32 	%r592, [%r101+68];
	ld.shared.u32 	%r593, [%r101+72];
	ld.shared.u32 	%r594, [%r101+76];
	ld.shared.u32 	%r595, [%r101+80];
	ld.shared.u32 	%r596, [%r101+84];
	ld.shared.u32 	%r597, [%r101+88];
	ld.shared.u32 	%r598, [%r101+92];
	ld.shared.u32 	%r599, [%r101+96];
	ld.shared.u32 	%r600, [%r101+100];
	ld.shared.u32 	%r601, [%r101+104];
	ld.shared.u32 	%r602, [%r101+108];
	ld.shared.u32 	%r603, [%r101+112];
	ld.shared.u32 	%r604, [%r101+116];
	ld.shared.u32 	%r605, [%r101+120];
	ld.shared.u32 	%r606, [%r101+124];
	ld.shared.u32 	%r607, [%r101+128];
	add.s32 	%r167, %r576, %r166;
	add.s32 	%r168, %r577, %r167;
	add.s32 	%r169, %r578, %r168;
	add.s32 	%r170, %r579, %r169;
	add.s32 	%r171, %r580, %r170;
	add.s32 	%r172, %r581, %r171;
	add.s32 	%r173, %r582, %r172;
	add.s32 	%r174, %r583, %r173;
	add.s32 	%r175, %r584, %r174;
	add.s32 	%r176, %r585, %r175;
	add.s32 	%r177, %r586, %r176;
	add.s32 	%r178, %r587, %r177;
	add.s32 	%r179, %r588, %r178;
	add.s32 	%r180, %r589, %r179;
	add.s32 	%r181, %r590, %r180;
	add.s32 	%r182, %r591, %r181;
	add.s32 	%r183, %r592, %r182;
	add.s32 	%r184, %r593, %r183;
	add.s32 	%r185, %r594, %r184;
	add.s32 	%r186, %r595, %r185;
	add.s32 	%r187, %r596, %r186;
	add.s32 	%r188, %r597, %r187;
	add.s32 	%r189, %r598, %r188;
	add.s32 	%r190, %r599, %r189;
	add.s32 	%r191, %r600, %r190;
	add.s32 	%r192, %r601, %r191;
	add.s32 	%r193, %r602, %r192;
	add.s32 	%r194, %r603, %r193;
	add.s32 	%r195, %r604, %r194;
	add.s32 	%r196, %r605, %r195;
	add.s32 	%r197, %r606, %r196;
	add.s32 	%r436, %r607, %r197;
	// begin inline asm
	mov.u32 %r431, %laneid;
	// end inline asm
	mov.b32 	%r434, 1;
	mov.b32 	%r461, -1;
	// begin inline asm
	{  .reg .u32 r0;  .reg .pred p;  shfl.sync.up.b32 r0|p, %r436, %r434, %r459, %r461;  @p add.u32 r0, r0, %r436;  mov.u32 %r432, r0;}
	// end inline asm
	mov.b32 	%r440, 2;
	// begin inline asm
	{  .reg .u32 r0;  .reg .pred p;  shfl.sync.up.b32 r0|p, %r432, %r440, %r459, %r461;  @p add.u32 r0, r0, %r432;  mov.u32 %r438, r0;}
	// end inline asm
	mov.b32 	%r446, 4;
	// begin inline asm
	{  .reg .u32 r0;  .reg .pred p;  shfl.sync.up.b32 r0|p, %r438, %r446, %r459, %r461;  @p add.u32 r0, r0, %r438;  mov.u32 %r444, r0;}
	// end inline asm
	mov.b32 	%r452, 8;
	// begin inline asm
	{  .reg .u32 r0;  .reg .pred p;  shfl.sync.up.b32 r0|p, %r444, %r452, %r459, %r461;  @p add.u32 r0, r0, %r444;  mov.u32 %r450, r0;}
	// end inline asm
	mov.b32 	%r458, 16;
	// begin inline asm
	{  .reg .u32 r0;  .reg .pred p;  shfl.sync.up.b32 r0|p, %r450, %r458, %r459, %r461;  @p add.u32 r0, r0, %r450;  mov.u32 %r456, r0;}
	// end inline asm
	setp.ne.s32 	%p41, %r431, 31;
	@%p41 bra 	$L__BB17_79;
	st.shared.u32 	[%r102], %r456;
$L__BB17_79:
	sub.s32 	%r608, %r456, %r436;
	setp.gt.u32 	%p42, %r2, 31;
	setp.eq.s32 	%p43, %r99, 7;
	setp.eq.s32 	%p44, %r99, 6;
	setp.eq.s32 	%p45, %r99, 5;
	setp.eq.s32 	%p46, %r99, 4;
	setp.eq.s32 	%p47, %r99, 3;
	setp.eq.s32 	%p48, %r99, 2;
	setp.eq.s32 	%p49, %r99, 1;
	bar.sync 	0;
	ld.shared.v4.u32 	{%r609, %r610, %r611, %r612}, [_ZZN3cub18CUB_300001_SM_10006detail10radix_sort31DeviceRadixSortSingleTileKernelINS1_5radix10policy_hubIiiyE10Policy1000ELNS0_9SortOrderE0EiiyNS1_21identity_decomposer_tEEEvPKT1_PSA_PKT2_PSE_T3_iiT4_E12temp_storage+33792];
	selp.b32 	%r613, %r609, %r898, %p49;
	add.s32 	%r614, %r610, %r609;
	selp.b32 	%r615, %r614, %r613, %p48;
	add.s32 	%r616, %r614, %r611;
	selp.b32 	%r617, %r616, %r615, %p47;
	add.s32 	%r618, %r616, %r612;
	selp.b32 	%r619, %r618, %r617, %p46;
	ld.shared.v4.u32 	{%r620, %r621, %r622, %r623}, [_ZZN3cub18CUB_300001_SM_10006detail10radix_sort31DeviceRadixSortSingleTileKernelINS1_5radix10policy_hubIiiyE10Policy1000ELNS0_9SortOrderE0EiiyNS1_21identity_decomposer_tEEEvPKT1_PSA_PKT2_PSE_T3_iiT4_E12temp_storage+33808];
	add.s32 	%r624, %r618, %r620;
	selp.b32 	%r625, %r624, %r619, %p45;
	add.s32 	%r626, %r624, %r621;
	selp.b32 	%r627, %r626, %r625, %p44;
	add.s32 	%r628, %r626, %r622;
	selp.b32 	%r898, %r628, %r627, %p43;
	add.s32 	%r202, %r628, %r623;
	setp.ne.s32 	%p50, %r431, 0;
	selp.b32 	%r629, %r608, 0, %p50;
	add.s32 	%r630, %r898, %r629;
	or.pred  	%p51, %p42, %p50;
	selp.b32 	%r899, %r630, %r608, %p42;
	@%p51 bra 	$L__BB17_81;
	shl.b32 	%r899, %r202, 16;
	st.shared.u32 	[_ZZN3cub18CUB_300001_SM_10006detail10radix_sort31DeviceRadixSortSingleTileKernelINS1_5radix10policy_hubIiiyE10Policy1000ELNS0_9SortOrderE0EiiyNS1_21identity_decomposer_tEEEvPKT1_PSA_PKT2_PSE_T3_iiT4_E12temp_storage+33832], %r899;
$L__BB17_81:
	setp.eq.s32 	%p52, %r2, 0;
	bar.sync 	0;
	ld.shared.u32 	%r631, [_ZZN3cub18CUB_300001_SM_10006detail10radix_sort31DeviceRadixSortSingleTileKernelINS1_5radix10policy_hubIiiyE10Policy1000ELNS0_9SortOrderE0EiiyNS1_21identity_decomposer_tEEEvPKT1_PSA_PKT2_PSE_T3_iiT4_E12temp_storage+33832];
	selp.b32 	%r632, 0, %r631, %p52;
	add.s32 	%r633, %r899, %r632;
	add.s32 	%r634, %r166, %r633;
	add.s32 	%r635, %r167, %r633;
	add.s32 	%r636, %r168, %r633;
	add.s32 	%r637, %r169, %r633;
	add.s32 	%r638, %r170, %r633;
	add.s32 	%r639, %r171, %r633;
	add.s32 	%r640, %r172, %r633;
	add.s32 	%r641, %r173, %r633;
	add.s32 	%r642, %r174, %r633;
	add.s32 	%r643, %r175, %r633;
	add.s32 	%r644, %r176, %r633;
	add.s32 	%r645, %r177, %r633;
	add.s32 	%r646, %r178, %r633;
	add.s32 	%r647, %r179, %r633;
	add.s32 	%r648, %r180, %r633;
	add.s32 	%r649, %r181, %r633;
	add.s32 	%r650, %r182, %r633;
	add.s32 	%r651, %r183, %r633;
	add.s32 	%r652, %r184, %r633;
	add.s32 	%r653, %r185, %r633;
	add.s32 	%r654, %r186, %r633;
	add.s32 	%r655, %r187, %r633;
	add.s32 	%r656, %r188, %r633;
	add.s32 	%r657, %r189, %r633;
	add.s32 	%r658, %r190, %r633;
	add.s32 	%r659, %r191, %r633;
	add.s32 	%r660, %r192, %r633;
	add.s32 	%r661, %r193, %r633;
	add.s32 	%r662, %r194, %r633;
	add.s32 	%r663, %r195, %r633;
	add.s32 	%r664, %r196, %r633;
	add.s32 	%r665, %r197, %r633;
	st.shared.u32 	[%r101], %r633;
	st.shared.u32 	[%r101+4], %r634;
	st.shared.u32 	[%r101+8], %r635;
	st.shared.u32 	[%r101+12], %r636;
	st.shared.u32 	[%r101+16], %r637;
	st.shared.u32 	[%r101+20], %r638;
	st.shared.u32 	[%r101+24], %r639;
	st.shared.u32 	[%r101+28], %r640;
	st.shared.u32 	[%r101+32], %r641;
	st.shared.u32 	[%r101+36], %r642;
	st.shared.u32 	[%r101+40], %r643;
	st.shared.u32 	[%r101+44], %r644;
	st.shared.u32 	[%r101+48], %r645;
	st.shared.u32 	[%r101+52], %r646;
	st.shared.u32 	[%r101+56], %r647;
	st.shared.u32 	[%r101+60], %r648;
	st.shared.u32 	[%r101+64], %r649;
	st.shared.u32 	[%r101+68], %r650;
	st.shared.u32 	[%r101+72], %r651;
	st.shared.u32 	[%r101+76], %r652;
	st.shared.u32 	[%r101+80], %r653;
	st.shared.u32 	[%r101+84], %r654;
	st.shared.u32 	[%r101+88], %r655;
	st.shared.u32 	[%r101+92], %r656;
	st.shared.u32 	[%r101+96], %r657;
	st.shared.u32 	[%r101+100], %r658;
	st.shared.u32 	[%r101+104], %r659;
	st.shared.u32 	[%r101+108], %r660;
	st.shared.u32 	[%r101+112], %r661;
	st.shared.u32 	[%r101+116], %r662;
	st.shared.u32 	[%r101+120], %r663;
	st.shared.u32 	[%r101+124], %r664;
	st.shared.u32 	[%r101+128], %r665;
	bar.sync 	0;
	cvt.u32.u16 	%r666, %rs1;
	ld.shared.u16 	%r667, [%r147];
	add.s32 	%r206, %r667, %r666;
	cvt.u32.u16 	%r668, %rs2;
	ld.shared.u16 	%r669, [%r148];
	add.s32 	%r207, %r669, %r668;
	cvt.u32.u16 	%r670, %rs3;
	ld.shared.u16 	%r671, [%r149];
	add.s32 	%r208, %r671, %r670;
	cvt.u32.u16 	%r672, %rs4;
	ld.shared.u16 	%r673, [%r150];
	add.s32 	%r209, %r673, %r672;
	cvt.u32.u16 	%r674, %rs5;
	ld.shared.u16 	%r675, [%r151];
	add.s32 	%r210, %r675, %r674;
	cvt.u32.u16 	%r676, %rs6;
	ld.shared.u16 	%r677, [%r152];
	add.s32 	%r211, %r677, %r676;
	cvt.u32.u16 	%r678, %rs7;
	ld.shared.u16 	%r679, [%r153];
	add.s32 	%r212, %r679, %r678;
	cvt.u32.u16 	%r680, %rs8;
	ld.shared.u16 	%r681, [%r154];
	add.s32 	%r213, %r681, %r680;
	cvt.u32.u16 	%r682, %rs9;
	ld.shared.u16 	%r683, [%r155];
	add.s32 	%r214, %r683, %r682;
	cvt.u32.u16 	%r684, %rs10;
	ld.shared.u16 	%r685, [%r156];
	add.s32 	%r215, %r685, %r684;
	cvt.u32.u16 	%r686, %rs11;
	ld.shared.u16 	%r687, [%r157];
	add.s32 	%r216, %r687, %r686;
	cvt.u32.u16 	%r688, %rs12;
	ld.shared.u16 	%r689, [%r158];
	add.s32 	%r217, %r689, %r688;
	cvt.u32.u16 	%r690, %rs13;
	ld.shared.u16 	%r691, [%r159];
	add.s32 	%r218, %r691, %r690;
	cvt.u32.u16 	%r692, %rs14;
	ld.shared.u16 	%r693, [%r160];
	add.s32 	%r219, %r693, %r692;
	cvt.u32.u16 	%r694, %rs15;
	ld.shared.u16 	%r695, [%r161];
	add.s32 	%r220, %r695, %r694;
	cvt.u32.u16 	%r696, %rs16;
	ld.shared.u16 	%r697, [%r162];
	add.s32 	%r221, %r697, %r696;
	cvt.u32.u16 	%r698, %rs17;
	ld.shared.u16 	%r699, [%r163];
	add.s32 	%r222, %r699, %r698;
	cvt.u32.u16 	%r700, %rs18;
	ld.shared.u16 	%r701, [%r164];
	add.s32 	%r223, %r701, %r700;
	cvt.u32.u16 	%r702, %rs19;
	ld.shared.u16 	%r703, [%r165];
	add.s32 	%r224, %r703, %r702;
	bar.sync 	0;
	setp.lt.s32 	%p53, %r859, %r304;
	@%p53 bra 	$L__BB17_121;
	cvt.u64.u32 	%rd15, %r2;
	shl.b32 	%r704, %r206, 2;
	mov.u32 	%r705, _ZZN3cub18CUB_300001_SM_10006detail10radix_sort31DeviceRadixSortSingleTileKernelINS1_5radix10policy_hubIiiyE10Policy1000ELNS0_9SortOrderE0EiiyNS1_21identity_decomposer_tEEEvPKT1_PSA_PKT2_PSE_T3_iiT4_E12temp_storage;
	add.s32 	%r706, %r705, %r704;
	st.shared.u32 	[%r706], %r878;
	shl.b32 	%r707, %r207, 2;
	add.s32 	%r708, %r705, %r707;
	st.shared.u32 	[%r708], %r877;
	shl.b32 	%r709, %r208, 2;
	add.s32 	%r710, %r705, %r709;
	st.shared.u32 	[%r710], %r876;
	shl.b32 	%r711, %r209, 2;
	add.s32 	%r712, %r705, %r711;
	st.shared.u32 	[%r712], %r875;
	shl.b32 	%r713, %r210, 2;
	add.s32 	%r714, %r705, %r713;
	st.shared.u32 	[%r714], %r874;
	shl.b32 	%r715, %r211, 2;
	add.s32 	%r716, %r705, %r715;
	st.shared.u32 	[%r716], %r873;
	shl.b32 	%r717, %r212, 2;
	add.s32 	%r718, %r705, %r717;
	st.shared.u32 	[%r718], %r872;
	shl.b32 	%r719, %r213, 2;
	add.s32 	%r720, %r705, %r719;
	st.shared.u32 	[%r720], %r871;
	shl.b32 	%r721, %r214, 2;
	add.s32 	%r722, %r705, %r721;
	st.shared.u32 	[%r722], %r870;
	shl.b32 	%r723, %r215, 2;
	add.s32 	%r724, %r705, %r723;
	st.shared.u32 	[%r724], %r869;
	shl.b32 	%r725, %r216, 2;
	add.s32 	%r726, %r705, %r725;
	st.shared.u32 	[%r726], %r868;
	shl.b32 	%r727, %r217, 2;
	add.s32 	%r728, %r705, %r727;
	st.shared.u32 	[%r728], %r867;
	shl.b32 	%r729, %r218, 2;
	add.s32 	%r730, %r705, %r729;
	st.shared.u32 	[%r730], %r866;
	shl.b32 	%r731, %r219, 2;
	add.s32 	%r732, %r705, %r731;
	st.shared.u32 	[%r732], %r865;
	shl.b32 	%r733, %r220, 2;
	add.s32 	%r734, %r705, %r733;
	st.shared.u32 	[%r734], %r864;
	shl.b32 	%r735, %r221, 2;
	add.s32 	%r736, %r705, %r735;
	st.shared.u32 	[%r736], %r863;
	shl.b32 	%r737, %r222, 2;
	add.s32 	%r738, %r705, %r737;
	st.shared.u32 	[%r738], %r862;
	shl.b32 	%r739, %r223, 2;
	add.s32 	%r740, %r705, %r739;
	st.shared.u32 	[%r740], %r861;
	shl.b32 	%r741, %r224, 2;
	add.s32 	%r742, %r705, %r741;
	st.shared.u32 	[%r742], %r860;
	bar.sync 	0;
	mad.lo.s32 	%r225, %r2, -72, %r103;
	ld.shared.u32 	%r226, [%r225];
	ld.shared.u32 	%r227, [%r225+1024];
	ld.shared.u32 	%r228, [%r225+2048];
	ld.shared.u32 	%r229, [%r225+3072];
	ld.shared.u32 	%r230, [%r225+4096];
	ld.shared.u32 	%r231, [%r225+5120];
	ld.shared.u32 	%r232, [%r225+6144];
	ld.shared.u32 	%r233, [%r225+7168];
	ld.shared.u32 	%r234, [%r225+8192];
	ld.shared.u32 	%r235, [%r225+9216];
	ld.shared.u32 	%r236, [%r225+10240];
	ld.shared.u32 	%r237, [%r225+11264];
	ld.shared.u32 	%r238, [%r225+12288];
	ld.shared.u32 	%r239, [%r225+13312];
	ld.shared.u32 	%r240, [%r225+14336];
	ld.shared.u32 	%r241, [%r225+15360];
	ld.shared.u32 	%r242, [%r225+16384];
	ld.shared.u32 	%r243, [%r225+17408];
	ld.shared.u32 	%r244, [%r225+18432];
	bar.sync 	0;
	st.shared.u32 	[%r706], %r897;
	st.shared.u32 	[%r708], %r896;
	st.shared.u32 	[%r710], %r895;
	st.shared.u32 	[%r712], %r894;
	st.shared.u32 	[%r714], %r893;
	st.shared.u32 	[%r716], %r892;
	st.shared.u32 	[%r718], %r891;
	st.shared.u32 	[%r720], %r890;
	st.shared.u32 	[%r722], %r889;
	st.shared.u32 	[%r724], %r888;
	st.shared.u32 	[%r726], %r887;
	st.shared.u32 	[%r728], %r886;
	st.shared.u32 	[%r730], %r885;
	st.shared.u32 	[%r732], %r884;
	st.shared.u32 	[%r734], %r883;
	st.shared.u32 	[%r736], %r882;
	st.shared.u32 	[%r738], %r881;
	st.shared.u32 	[%r740], %r880;
	st.shared.u32 	[%r742], %r879;
	bar.sync 	0;
	ld.shared.u32 	%r245, [%r225+1024];
	ld.shared.u32 	%r246, [%r225+2048];
	ld.shared.u32 	%r247, [%r225+3072];
	ld.shared.u32 	%r248, [%r225+4096];
	ld.shared.u32 	%r249, [%r225+5120];
	ld.shared.u32 	%r250, [%r225+6144];
	ld.shared.u32 	%r251, [%r225+7168];
	ld.shared.u32 	%r252, [%r225+8192];
	ld.shared.u32 	%r253, [%r225+9216];
	ld.shared.u32 	%r254, [%r225+10240];
	ld.shared.u32 	%r255, [%r225+11264];
	ld.shared.u32 	%r256, [%r225+12288];
	ld.shared.u32 	%r257, [%r225+13312];
	ld.shared.u32 	%r258, [%r225+14336];
	ld.shared.u32 	%r259, [%r225+15360];
	ld.shared.u32 	%r260, [%r225+16384];
	ld.shared.u32 	%r261, [%r225+17408];
	ld.shared.u32 	%r262, [%r225+18432];
	setp.gt.u64 	%p54, %rd2, %rd15;
	cvta.to.global.u64 	%rd16, %rd6;
	mul.wide.u32 	%rd17, %r2, 4;
	add.s64 	%rd4, %rd16, %rd17;
	cvta.to.global.u64 	%rd18, %rd8;
	add.s64 	%rd5, %rd18, %rd17;
	@%p54 bra 	$L__BB17_83;
	bra.uni 	$L__BB17_84;
$L__BB17_83:
	xor.b32  	%r743, %r226, -2147483648;
	ld.shared.u32 	%r744, [%r225];
	st.global.u32 	[%rd4], %r743;
	st.global.u32 	[%rd5], %r744;
$L__BB17_84:
	add.s32 	%r745, %r2, 256;
	cvt.u64.u32 	%rd19, %r745;
	setp.le.u64 	%p55, %rd2, %rd19;
	@%p55 bra 	$L__BB17_86;
	xor.b32  	%r746, %r227, -2147483648;
	st.global.u32 	[%rd4+1024], %r746;
	st.global.u32 	[%rd5+1024], %r245;
$L__BB17_86:
	add.s32 	%r747, %r2, 512;
	cvt.u64.u32 	%rd20, %r747;
	setp.le.u64 	%p56, %rd2, %rd20;
	@%p56 bra 	$L__BB17_88;
	xor.b32  	%r748, %r228, -2147483648;
	st.global.u32 	[%rd4+2048], %r748;
	st.global.u32 	[%rd5+2048], %r246;
$L__BB17_88:
	add.s32 	%r749, %r2, 768;
	cvt.u64.u32 	%rd21, %r749;
	setp.le.u64 	%p57, %rd2, %rd21;
	@%p57 bra 	$L__BB17_90;
	xor.b32  	%r750, %r229, -2147483648;
	st.global.u32 	[%rd4+3072], %r750;
	st.global.u32 	[%rd5+3072], %r247;
$L__BB17_90:
	or.b32  	%r751, %r2, 1024;
	cvt.u64.u32 	%rd22, %r751;
	setp.le.u64 	%p58, %rd2, %rd22;
	@%p58 bra 	$L__BB17_92;
	xor.b32  	%r752, %r230, -2147483648;
	st.global.u32 	[%rd4+4096], %r752;
	st.global.u32 	[%rd5+4096], %r248;
$L__BB17_92:
	add.s32 	%r753, %r2, 1280;
	cvt.u64.u32 	%rd23, %r753;
	setp.le.u64 	%p59, %rd2, %rd23;
	@%p59 bra 	$L__BB17_94;
	xor.b32  	%r754, %r231, -2147483648;
	st.global.u32 	[%rd4+5120], %r754;
	st.global.u32 	[%rd5+5120], %r249;
$L__BB17_94:
	add.s32 	%r755, %r2, 1536;
	cvt.u64.u32 	%rd24, %r755;
	setp.le.u64 	%p60, %rd2, %rd24;
	@%p60 bra 	$L__BB17_96;
	xor.b32  	%r756, %r232, -2147483648;
	st.global.u32 	[%rd4+6144], %r756;
	st.global.u32 	[%rd5+6144], %r250;
$L__BB17_96:
	add.s32 	%r757, %r2, 1792;
	cvt.u64.u32 	%rd25, %r757;
	setp.le.u64 	%p61, %rd2, %rd25;
	@%p61 bra 	$L__BB17_98;
	xor.b32  	%r758, %r233, -2147483648;
	st.global.u32 	[%rd4+7168], %r758;
	st.global.u32 	[%rd5+7168], %r251;
$L__BB17_98:
	or.b32  	%r759, %r2, 2048;
	cvt.u64.u32 	%rd26, %r759;
	setp.le.u64 	%p62, %rd2, %rd26;
	@%p62 bra 	$L__BB17_100;
	xor.b32  	%r760, %r234, -2147483648;
	st.global.u32 	[%rd4+8192], %r760;
	st.global.u32 	[%rd5+8192], %r252;
$L__BB17_100:
	add.s32 	%r761, %r2, 2304;
	cvt.u64.u32 	%rd27, %r761;
	setp.le.u64 	%p63, %rd2, %rd27;
	@%p63 bra 	$L__BB17_102;
	xor.b32  	%r762, %r235, -2147483648;
	st.global.u32 	[%rd4+9216], %r762;
	st.global.u32 	[%rd5+9216], %r253;
$L__BB17_102:
	add.s32 	%r763, %r2, 2560;
	cvt.u64.u32 	%rd28, %r763;
	setp.le.u64 	%p64, %rd2, %rd28;
	@%p64 bra 	$L__BB17_104;
	xor.b32  	%r764, %r236, -2147483648;
	st.global.u32 	[%rd4+10240], %r764;
	st.global.u32 	[%rd5+10240], %r254;
$L__BB17_104:
	add.s32 	%r765, %r2, 2816;
	cvt.u64.u32 	%rd29, %r765;
	setp.le.u64 	%p65, %rd2, %rd29;
	@%p65 bra 	$L__BB17_106;
	xor.b32  	%r766, %r237, -2147483648;
	st.global.u32 	[%rd4+11264], %r766;
	st.global.u32 	[%rd5+11264], %r255;
$L__BB17_106:
	or.b32  	%r767, %r2, 3072;
	cvt.u64.u32 	%rd30, %r767;
	setp.le.u64 	%p66, %rd2, %rd30;
	@%p66 bra 	$L__BB17_108;
	xor.b32  	%r768, %r238, -2147483648;
	st.global.u32 	[%rd4+12288], %r768;
	st.global.u32 	[%rd5+12288], %r256;
$L__BB17_108:
	add.s32 	%r769, %r2, 3328;
	cvt.u64.u32 	%rd31, %r769;
	setp.le.u64 	%p67, %rd2, %rd31;
	@%p67 bra 	$L__BB17_110;
	xor.b32  	%r770, %r239, -2147483648;
	st.global.u32 	[%rd4+13312], %r770;
	st.global.u32 	[%rd5+13312], %r257;
$L__BB17_110:
	add.s32 	%r771, %r2, 3584;
	cvt.u64.u32 	%rd32, %r771;
	setp.le.u64 	%p68, %rd2, %rd32;
	@%p68 bra 	$L__BB17_112;
	xor.b32  	%r772, %r240, -2147483648;
	st.global.u32 	[%rd4+14336], %r772;
	st.global.u32 	[%rd5+14336], %r258;
$L__BB17_112:
	add.s32 	%r773, %r2, 3840;
	cvt.u64.u32 	%rd33, %r773;
	setp.le.u64 	%p69, %rd2, %rd33;
	@%p69 bra 	$L__BB17_114;
	xor.b32  	%r774, %r241, -2147483648;
	st.global.u32 	[%rd4+15360], %r774;
	st.global.u32 	[%rd5+15360], %r259;
$L__BB17_114:
	or.b32  	%r775, %r2, 4096;
	cvt.u64.u32 	%rd34, %r775;
	setp.le.u64 	%p70, %rd2, %rd34;
	@%p70 bra 	$L__BB17_116;
	xor.b32  	%r776, %r242, -2147483648;
	st.global.u32 	[%rd4+16384], %r776;
	st.global.u32 	[%rd5+16384], %r260;
$L__BB17_116:
	add.s32 	%r777, %r2, 4352;
	cvt.u64.u32 	%rd35, %r777;
	setp.le.u64 	%p71, %rd2, %rd35;
	@%p71 bra 	$L__BB17_118;
	xor.b32  	%r778, %r243, -2147483648;
	st.global.u32 	[%rd4+17408], %r778;
	st.global.u32 	[%rd5+17408], %r261;
$L__BB17_118:
	add.s32 	%r779, %r2, 4608;
	cvt.u64.u32 	%rd36, %r779;
	setp.le.u64 	%p72, %rd2, %rd36;
	@%p72 bra 	$L__BB17_120;
	xor.b32  	%r780, %r244, -2147483648;
	st.global.u32 	[%rd4+18432], %r780;
	st.global.u32 	[%rd5+18432], %r262;
$L__BB17_120:
	ret;
$L__BB17_121:
	shl.b32 	%r781, %r206, 2;
	mov.u32 	%r782, _ZZN3cub18CUB_300001_SM_10006detail10radix_sort31DeviceRadixSortSingleTileKernelINS1_5radix10policy_hubIiiyE10Policy1000ELNS0_9SortOrderE0EiiyNS1_21identity_decomposer_tEEEvPKT1_PSA_PKT2_PSE_T3_iiT4_E12temp_storage;
	add.s32 	%r783, %r782, %r781;
	st.shared.u32 	[%r783], %r878;
	shl.b32 	%r784, %r207, 2;
	add.s32 	%r785, %r782, %r784;
	st.shared.u32 	[%r785], %r877;
	shl.b32 	%r786, %r208, 2;
	add.s32 	%r787, %r782, %r786;
	st.shared.u32 	[%r787], %r876;
	shl.b32 	%r788, %r209, 2;
	add.s32 	%r789, %r782, %r788;
	st.shared.u32 	[%r789], %r875;
	shl.b32 	%r790, %r210, 2;
	add.s32 	%r791, %r782, %r790;
	st.shared.u32 	[%r791], %r874;
	shl.b32 	%r792, %r211, 2;
	add.s32 	%r793, %r782, %r792;
	st.shared.u32 	[%r793], %r873;
	shl.b32 	%r794, %r212, 2;
	add.s32 	%r795, %r782, %r794;
	st.shared.u32 	[%r795], %r872;
	shl.b32 	%r796, %r213, 2;
	add.s32 	%r797, %r782, %r796;
	st.shared.u32 	[%r797], %r871;
	shl.b32 	%r798, %r214, 2;
	add.s32 	%r799, %r782, %r798;
	st.shared.u32 	[%r799], %r870;
	shl.b32 	%r800, %r215, 2;
	add.s32 	%r801, %r782, %r800;
	st.shared.u32 	[%r801], %r869;
	shl.b32 	%r802, %r216, 2;
	add.s32 	%r803, %r782, %r802;
	st.shared.u32 	[%r803], %r868;
	shl.b32 	%r804, %r217, 2;
	add.s32 	%r805, %r782, %r804;
	st.shared.u32 	[%r805], %r867;
	shl.b32 	%r806, %r218, 2;
	add.s32 	%r807, %r782, %r806;
	st.shared.u32 	[%r807], %r866;
	shl.b32 	%r808, %r219, 2;
	add.s32 	%r809, %r782, %r808;
	st.shared.u32 	[%r809], %r865;
	shl.b32 	%r810, %r220, 2;
	add.s32 	%r811, %r782, %r810;
	st.shared.u32 	[%r811], %r864;
	shl.b32 	%r812, %r221, 2;
	add.s32 	%r813, %r782, %r812;
	st.shared.u32 	[%r813], %r863;
	shl.b32 	%r814, %r222, 2;
	add.s32 	%r815, %r782, %r814;
	st.shared.u32 	[%r815], %r862;
	shl.b32 	%r816, %r223, 2;
	add.s32 	%r817, %r782, %r816;
	st.shared.u32 	[%r817], %r861;
	shl.b32 	%r818, %r224, 2;
	add.s32 	%r819, %r782, %r818;
	st.shared.u32 	[%r819], %r860;
	bar.sync 	0;
	ld.shared.u32 	%r878, [%r103];
	ld.shared.u32 	%r877, [%r103+4];
	ld.shared.u32 	%r876, [%r103+8];
	ld.shared.u32 	%r875, [%r103+12];
	ld.shared.u32 	%r874, [%r103+16];
	ld.shared.u32 	%r873, [%r103+20];
	ld.shared.u32 	%r872, [%r103+24];
	ld.shared.u32 	%r871, [%r103+28];
	ld.shared.u32 	%r870, [%r103+32];
	ld.shared.u32 	%r869, [%r103+36];
	ld.shared.u32 	%r868, [%r103+40];
	ld.shared.u32 	%r867, [%r103+44];
	ld.shared.u32 	%r866, [%r103+48];
	ld.shared.u32 	%r865, [%r103+52];
	ld.shared.u32 	%r864, [%r103+56];
	ld.shared.u32 	%r863, [%r103+60];
	ld.shared.u32 	%r862, [%r103+64];
	ld.shared.u32 	%r861, [%r103+68];
	ld.shared.u32 	%r860, [%r103+72];
	bar.sync 	0;
	st.shared.u32 	[%r783], %r897;
	st.shared.u32 	[%r785], %r896;
	st.shared.u32 	[%r787], %r895;
	st.shared.u32 	[%r789], %r894;
	st.shared.u32 	[%r791], %r893;
	st.shared.u32 	[%r793], %r892;
	st.shared.u32 	[%r795], %r891;
	st.shared.u32 	[%r797], %r890;
	st.shared.u32 	[%r799], %r889;
	st.shared.u32 	[%r801], %r888;
	st.shared.u32 	[%r803], %r887;
	st.shared.u32 	[%r805], %r886;
	st.shared.u32 	[%r807], %r885;
	st.shared.u32 	[%r809], %r884;
	st.shared.u32 	[%r811], %r883;
	st.shared.u32 	[%r813], %r882;
	st.shared.u32 	[%r815], %r881;
	st.shared.u32 	[%r817], %r880;
	st.shared.u32 	[%r819], %r879;
	bar.sync 	0;
	ld.shared.u32 	%r897, [%r103];
	ld.shared.u32 	%r896, [%r103+4];
	ld.shared.u32 	%r895, [%r103+8];
	ld.shared.u32 	%r894, [%r103+12];
	ld.shared.u32 	%r893, [%r103+16];
	ld.shared.u32 	%r892, [%r103+20];
	ld.shared.u32 	%r891, [%r103+24];
	ld.shared.u32 	%r890, [%r103+28];
	ld.shared.u32 	%r889, [%r103+32];
	ld.shared.u32 	%r888, [%r103+36];
	ld.shared.u32 	%r887, [%r103+40];
	ld.shared.u32 	%r886, [%r103+44];
	ld.shared.u32 	%r885, [%r103+48];
	ld.shared.u32 	%r884, [%r103+52];
	ld.shared.u32 	%r883, [%r103+56];
	ld.shared.u32 	%r882, [%r103+60];
	ld.shared.u32 	%r881, [%r103+64];
	ld.shared.u32 	%r880, [%r103+68];
	ld.shared.u32 	%r879, [%r103+72];
	bar.sync 	0;
	add.s32 	%r859, %r859, 6;
	add.s32 	%r858, %r858, -6;
	bra.uni 	$L__BB17_77;

}
	// .globl	_ZN3cub18CUB_300001_SM_10006detail10radix_sort30DeviceRadixSortHistogramKernelINS1_5radix10policy_hubIiiyE10Policy1000ELNS0_9SortOrderE0EiyNS1_21identity_decomposer_tEEEvPT2_PKT1_SA_iiT3_
.visible .entry _ZN3cub18CUB_300001_SM_10006detail10radix_sort30DeviceRadixSortHistogramKernelINS1_5radix10policy_hubIiiyE10Policy1000ELNS0_9SortOrderE0EiyNS1_21identity_decomposer_tEEEvPT2_PKT1_SA_iiT3_(
	.param .u64 .ptr .align 1 _ZN3cub18CUB_300001_SM_10006detail10radix_sort30DeviceRadixSortHistogramKernelINS1_5radix10policy_hubIiiyE10Policy1000ELNS0_9SortOrderE0EiyNS1_21identity_decomposer_tEEEvPT2_PKT1_SA_iiT3__param_0,
	.param .u64 .ptr .align 1 _ZN3cub18CUB_300001_SM_10006detail10radix_sort30DeviceRadixSortHistogramKernelINS1_5radix10policy_hubIiiyE10Policy1000ELNS0_9SortOrderE0EiyNS1_21identity_decomposer_tEEEvPT2_PKT1_SA_iiT3__param_1,
	.param .u64 _ZN3cub18CUB_300001_SM_10006detail10radix_sort30DeviceRadixSortHistogramKernelINS1_5radix10policy_hubIiiyE10Policy1000ELNS0_9SortOrderE0EiyNS1_21identity_decomposer_tEEEvPT2_PKT1_SA_iiT3__param_2,
	.param .u32 _ZN3cub18CUB_300001_SM_10006detail10radix_sort30DeviceRadixSortHistogramKernelINS1_5radix10policy_hubIiiyE10Policy1000ELNS0_9SortOrderE0EiyNS1_21identity_decomposer_tEEEvPT2_PKT1_SA_iiT3__param_3,
	.param .u32 _ZN3cub18CUB_300001_SM_10006detail10radix_sort30DeviceRadixSortHistogramKernelINS1_5radix10policy_hubIiiyE10Policy1000ELNS0_9SortOrderE0EiyNS1_21identity_decomposer_tEEEvPT2_PKT1_SA_iiT3__param_4,
	.param .align 1 .b8 _ZN3cub18CUB_300001_SM_10006detail10radix_sort30DeviceRadixSortHistogramKernelINS1_5radix10policy_hubIiiyE10Policy1000ELNS0_9SortOrderE0EiyNS1_21identity_decomposer_tEEEvPT2_PKT1_SA_iiT3__param_5[1]
)
.maxntid 128
{
	.reg .pred 	%p<91>;
	.reg .b32 	%r<486>;
	.reg .b64 	%rd<137>;
	// demoted variable
	.shared .align 4 .b8 _ZZN3cub18CUB_300001_SM_10006detail10radix_sort30DeviceRadixSortHistogramKernelINS1_5radix10policy_hubIiiyE10Policy1000ELNS0_9SortOrderE0EiyNS1_21identity_decomposer_tEEEvPT2_PKT1_SA_iiT3_E12temp_storage[4096];
	ld.param.u64 	%rd18, [_ZN3cub18CUB_300001_SM_10006detail10radix_sort30DeviceRadixSortHistogramKernelINS1_5radix10policy_hubIiiyE10Policy1000ELNS0_9SortOrderE0EiyNS1_21identity_decomposer_tEEEvPT2_PKT1_SA_iiT3__param_0];
	ld.param.u64 	%rd19, [_ZN3cub18CUB_300001_SM_10006detail10radix_sort30DeviceRadixSortHistogramKernelINS1_5radix10policy_hubIiiyE10Policy1000ELNS0_9SortOrderE0EiyNS1_21identity_decomposer_tEEEvPT2_PKT1_SA_iiT3__param_1];
	ld.param.u64 	%rd17, [_ZN3cub18CUB_300001_SM_10006detail10radix_sort30DeviceRadixSortHistogramKernelINS1_5radix10policy_hubIiiyE10Policy1000ELNS0_9SortOrderE0EiyNS1_21identity_decomposer_tEEEvPT2_PKT1_SA_iiT3__param_2];
	ld.param.u32 	%r174, [_ZN3cub18CUB_300001_SM_10006detail10radix_sort30DeviceRadixSortHistogramKernelINS1_5radix10policy_hubIiiyE10Policy1000ELNS0_9SortOrderE0EiyNS1_21identity_decomposer_tEEEvPT2_PKT1_SA_iiT3__param_3];
	ld.param.u32 	%r175, [_ZN3cub18CUB_300001_SM_10006detail10radix_sort30DeviceRadixSortHistogramKernelINS1_5radix10policy_hubIiiyE10Policy1000ELNS0_9SortOrderE0EiyNS1_21identity_decomposer_tEEEvPT2_PKT1_SA_iiT3__param_4];
	cvta.to.global.u64 	%rd1, %rd19;
	cvta.to.global.u64 	%rd2, %rd18;
	setp.eq.s64 	%p2, %rd17, 0;
	@%p2 bra 	$L__BB18_153;
	sub.s32 	%r176, %r175, %r174;
	add.s32 	%r177, %r176, 7;
	shr.s32 	%r178, %r177, 31;
	shr.u32 	%r179, %r178, 29;
	add.s32 	%r180, %r177, %r179;
	shr.s32 	%r181, %r180, 3;
	mov.u32 	%r182, %tid.x;
	setp.gt.u32 	%p3, %r182, 255;
	setp.lt.s32 	%p4, %r177, 8;
	mov.u32 	%r183, %ctaid.x;
	shl.b32 	%r184, %r183, 11;
	cvt.u64.u32 	%rd3, %r184;
	mov.u32 	%r185, %nctaid.x;
	shl.b32 	%r186, %r185, 11;
	cvt.u64.u32 	%rd4, %r186;
	add.s32 	%r1, %r181, -1;
	and.b32  	%r2, %r181, 15;
	and.b32  	%r3, %r181, 7;
	add.s32 	%r4, %r3, -1;
	and.b32  	%r5, %r181, 3;
	or.pred  	%p1, %p3, %p4;
	shl.b32 	%r187, %r182, 2;
	mov.u32 	%r188, _ZZN3cub18CUB_300001_SM_10006detail10radix_sort30DeviceRadixSortHistogramKernelINS1_5radix10policy_hubIiiyE10Policy1000ELNS0_9SortOrderE0EiyNS1_21identity_decomposer_tEEEvPT2_PKT1_SA_iiT3_E12temp_storage;
	add.s32 	%r6, %r188, %r187;
	and.b32  	%r7, %r181, 268435440;
	cvt.u64.u32 	%rd5, %r182;
	add.s32 	%r8, %r182, 128;
	add.s32 	%r9, %r182, 256;
	add.s32 	%r10, %r182, 384;
	add.s32 	%r11, %r182, 512;
	add.s32 	%r12, %r182, 640;
	add.s32 	%r13, %r182, 768;
	or.b32  	%r14, %r182, 1024;
	add.s32 	%r15, %r182, 1920;
	and.b32  	%r16, %r181, 268435448;
	and.b32  	%r17, %r181, 1;
	neg.s32 	%r18, %r7;
	add.s32 	%r19, %r6, 8192;
	add.s64 	%rd21, %rd17, -1;
	shr.u64 	%rd22, %rd21, 30;
	add.s64 	%rd23, %rd22, 1;
	min.u64 	%rd6, %rd23, %rd17;
	mov.b64 	%rd135, 0;
$L__BB18_2:
	@%p1 bra 	$L__BB18_30;
	setp.lt.u32 	%p5, %r1, 15;
	mov.b32 	%r439, 0;
	@%p5 bra 	$L__BB18_6;
	mov.u32 	%r436, %r19;
	mov.u32 	%r437, %r18;
$L__BB18_5:
	.pragma "nounroll";
	mov.b32 	%r190, 0;
	st.shared.u32 	[%r436+-8192], %r190;
	st.shared.u32 	[%r436+-7168], %r190;
	st.shared.u32 	[%r436+-6144], %r190;
	st.shared.u32 	[%r436+-5120], %r190;
	st.shared.u32 	[%r436+-4096], %r190;
	st.shared.u32 	[%r436+-3072], %r190;
	st.shared.u32 	[%r436+-2048], %r190;
	st.shared.u32 	[%r436+-1024], %r190;
	st.shared.u32 	[%r436], %r190;
	st.shared.u32 	[%r436+1024], %r190;
	st.shared.u32 	[%r436+2048], %r190;
	st.shared.u32 	[%r436+3072], %r190;
	st.shared.u32 	[%r436+4096], %r190;
	st.shared.u32 	[%r436+5120], %r190;
	st.shared.u32 	[%r436+6144], %r190;
	st.shared.u32 	[%r436+7168], %r190;
	add.s32 	%r437, %r437, 16;
	add.s32 	%r436, %r436, 16384;
	setp.ne.s32 	%p6, %r437, 0;
	mov.u32 	%r439, %r7;
	@%p6 bra 	$L__BB18_5;
$L__BB18_6:
	add.s32 	%r25, %r2, -1;
	setp.eq.s32 	%p7, %r2, 0;
	@%p7 bra 	$L__BB18_16;
	setp.lt.u32 	%p8, %r25, 7;
	@%p8 bra 	$L__BB18_9;
	shl.b32 	%r191, %r439, 10;
	add.s32 	%r192, %r6, %r191;
	mov.b32 	%r193, 0;
	st.shared.u32 	[%r192], %r193;
	st.shared.u32 	[%r192+1024], %r193;
	st.shared.u32 	[%r192+2048], %r193;
	st.shared.u32 	[%r192+3072], %r193;
	st.shared.u32 	[%r192+4096], %r193;
	st.shared.u32 	[%r192+5120], %r193;
	st.shared.u32 	[%r192+6144], %r193;
	st.shared.u32 	[%r192+7168], %r193;
	add.s32 	%r439, %r439, 8;
$L__BB18_9:
	setp.eq.s32 	%p9, %r3, 0;
	@%p9 bra 	$L__BB18_16;
	setp.lt.u32 	%p10, %r4, 3;
	@%p10 bra 	$L__BB18_12;
	shl.b32 	%r194, %r439, 10;
	add.s32 	%r195, %r6, %r194;
	mov.b32 	%r196, 0;
	st.shared.u32 	[%r195], %r196;
	st.shared.u32 	[%r195+1024], %r196;
	st.shared.u32 	[%r195+2048], %r196;
	st.shared.u32 	[%r195+3072], %r196;
	add.s32 	%r439, %r439, 4;
$L__BB18_12:
	setp.eq.s32 	%p11, %r5, 0;
	@%p11 bra 	$L__BB18_16;
	setp.eq.s32 	%p12, %r5, 1;
	shl.b32 	%r197, %r439, 10;
	add.s32 	%r30, %r6, %r197;
	mov.b32 	%r198, 0;
	st.shared.u32 	[%r30], %r198;
	@%p12 bra 	$L__BB18_16;
	setp.eq.s32 	%p13, %r5, 2;
	mov.b32 	%r199, 0;
	st.shared.u32 	[%r30+1024], %r199;
	@%p13 bra 	$L__BB18_16;
	mov.b32 	%r200, 0;
	st.shared.u32 	[%r30+2048], %r200;
$L__BB18_16:
	cvt.u32.u64 	%r201, %rd5;
	setp.gt.u32 	%p14, %r201, 127;
	@%p14 bra 	$L__BB18_30;
	setp.lt.u32 	%p15, %r1, 15;
	mov.b32 	%r443, 0;
	@%p15 bra 	$L__BB18_20;
	mov.b32 	%r441, 0;
$L__BB18_19:
	.pragma "nounroll";
	shl.b32 	%r204, %r441, 10;
	add.s32 	%r205, %r6, %r204;
	mov.b32 	%r206, 0;
	st.shared.u32 	[%r205+512], %r206;
	st.shared.u32 	[%r205+1536], %r206;
	st.shared.u32 	[%r205+2560], %r206;
	st.shared.u32 	[%r205+3584], %r206;
	st.shared.u32 	[%r205+4608], %r206;
	st.shared.u32 	[%r205+5632], %r206;
	st.shared.u32 	[%r205+6656], %r206;
	st.shared.u32 	[%r205+7680], %r206;
	st.shared.u32 	[%r205+8704], %r206;
	st.shared.u32 	[%r205+9728], %r206;
	st.shared.u32 	[%r205+10752], %r206;
	st.shared.u32 	[%r205+11776], %r206;
	st.shared.u32 	[%r205+12800], %r206;
	st.shared.u32 	[%r205+13824], %r206;
	st.shared.u32 	[%r205+14848], %r206;
	st.shared.u32 	[%r205+15872], %r206;
	add.s32 	%r441, %r441, 16;
	setp.ne.s32 	%p16, %r441, %r7;
	mov.u32 	%r443, %r7;
	@%p16 bra 	$L__BB18_19;
$L__BB18_20:
	setp.eq.s32 	%p17, %r2, 0;
	@%p17 bra 	$L__BB18_30;
	setp.lt.u32 	%p18, %r25, 7;
	@%p18 bra 	$L__BB18_23;
	shl.b32 	%r207, %r443, 10;
	add.s32 	%r208, %r6, %r207;
	mov.b32 	%r209, 0;
	st.shared.u32 	[%r208+512], %r209;
	st.shared.u32 	[%r208+1536], %r209;
	st.shared.u32 	[%r208+2560], %r209;
	st.shared.u32 	[%r208+3584], %r209;
	st.shared.u32 	[%r208+4608], %r209;
	st.shared.u32 	[%r208+5632], %r209;
	st.shared.u32 	[%r208+6656], %r209;
	st.shared.u32 	[%r208+7680], %r209;
	add.s32 	%r443, %r443, 8;
$L__BB18_23:
	setp.eq.s32 	%p19, %r3, 0;
	@%p19 bra 	$L__BB18_30;
	setp.lt.u32 	%p20, %r4, 3;
	@%p20 bra 	$L__BB18_26;
	shl.b32 	%r210, %r443, 10;
	add.s32 	%r211, %r6, %r210;
	mov.b32 	%r212, 0;
	st.shared.u32 	[%r211+512], %r212;
	st.shared.u32 	[%r211+1536], %r212;
	st.shared.u32 	[%r211+2560], %r212;
	st.shared.u32 	[%r211+3584], %r212;
	add.s32 	%r443, %r443, 4;
$L__BB18_26:
	setp.eq.s32 	%p21, %r5, 0;
	@%p21 bra 	$L__BB18_30;
	setp.eq.s32 	%p22, %r5, 1;
	shl.b32 	%r213, %r443, 10;
	add.s32 	%r38, %r6, %r213;
	mov.b32 	%r214, 0;
	st.shared.u32 	[%r38+512], %r214;
	@%p22 bra 	$L__BB18_30;
	setp.eq.s32 	%p23, %r5, 2;
	mov.b32 	%r215, 0;
	st.shared.u32 	[%r38+1536], %r215;
	@%p23 bra 	$L__BB18_30;
	mov.b32 	%r216, 0;
	st.shared.u32 	[%r38+2560], %r216;
$L__BB18_30:
	bar.sync 	0;
	bar.sync 	0;
	shl.b64 	%rd8, %rd135, 30;
	sub.s64 	%rd24, %rd17, %rd8;
	min.u64 	%rd9, %rd24, 1073741824;
	setp.le.u64 	%p24, %rd9, %rd3;
	@%p24 bra 	$L__BB18_70;
	mov.u64 	%rd136, %rd3;
$L__BB18_32:
	add.s64 	%rd11, %rd136, %rd8;
	sub.s64 	%rd12, %rd17, %rd11;
	setp.lt.u64 	%p25, %rd12, 2048;
	@%p25 bra 	$L__BB18_34;
	add.s64 	%rd27, %rd11, %rd5;
	shl.b64 	%rd28, %rd27, 2;
	add.s64 	%rd29, %rd1, %rd28;
	ld.global.u32 	%r475, [%rd29];
	ld.global.u32 	%r474, [%rd29+512];
	ld.global.u32 	%r473, [%rd29+1024];
	ld.global.u32 	%r472, [%rd29+1536];
	ld.global.u32 	%r471, [%rd29+2048];
	ld.global.u32 	%r470, [%rd29+2560];
	ld.global.u32 	%r469, [%rd29+3072];
	ld.global.u32 	%r468, [%rd29+3584];
	ld.global.u32 	%r467, [%rd29+4096];
	ld.global.u32 	%r466, [%rd29+4608];
	ld.global.u32 	%r465, [%rd29+5120];
	ld.global.u32 	%r464, [%rd29+5632];
	ld.global.u32 	%r463, [%rd29+6144];
	ld.global.u32 	%r462, [%rd29+6656];
	ld.global.u32 	%r461, [%rd29+7168];
	ld.global.u32 	%r460, [%rd29+7680];
	bra.uni 	$L__BB18_66;
$L__BB18_34:
	cvt.u32.u64 	%r218, %rd5;
	cvt.u32.u64 	%r55, %rd12;
	setp.ge.s32 	%p26, %r218, %r55;
	add.s64 	%rd25, %rd11, %rd5;
	shl.b64 	%rd26, %rd25, 2;
	add.s64 	%rd13, %rd1, %rd26;
	mov.b32 	%r475, 2147483647;
	@%p26 bra 	$L__BB18_36;
	ld.global.u32 	%r475, [%rd13];
$L__BB18_36:
	setp.ge.s32 	%p27, %r8, %r55;
	mov.b32 	%r474, 2147483647;
	@%p27 bra 	$L__BB18_38;
	ld.global.u32 	%r474, [%rd13+512];
$L__BB18_38:
	setp.ge.s32 	%p28, %r9, %r55;
	mov.b32 	%r473, 2147483647;
	@%p28 bra 	$L__BB18_40;
	ld.global.u32 	%r473, [%rd13+1024];
$L__BB18_40:
	setp.ge.s32 	%p29, %r10, %r55;
	mov.b32 	%r472, 2147483647;
	@%p29 bra 	$L__BB18_42;
	ld.global.u32 	%r472, [%rd13+1536];
$L__BB18_42:
	setp.ge.s32 	%p30, %r11, %r55;
	mov.b32 	%r471, 2147483647;
	@%p30 bra 	$L__BB18_44;
	ld.global.u32 	%r471, [%rd13+2048];
$L__BB18_44:
	setp.ge.s32 	%p31, %r12, %r55;
	mov.b32 	%r470, 2147483647;
	@%p31 bra 	$L__BB18_46;
	ld.global.u32 	%r470, [%rd13+2560];
$L__BB18_46:
	setp.ge.s32 	%p32, %r13, %r55;
	mov.b32 	%r469, 2147483647;
	@%p32 bra 	$L__BB18_48;
	ld.global.u32 	%r469, [%rd13+3072];
$L__BB18_48:
	mov.u32 	%r226, %tid.x;
	add.s32 	%r227, %r226, 896;
	setp.ge.s32 	%p33, %r227, %r55;
	mov.b32 	%r468, 2147483647;
	@%p33 bra 	$L__BB18_50;
	ld.global.u32 	%r468, [%rd13+3584];
$L__BB18_50:
	setp.ge.s32 	%p34, %r14, %r55;
	mov.b32 	%r467, 2147483647;
	@%p34 bra 	$L__BB18_52;
	ld.global.u32 	%r467, [%rd13+4096];
$L__BB18_52:
	add.s32 	%r231, %r226, 1152;
	setp.ge.s32 	%p35, %r231, %r55;
	mov.b32 	%r466, 2147483647;
	@%p35 bra 	$L__BB18_54;
	ld.global.u32 	%r466, [%rd13+4608];
$L__BB18_54:
	add.s32 	%r234, %r226, 1280;
	setp.ge.s32 	%p36, %r234, %r55;
	mov.b32 	%r465, 2147483647;
	@%p36 bra 	$L__BB18_56;
	ld.global.u32 	%r465, [%rd13+5120];
$L__BB18_56:
	add.s32 	%r237, %r226, 1408;
	setp.ge.s32 	%p37, %r237, %r55;
	mov.b32 	%r464, 2147483647;
	@%p37 bra 	$L__BB18_58;
	ld.global.u32 	%r464, [%rd13+5632];
$L__BB18_58:
	add.s32 	%r240, %r226, 1536;
	setp.ge.s32 	%p38, %r240, %r55;
	mov.b32 	%r463, 2147483647;
	@%p38 bra 	$L__BB18_60;
	ld.global.u32 	%r463, [%rd13+6144];
$L__BB18_60:
	add.s32 	%r243, %r226, 1664;
	setp.ge.s32 	%p39, %r243, %r55;
	mov.b32 	%r462, 2147483647;
	@%p39 bra 	$L__BB18_62;
	ld.global.u32 	%r462, [%rd13+6656];
$L__BB18_62:
	add.s32 	%r246, %r226, 1792;
	setp.ge.s32 	%p40, %r246, %r55;
	mov.b32 	%r461, 2147483647;
	@%p40 bra 	$L__BB18_64;
	ld.global.u32 	%r461, [%rd13+7168];
$L__BB18_64:
	setp.ge.s32 	%p41, %r15, %r55;
	mov.b32 	%r460, 2147483647;
	@%p41 bra 	$L__BB18_66;
	ld.global.u32 	%r460, [%rd13+7680];
$L__BB18_66:
	setp.le.s32 	%p42, %r175, %r174;
	@%p42 bra 	$L__BB18_69;
	xor.b32  	%r103, %r460, -2147483648;
	xor.b32  	%r104, %r461, -2147483648;
	xor.b32  	%r105, %r462, -2147483648;
	xor.b32  	%r106, %r463, -2147483648;
	xor.b32  	%r107, %r464, -2147483648;
	xor.b32  	%r108, %r465, -2147483648;
	xor.b32  	%r109, %r466, -2147483648;
	xor.b32  	%r110, %r467, -2147483648;
	xor.b32  	%r111, %r468, -2147483648;
	xor.b32  	%r112, %r469, -2147483648;
	xor.b32  	%r113, %r470, -2147483648;
	xor.b32  	%r114, %r471, -2147483648;
	xor.b32  	%r115, %r472, -2147483648;
	xor.b32  	%r116, %r473, -2147483648;
	xor.b32  	%r117, %r474, -2147483648;
	xor.b32  	%r118, %r475, -2147483648;
	mov.b32 	%r476, 0;
	mov.u32 	%r477, %r174;
$L__BB18_68:
	sub.s32 	%r249, %r175, %r477;
	shl.b32 	%r250, %r476, 10;
	mov.u32 	%r251, _ZZN3cub18CUB_300001_SM_10006detail10radix_sort30DeviceRadixSortHistogramKernelINS1_5radix10policy_hubIiiyE10Policy1000ELNS0_9SortOrderE0EiyNS1_21identity_decomposer_tEEEvPT2_PKT1_SA_iiT3_E12temp_storage;
	add.s32 	%r252, %r251, %r250;
	min.s32 	%r253, %r249, 8;
	mov.b32 	%r254, -1;
	shl.b32 	%r255, %r254, %r253;
	not.b32 	%r256, %r255;
	shr.u32 	%r257, %r118, %r477;
	and.b32  	%r258, %r257, %r256;
	shl.b32 	%r259, %r258, 2;
	add.s32 	%r260, %r252, %r259;
	atom.shared.add.u32 	%r261, [%r260], 1;
	shr.u32 	%r262, %r117, %r477;
	and.b32  	%r263, %r262, %r256;
	shl.b32 	%r264, %r263, 2;
	add.s32 	%r265, %r252, %r264;
	atom.shared.add.u32 	%r266, [%r265], 1;
	shr.u32 	%r267, %r116, %r477;
	and.b32  	%r268, %r267, %r256;
	shl.b32 	%r269, %r268, 2;
	add.s32 	%r270, %r252, %r269;
	atom.shared.add.u32 	%r271, [%r270], 1;
	shr.u32 	%r272, %r115, %r477;
	and.b32  	%r273, %r272, %r256;
	shl.b32 	%r274, %r273, 2;
	add.s32 	%r275, %r252, %r274;
	atom.shared.add.u32 	%r276, [%r275], 1;
	shr.u32 	%r277, %r114, %r477;
	and.b32  	%r278, %r277, %r256;
	shl.b32 	%r279, %r278, 2;
	add.s32 	%r280, %r252, %r279;
	atom.shared.add.u32 	%r281, [%r280], 1;
	shr.u32 	%r282, %r113, %r477;
	and.b32  	%r283, %r282, %r256;
	shl.b32 	%r284, %r283, 2;
	add.s32 	%r285, %r252, %r284;
	atom.shared.add.u32 	%r286, [%r285], 1;
	shr.u32 	%r287, %r112, %r477;
	and.b32  	%r288, %r287, %r256;
	shl.b32 	%r289, %r288, 2;
	add.s32 	%r290, %r252, %r289;
	atom.shared.add.u32 	%r291, [%r290], 1;
	shr.u32 	%r292, %r111, %r477;
	and.b32  	%r293, %r292, %r256;
	shl.b32 	%r294, %r293, 2;
	add.s32 	%r295, %r252, %r294;
	atom.shared.add.u32 	%r296, [%r295], 1;
	shr.u32 	%r297, %r110, %r477;
	and.b32  	%r298, %r297, %r256;
	shl.b32 	%r299, %r298, 2;
	add.s32 	%r300, %r252, %r299;
	atom.shared.add.u32 	%r301, [%r300], 1;
	shr.u32 	%r302, %r109, %r477;
	and.b32  	%r303, %r302, %r256;
	shl.b32 	%r304, %r303, 2;
	add.s32 	%r305, %r252, %r304;
	atom.shared.add.u32 	%r306, [%r305], 1;
	shr.u32 	%r307, %r108, %r477;
	and.b32  	%r308, %r307, %r256;
	shl.b32 	%r309, %r308, 2;
	add.s32 	%r310, %r252, %r309;
	atom.shared.add.u32 	%r311, [%r310], 1;
	shr.u32 	%r312, %r107, %r477;
	and.b32  	%r313, %r312, %r256;
	shl.b32 	%r314, %r313, 2;
	add.s32 	%r315, %r252, %r314;
	atom.shared.add.u32 	%r316, [%r315], 1;
	shr.u32 	%r317, %r106, %r477;
	and.b32  	%r318, %r317, %r256;
	shl.b32 	%r319, %r318, 2;
	add.s32 	%r320, %r252, %r319;
	atom.shared.add.u32 	%r321, [%r320], 1;
	shr.u32 	%r322, %r105, %r477;
	and.b32  	%r323, %r322, %r256;
	shl.b32 	%r324, %r323, 2;
	add.s32 	%r325, %r252, %r324;
	atom.shared.add.u32 	%r326, [%r325], 1;
	shr.u32 	%r327, %r104, %r477;
	and.b32  	%r328, %r327, %r256;
	shl.b32 	%r329, %r328, 2;
	add.s32 	%r330, %r252, %r329;
	atom.shared.add.u32 	%r331, [%r330], 1;
	shr.u32 	%r332, %r103, %r477;
	and.b32  	%r333, %r332, %r256;
	shl.b32 	%r334, %r333, 2;
	add.s32 	%r335, %r252, %r334;
	atom.shared.add.u32 	%r336, [%r335], 1;
	add.s32 	%r477, %r477, 8;
	add.s32 	%r476, %r476, 1;
	setp.lt.s32 	%p43, %r477, %r175;
	@%p43 bra 	$L__BB18_68;
$L__BB18_69:
	add.s64 	%rd136, %rd136, %rd4;
	setp.lt.u64 	%p44, %rd136, %rd9;
	@%p44 bra 	$L__BB18_32;
$L__BB18_70:
	bar.sync 	0;
	@%p1 bra 	$L__BB18_152;
	setp.lt.u32 	%p45, %r1, 7;
	mov.b32 	%r480, 0;
	@%p45 bra 	$L__BB18_90;
	mov.b32 	%r478, 0;
$L__BB18_73:
	.pragma "nounroll";
	shl.b32 	%r339, %r478, 10;
	add.s32 	%r124, %r6, %r339;
	ld.shared.u32 	%r125, [%r124];
	setp.eq.s32 	%p46, %r125, 0;
	@%p46 bra 	$L__BB18_75;
	cvt.u32.u64 	%r340, %rd5;
	shl.b32 	%r341, %r478, 8;
	add.s32 	%r342, %r341, %r340;
	mul.wide.u32 	%rd30, %r342, 8;
	add.s64 	%rd31, %rd2, %rd30;
	cvt.u64.u32 	%rd32, %r125;
	atom.global.add.u64 	%rd33, [%rd31], %rd32;
$L__BB18_75:
	ld.shared.u32 	%r126, [%r124+1024];
	setp.eq.s32 	%p47, %r126, 0;
	@%p47 bra 	$L__BB18_77;
	cvt.u32.u64 	%r343, %rd5;
	shl.b32 	%r344, %r478, 8;
	add.s32 	%r345, %r344, %r343;
	add.s32 	%r346, %r345, 256;
	mul.wide.u32 	%rd34, %r346, 8;
	add.s64 	%rd35, %rd2, %rd34;
	cvt.u64.u32 	%rd36, %r126;
	atom.global.add.u64 	%rd37, [%rd35], %rd36;
$L__BB18_77:
	ld.shared.u32 	%r127, [%r124+2048];
	setp.eq.s32 	%p48, %r127, 0;
	@%p48 bra 	$L__BB18_79;
	cvt.u32.u64 	%r347, %rd5;
	shl.b32 	%r348, %r478, 8;
	add.s32 	%r349, %r348, %r347;
	add.s32 	%r350, %r349, 512;
	mul.wide.u32 	%rd38, %r350, 8;
	add.s64 	%rd39, %rd2, %rd38;
	cvt.u64.u32 	%rd40, %r127;
	atom.global.add.u64 	%rd41, [%rd39], %rd40;
$L__BB18_79:
	ld.shared.u32 	%r128, [%r124+3072];
	setp.eq.s32 	%p49, %r128, 0;
	@%p49 bra 	$L__BB18_81;
	cvt.u32.u64 	%r351, %rd5;
	shl.b32 	%r352, %r478, 8;
	add.s32 	%r353, %r352, %r351;
	add.s32 	%r354, %r353, 768;
	mul.wide.u32 	%rd42, %r354, 8;
	add.s64 	%rd43, %rd2, %rd42;
	cvt.u64.u32 	%rd44, %r128;
	atom.global.add.u64 	%rd45, [%rd43], %rd44;
$L__BB18_81:
	ld.shared.u32 	%r129, [%r124+4096];
	setp.eq.s32 	%p50, %r129, 0;
	@%p50 bra 	$L__BB18_83;
	cvt.u32.u64 	%r355, %rd5;
	shl.b32 	%r356, %r478, 8;
	add.s32 	%r357, %r356, %r355;
	add.s32 	%r358, %r357, 1024;
	mul.wide.u32 	%rd46, %r358, 8;
	add.s64 	%rd47, %rd2, %rd46;
	cvt.u64.u32 	%rd48, %r129;
	atom.global.add.u64 	%rd49, [%rd47], %rd48;
$L__BB18_83:
	ld.shared.u32 	%r130, [%r124+5120];
	setp.eq.s32 	%p51, %r130, 0;
	@%p51 bra 	$L__BB18_85;
	cvt.u32.u64 	%r359, %rd5;
	shl.b32 	%r360, %r478, 8;
	add.s32 	%r361, %r360, %r359;
	add.s32 	%r362, %r361, 1280;
	mul.wide.u32 	%rd50, %r362, 8;
	add.s64 	%rd51, %rd2, %rd50;
	cvt.u64.u32 	%rd52, %r130;
	atom.global.add.u64 	%rd53, [%rd51], %rd52;
$L__BB18_85:
	ld.shared.u32 	%r131, [%r124+6144];
	setp.eq.s32 	%p52, %r131, 0;
	@%p52 bra 	$L__BB18_87;
	cvt.u32.u64 	%r363, %rd5;
	shl.b32 	%r364, %r478, 8;
	add.s32 	%r365, %r364, %r363;
	add.s32 	%r366, %r365, 1536;
	mul.wide.u32 	%rd54, %r366, 8;
	add.s64 	%rd55, %rd2, %rd54;
	cvt.u64.u32 	%rd56, %r131;
	atom.global.add.u64 	%rd57, [%rd55], %rd56;
$L__BB18_87:
	ld.shared.u32 	%r132, [%r124+7168];
	setp.eq.s32 	%p53, %r132, 0;
	@%p53 bra 	$L__BB18_89;
	cvt.u32.u64 	%r367, %rd5;
	shl.b32 	%r368, %r478, 8;
	add.s32 	%r369, %r368, %r367;
	add.s32 	%r370, %r369, 1792;
	mul.wide.u32 	%rd58, %r370, 8;
	add.s64 	%rd59, %rd2, %rd58;
	cvt.u64.u32 	%rd60, %r132;
	atom.global.add.u64 	%rd61, [%rd59], %rd60;
$L__BB18_89:
	add.s32 	%r478, %r478, 8;
	setp.ne.s32 	%p54, %r478, %r16;
	mov.u32 	%r480, %r16;
	@%p54 bra 	$L__BB18_73;
$L__BB18_90:
	add.s32 	%r135, %r5, -1;
	setp.eq.s32 	%p55, %r3, 0;
	@%p55 bra 	$L__BB18_111;
	setp.lt.u32 	%p56, %r4, 3;
	@%p56 bra 	$L__BB18_101;
	shl.b32 	%r371, %r480, 10;
	add.s32 	%r136, %r6, %r371;
	ld.shared.u32 	%r137, [%r136];
	setp.eq.s32 	%p57, %r137, 0;
	@%p57 bra 	$L__BB18_94;
	cvt.u32.u64 	%r372, %rd5;
	shl.b32 	%r373, %r480, 8;
	add.s32 	%r374, %r373, %r372;
	mul.wide.u32 	%rd62, %r374, 8;
	add.s64 	%rd63, %rd2, %rd62;
	cvt.u64.u32 	%rd64, %r137;
	atom.global.add.u64 	%rd65, [%rd63], %rd64;
$L__BB18_94:
	ld.shared.u32 	%r138, [%r136+1024];
	setp.eq.s32 	%p58, %r138, 0;
	@%p58 bra 	$L__BB18_96;
	cvt.u32.u64 	%r375, %rd5;
	shl.b32 	%r376, %r480, 8;
	add.s32 	%r377, %r376, %r375;
	add.s32 	%r378, %r377, 256;
	mul.wide.u32 	%rd66, %r378, 8;
	add.s64 	%rd67, %rd2, %rd66;
	cvt.u64.u32 	%rd68, %r138;
	atom.global.add.u64 	%rd69, [%rd67], %rd68;
$L__BB18_96:
	ld.shared.u32 	%r139, [%r136+2048];
	setp.eq.s32 	%p59, %r139, 0;
	@%p59 bra 	$L__BB18_98;
	cvt.u32.u64 	%r379, %rd5;
	shl.b32 	%r380, %r480, 8;
	add.s32 	%r381, %r380, %r379;
	add.s32 	%r382, %r381, 512;
	mul.wide.u32 	%rd70, %r382, 8;
	add.s64 	%rd71, %rd2, %rd70;
	cvt.u64.u32 	%rd72, %r139;
	atom.global.add.u64 	%rd73, [%rd71], %rd72;
$L__BB18_98:
	ld.shared.u32 	%r140, [%r136+3072];
	setp.eq.s32 	%p60, %r140, 0;
	@%p60 bra 	$L__BB18_100;
	cvt.u32.u64 	%r383, %rd5;
	shl.b32 	%r384, %r480, 8;
	add.s32 	%r385, %r384, %r383;
	add.s32 	%r386, %r385, 768;
	mul.wide.u32 	%rd74, %r386, 8;
	add.s64 	%rd75, %rd2, %rd74;
	cvt.u64.u32 	%rd76, %r140;
	atom.global.add.u64 	%rd77, [%rd75], %rd76;
$L__BB18_100:
	add.s32 	%r480, %r480, 4;
$L__BB18_101:
	setp.eq.s32 	%p61, %r5, 0;
	@%p61 bra 	$L__BB18_111;
	setp.eq.s32 	%p62, %r135, 0;
	@%p62 bra 	$L__BB18_108;
	shl.b32 	%r387, %r480, 10;
	add.s32 	%r143, %r6, %r387;
	ld.shared.u32 	%r144, [%r143];
	setp.eq.s32 	%p63, %r144, 0;
	@%p63 bra 	$L__BB18_105;
	cvt.u32.u64 	%r388, %rd5;
	shl.b32 	%r389, %r480, 8;
	add.s32 	%r390, %r389, %r388;
	mul.wide.u32 	%rd78, %r390, 8;
	add.s64 	%rd79, %rd2, %rd78;
	cvt.u64.u32 	%rd80, %r144;
	atom.global.add.u64 	%rd81, [%rd79], %rd80;
$L__BB18_105:
	ld.shared.u32 	%r145, [%r143+1024];
	setp.eq.s32 	%p64, %r145, 0;
	@%p64 bra 	$L__BB18_107;
	cvt.u32.u64 	%r391, %rd5;
	shl.b32 	%r392, %r480, 8;
	add.s32 	%r393, %r392, %r391;
	add.s32 	%r394, %r393, 256;
	mul.wide.u32 	%rd82, %r394, 8;
	add.s64 	%rd83, %rd2, %rd82;
	cvt.u64.u32 	%rd84, %r145;
	atom.global.add.u64 	%rd85, [%rd83], %rd84;
$L__BB18_107:
	add.s32 	%r480, %r480, 2;
$L__BB18_108:
	setp.eq.s32 	%p65, %r17, 0;
	@%p65 bra 	$L__BB18_111;
	shl.b32 	%r395, %r480, 10;
	add.s32 	%r396, %r6, %r395;
	ld.shared.u32 	%r148, [%r396];
	setp.eq.s32 	%p66, %r148, 0;
	@%p66 bra 	$L__BB18_111;
	cvt.u32.u64 	%r397, %rd5;
	shl.b32 	%r398, %r480, 8;
	add.s32 	%r399, %r398, %r397;
	mul.wide.u32 	%rd86, %r399, 8;
	add.s64 	%rd87, %rd2, %rd86;
	cvt.u64.u32 	%rd88, %r148;
	atom.global.add.u64 	%rd89, [%rd87], %rd88;
$L__BB18_111:
	cvt.u32.u64 	%r400, %rd5;
	setp.gt.u32 	%p67, %r400, 127;
	@%p67 bra 	$L__BB18_152;
	setp.lt.u32 	%p68, %r1, 7;
	mov.b32 	%r484, 0;
	@%p68 bra 	$L__BB18_131;
	mov.b32 	%r482, 0;
$L__BB18_114:
	.pragma "nounroll";
	shl.b32 	%r404, %r482, 10;
	add.s32 	%r150, %r6, %r404;
	ld.shared.u32 	%r151, [%r150+512];
	setp.eq.s32 	%p69, %r151, 0;
	shl.b32 	%r405, %r482, 8;
	add.s32 	%r406, %r405, %r400;
	mul.wide.u32 	%rd90, %r406, 8;
	add.s64 	%rd15, %rd2, %rd90;
	@%p69 bra 	$L__BB18_116;
	cvt.u64.u32 	%rd91, %r151;
	atom.global.add.u64 	%rd92, [%rd15+1024], %rd91;
$L__BB18_116:
	ld.shared.u32 	%r152, [%r150+1536];
	setp.eq.s32 	%p70, %r152, 0;
	@%p70 bra 	$L__BB18_118;
	cvt.u64.u32 	%rd93, %r152;
	atom.global.add.u64 	%rd94, [%rd15+3072], %rd93;
$L__BB18_118:
	ld.shared.u32 	%r153, [%r150+2560];
	setp.eq.s32 	%p71, %r153, 0;
	@%p71 bra 	$L__BB18_120;
	cvt.u64.u32 	%rd95, %r153;
	atom.global.add.u64 	%rd96, [%rd15+5120], %rd95;
$L__BB18_120:
	ld.shared.u32 	%r154, [%r150+3584];
	setp.eq.s32 	%p72, %r154, 0;
	@%p72 bra 	$L__BB18_122;
	cvt.u64.u32 	%rd97, %r154;
	atom.global.add.u64 	%rd98, [%rd15+7168], %rd97;
$L__BB18_122:
	ld.shared.u32 	%r155, [%r150+4608];
	setp.eq.s32 	%p73, %r155, 0;
	@%p73 bra 	$L__BB18_124;
	cvt.u64.u32 	%rd99, %r155;
	atom.global.add.u64 	%rd100, [%rd15+9216], %rd99;
$L__BB18_124:
	ld.shared.u32 	%r156, [%r150+5632];
	setp.eq.s32 	%p74, %r156, 0;
	@%p74 bra 	$L__BB18_126;
	cvt.u64.u32 	%rd101, %r156;
	atom.global.add.u64 	%rd102, [%rd15+11264], %rd101;
$L__BB18_126:
	ld.shared.u32 	%r157, [%r150+6656];
	setp.eq.s32 	%p75, %r157, 0;
	@%p75 bra 	$L__BB18_128;
	cvt.u64.u32 	%rd103, %r157;
	atom.global.add.u64 	%rd104, [%rd15+13312], %rd103;
$L__BB18_128:
	ld.shared.u32 	%r158, [%r150+7680];
	setp.eq.s32 	%p76, %r158, 0;
	@%p76 bra 	$L__BB18_130;
	cvt.u64.u32 	%rd105, %r158;
	atom.global.add.u64 	%rd106, [%rd15+15360], %rd105;
$L__BB18_130:
	add.s32 	%r482, %r482, 8;
	setp.ne.s32 	%p77, %r482, %r16;
	mov.u32 	%r484, %r16;
	@%p77 bra 	$L__BB18_114;
$L__BB18_131:
	setp.eq.s32 	%p78, %r3, 0;
	@%p78 bra 	$L__BB18_152;
	setp.lt.u32 	%p79, %r4, 3;
	@%p79 bra 	$L__BB18_142;
	shl.b32 	%r407, %r484, 10;
	add.s32 	%r161, %r6, %r407;
	ld.shared.u32 	%r162, [%r161+512];
	setp.eq.s32 	%p80, %r162, 0;
	@%p80 bra 	$L__BB18_135;
	shl.b32 	%r409, %r484, 8;
	add.s32 	%r410, %r409, %r400;
	mul.wide.u32 	%rd107, %r410, 8;
	add.s64 	%rd108, %rd2, %rd107;
	cvt.u64.u32 	%rd109, %r162;
	atom.global.add.u64 	%rd110, [%rd108+1024], %rd109;
$L__BB18_135:
	ld.shared.u32 	%r163, [%r161+1536];
	setp.eq.s32 	%p81, %r163, 0;
	@%p81 bra 	$L__BB18_137;
	shl.b32 	%r412, %r484, 8;
	add.s32 	%r413, %r412, %r400;
	add.s32 	%r414, %r413, 256;
	mul.wide.u32 	%rd111, %r414, 8;
	add.s64 	%rd112, %rd2, %rd111;
	cvt.u64.u32 	%rd113, %r163;
	atom.global.add.u64 	%rd114, [%rd112+1024], %rd113;
$L__BB18_137:
	ld.shared.u32 	%r164, [%r161+2560];
	setp.eq.s32 	%p82, %r164, 0;
	@%p82 bra 	$L__BB18_139;
	shl.b32 	%r416, %r484, 8;
	add.s32 	%r417, %r416, %r400;
	add.s32 	%r418, %r417, 512;
	mul.wide.u32 	%rd115, %r418, 8;
	add.s64 	%rd116, %rd2, %rd115;
	cvt.u64.u32 	%rd117, %r164;
	atom.global.add.u64 	%rd118, [%rd116+1024], %rd117;
$L__BB18_139:
	ld.shared.u32 	%r165, [%r161+3584];
	setp.eq.s32 	%p83, %r165, 0;
	@%p83 bra 	$L__BB18_141;
	shl.b32 	%r420, %r484, 8;
	add.s32 	%r421, %r420, %r400;
	add.s32 	%r422, %r421, 768;
	mul.wide.u32 	%rd119, %r422, 8;
	add.s64 	%rd120, %rd2, %rd119;
	cvt.u64.u32 	%rd121, %r165;
	atom.global.add.u64 	%rd122, [%rd120+1024], %rd121;
$L__BB18_141:
	add.s32 	%r484, %r484, 4;
$L__BB18_142:
	setp.eq.s32 	%p84, %r5, 0;
	@%p84 bra 	$L__BB18_152;
	setp.eq.s32 	%p85, %r135, 0;
	@%p85 bra 	$L__BB18_149;
	shl.b32 	%r423, %r484, 10;
	add.s32 	%r168, %r6, %r423;
	ld.shared.u32 	%r169, [%r168+512];
	setp.eq.s32 	%p86, %r169, 0;
	@%p86 bra 	$L__BB18_146;
	shl.b32 	%r425, %r484, 8;
	add.s32 	%r426, %r425, %r400;
	mul.wide.u32 	%rd123, %r426, 8;
	add.s64 	%rd124, %rd2, %rd123;
	cvt.u64.u32 	%rd125, %r169;
	atom.global.add.u64 	%rd126, [%rd124+1024], %rd125;
$L__BB18_146:
	ld.shared.u32 	%r170, [%r168+1536];
	setp.eq.s32 	%p87, %r170, 0;
	@%p87 bra 	$L__BB18_148;
	shl.b32 	%r428, %r484, 8;
	add.s32 	%r429, %r428, %r400;
	add.s32 	%r430, %r429, 256;
	mul.wide.u32 	%rd127, %r430, 8;
	add.s64 	%rd128, %rd2, %rd127;
	cvt.u64.u32 	%rd129, %r170;
	atom.global.add.u64 	%rd130, [%rd128+1024], %rd129;
$L__BB18_148:
	add.s32 	%r484, %r484, 2;
$L__BB18_149:
	setp.eq.s32 	%p88, %r17, 0;
	@%p88 bra 	$L__BB18_152;
	shl.b32 	%r431, %r484, 10;
	add.s32 	%r432, %r6, %r431;
	ld.shared.u32 	%r173, [%r432+512];
	setp.eq.s32 	%p89, %r173, 0;
	@%p89 bra 	$L__BB18_152;
	shl.b32 	%r434, %r484, 8;
	add.s32 	%r435, %r434, %r400;
	mul.wide.u32 	%rd131, %r435, 8;
	add.s64 	%rd132, %rd2, %rd131;
	cvt.u64.u32 	%rd133, %r173;
	atom.global.add.u64 	%rd134, [%rd132+1024], %rd133;
$L__BB18_152:
	bar.sync 	0;
	add.s64 	%rd135, %rd135, 1;
	setp.ne.s64 	%p90, %rd135, %rd6;
	@%p90 bra 	$L__BB18_2;
$L__BB18_153:
	ret;

}
	// .globl	_ZN3cub18CUB_300001_SM_10006detail10radix_sort33DeviceRadixSortExclusiveSumKernelINS1_5radix10policy_hubIiiyE10Policy1000EyEEvPT0_
.visible .entry _ZN3cub18CUB_300001_SM_10006detail10radix_sort33DeviceRadixSortExclusiveSumKernelINS1_5radix10policy_hubIiiyE10Policy1000EyEEvPT0_(
	.param .u64 .ptr .align 1 _ZN3cub18CUB_300001_SM_10006detail10radix_sort33DeviceRadixSortExclusiveSumKernelINS1_5radix10policy_hubIiiyE10Policy1000EyEEvPT0__param_0
)
{
	.reg .pred 	%p<4>;
	.reg .b32 	%r<28>;
	.reg .b64 	%rd<54>;
	// demoted variable
	.shared .align 16 .b8 _ZZN3cub18CUB_300001_SM_10006detail10radix_sort33DeviceRadixSortExclusiveSumKernelINS1_5radix10policy_hubIiiyE10Policy1000EyEEvPT0_E12temp_storage[2336];
	ld.param.u64 	%rd5, [_ZN3cub18CUB_300001_SM_10006detail10radix_sort33DeviceRadixSortExclusiveSumKernelINS1_5radix10policy_hubIiiyE10Policy1000EyEEvPT0__param_0];
	cvta.to.global.u64 	%rd6, %rd5;
	mov.u32 	%r3, %ctaid.x;
	shl.b32 	%r4, %r3, 8;
	mov.u32 	%r1, %tid.x;
	setp.gt.u32 	%p1, %r1, 255;
	add.s32 	%r5, %r4, %r1;
	mul.wide.s32 	%rd7, %r5, 8;
	add.s64 	%rd1, %rd6, %rd7;
	@%p1 bra 	$L__BB19_2;
	ld.global.u64 	%rd53, [%rd1];
$L__BB19_2:
	shr.u32 	%r6, %r1, 3;
	add.s32 	%r7, %r6, %r1;
	shl.b32 	%r8, %r7, 3;
	mov.u32 	%r9, _ZZN3cub18CUB_300001_SM_10006detail10radix_sort33DeviceRadixSortExclusiveSumKernelINS1_5radix10policy_hubIiiyE10Policy1000EyEEvPT0_E12temp_storage;
	add.s32 	%r10, %r9, %r8;
	add.s32 	%r2, %r10, 16;
	st.shared.u64 	[%r10+16], %rd53;
	bar.sync 	0;
	setp.gt.u32 	%p2, %r1, 31;
	@%p2 bra 	$L__BB19_4;
	mad.lo.s32 	%r27, %r1, 72, %r9;
	ld.shared.u64 	%rd23, [%r27+16];
	ld.shared.u64 	%rd24, [%r27+24];
	ld.shared.u64 	%rd25, [%r27+32];
	ld.shared.u64 	%rd26, [%r27+40];
	ld.shared.u64 	%rd27, [%r27+48];
	ld.shared.u64 	%rd28, [%r27+56];
	ld.shared.u64 	%rd29, [%r27+64];
	ld.shared.u64 	%rd30, [%r27+72];
	add.s64 	%rd31, %rd24, %rd23;
	add.s64 	%rd32, %rd31, %rd25;
	add.s64 	%rd33, %rd32, %rd26;
	add.s64 	%rd34, %rd33, %rd27;
	add.s64 	%rd35, %rd34, %rd28;
	add.s64 	%rd36, %rd35, %rd29;
	add.s64 	%rd10, %rd36, %rd30;
	mov.b32 	%r11, 1;
	mov.b32 	%r24, 0;
	mov.b32 	%r25, -1;
	// begin inline asm
	{  .reg .u64 r0;  .reg .u32 lo;  .reg .u32 hi;  .reg .pred p;  mov.b64 {lo, hi}, %rd10;  shfl.sync.up.b32 lo|p, lo, %r11, %r24, %r25;  shfl.sync.up.b32 hi|p, hi, %r11, %r24, %r25;  mov.b64 r0, {lo, hi};  @p add.u64 r0, r0, %rd10;  mov.u64 %rd8, r0;}
	// end inline asm
	mov.b32 	%r14, 2;
	// begin inline asm
	{  .reg .u64 r0;  .reg .u32 lo;  .reg .u32 hi;  .reg .pred p;  mov.b64 {lo, hi}, %rd8;  shfl.sync.up.b32 lo|p, lo, %r14, %r24, %r25;  shfl.sync.up.b32 hi|p, hi, %r14, %r24, %r25;  mov.b64 r0, {lo, hi};  @p add.u64 r0, r0, %rd8;  mov.u64 %rd11, r0;}
	// end inline asm
	mov.b32 	%r17, 4;
	// begin inline asm
	{  .reg .u64 r0;  .reg .u32 lo;  .reg .u32 hi;  .reg .pred p;  mov.b64 {lo, hi}, %rd11;  shfl.sync.up.b32 lo|p, lo, %r17, %r24, %r25;  shfl.sync.up.b32 hi|p, hi, %r17, %r24, %r25;  mov.b64 r0, {lo, hi};  @p add.u64 r0, r0, %rd11;  mov.u64 %rd14, r0;}
	// end inline asm
	mov.b32 	%r20, 8;
	// begin inline asm
	{  .reg .u64 r0;  .reg .u32 lo;  .reg .u32 hi;  .reg .pred p;  mov.b64 {lo, hi}, %rd14;  shfl.sync.up.b32 lo|p, lo, %r20, %r24, %r25;  shfl.sync.up.b32 hi|p, hi, %r20, %r24, %r25;  mov.b64 r0, {lo, hi};  @p add.u64 r0, r0, %rd14;  mov.u64 %rd17, r0;}
	// end inline asm
	mov.b32 	%r23, 16;
	// begin inline asm
	{  .reg .u64 r0;  .reg .u32 lo;  .reg .u32 hi;  .reg .pred p;  mov.b64 {lo, hi}, %rd17;  shfl.sync.up.b32 lo|p, lo, %r23, %r24, %r25;  shfl.sync.up.b32 hi|p, hi, %r23, %r24, %r25;  mov.b64 r0, {lo, hi};  @p add.u64 r0, r0, %rd17;  mov.u64 %rd20, r0;}
	// end inline asm
	sub.s64 	%rd37, %rd20, %rd10;
	ld.shared.u64 	%rd38, [%r27+16];
	ld.shared.u64 	%rd39, [%r27+24];
	ld.shared.u64 	%rd40, [%r27+32];
	ld.shared.u64 	%rd41, [%r27+40];
	ld.shared.u64 	%rd42, [%r27+48];
	ld.shared.u64 	%rd43, [%r27+56];
	ld.shared.u64 	%rd44, [%r27+64];
	add.s64 	%rd45, %rd38, %rd37;
	add.s64 	%rd46, %rd39, %rd45;
	add.s64 	%rd47, %rd40, %rd46;
	add.s64 	%rd48, %rd41, %rd47;
	add.s64 	%rd49, %rd42, %rd48;
	add.s64 	%rd50, %rd43, %rd49;
	add.s64 	%rd51, %rd44, %rd50;
	st.shared.u64 	[%r27+16], %rd37;
	st.shared.u64 	[%r27+24], %rd45;
	st.shared.u64 	[%r27+32], %rd46;
	st.shared.u64 	[%r27+40], %rd47;
	st.shared.u64 	[%r27+48], %rd48;
	st.shared.u64 	[%r27+56], %rd49;
	st.shared.u64 	[%r27+64], %rd50;
	st.shared.u64 	[%r27+72], %rd51;
$L__BB19_4:
	setp.gt.u32 	%p3, %r1, 255;
	bar.sync 	0;
	@%p3 bra 	$L__BB19_6;
	ld.shared.u64 	%rd52, [%r2];
	st.global.u64 	[%rd1], %rd52;
$L__BB19_6:
	ret;

}
	// .globl	_ZN3cub18CUB_300001_SM_10006detail10radix_sort29DeviceRadixSortOnesweepKernelINS1_5radix10policy_hubIiiyE10Policy1000ELNS0_9SortOrderE0EiiyiiNS1_21identity_decomposer_tEEEvPT5_SB_PT3_PKSC_PT1_PKSG_PT2_PKSK_T4_iiT6_
.visible .entry _ZN3cub18CUB_300001_SM_10006detail10radix_sort29DeviceRadixSortOnesweepKernelINS1_5radix10policy_hubIiiyE10Policy1000ELNS0_9SortOrderE0EiiyiiNS1_21identity_decomposer_tEEEvPT5_SB_PT3_PKSC_PT1_PKSG_PT2_PKSK_T4_iiT6_(
	.param .u64 .ptr .align 1 _ZN3cub18CUB_300001_SM_10006detail10radix_sort29DeviceRadixSortOnesweepKernelINS1_5radix10policy_hubIiiyE10Policy1000ELNS0_9SortOrderE0EiiyiiNS1_21identity_decomposer_tEEEvPT5_SB_PT3_PKSC_PT1_PKSG_PT2_PKSK_T4_iiT6__param_0,
	.param .u64 .ptr .align 1 _ZN3cub18CUB_300001_SM_10006detail10radix_sort29DeviceRadixSortOnesweepKernelINS1_5radix10policy_hubIiiyE10Policy1000ELNS0_9SortOrderE0EiiyiiNS1_21identity_decomposer_tEEEvPT5_SB_PT3_PKSC_PT1_PKSG_PT2_PKSK_T4_iiT6__param_1,
	.param .u64 .ptr .align 1 _ZN3cub18CUB_300001_SM_10006detail10radix_sort29DeviceRadixSortOnesweepKernelINS1_5radix10policy_hubIiiyE10Policy1000ELNS0_9SortOrderE0EiiyiiNS1_21identity_decomposer_tEEEvPT5_SB_PT3_PKSC_PT1_PKSG_PT2_PKSK_T4_iiT6__param_2,
	.param .u64 .ptr .align 1 _ZN3cub18CUB_300001_SM_10006detail10radix_sort29DeviceRadixSortOnesweepKernelINS1_5radix10policy_hubIiiyE10Policy1000ELNS0_9SortOrderE0EiiyiiNS1_21identity_decomposer_tEEEvPT5_SB_PT3_PKSC_PT1_PKSG_PT2_PKSK_T4_iiT6__param_3,
	.param .u64 .ptr .align 1 _ZN3cub18CUB_300001_SM_10006detail10radix_sort29DeviceRadixSortOnesweepKernelINS1_5radix10policy_hubIiiyE10Policy1000ELNS0_9SortOrderE0EiiyiiNS1_21identity_decomposer_tEEEvPT5_SB_PT3_PKSC_PT1_PKSG_PT2_PKSK_T4_iiT6__param_4,
	.param .u64 .ptr .align 1 _ZN3cub18CUB_300001_SM_10006detail10radix_sort29DeviceRadixSortOnesweepKernelINS1_5radix10policy_hubIiiyE10Policy1000ELNS0_9SortOrderE0EiiyiiNS1_21identity_decomposer_tEEEvPT5_SB_PT3_PKSC_PT1_PKSG_PT2_PKSK_T4_iiT6__param_5,
	.param .u64 .ptr .align 1 _ZN3cub18CUB_300001_SM_10006detail10radix_sort29DeviceRadixSortOnesweepKernelINS1_5radix10policy_hubIiiyE10Policy1000ELNS0_9SortOrderE0EiiyiiNS1_21identity_decomposer_tEEEvPT5_SB_PT3_PKSC_PT1_PKSG_PT2_PKSK_T4_iiT6__param_6,
	.param .u64 .ptr .align 1 _ZN3cub18CUB_300001_SM_10006detail10radix_sort29DeviceRadixSortOnesweepKernelINS1_5radix10policy_hubIiiyE10Policy1000ELNS0_9SortOrderE0EiiyiiNS1_21identity_decomposer_tEEEvPT5_SB_PT3_PKSC_PT1_PKSG_PT2_PKSK_T4_iiT6__param_7,
	.param .u32 _ZN3cub18CUB_300001_SM_10006detail10radix_sort29DeviceRadixSortOnesweepKernelINS1_5radix10policy_hubIiiyE10Policy1000ELNS0_9SortOrderE0EiiyiiNS1_21identity_decomposer_tEEEvPT5_SB_PT3_PKSC_PT1_PKSG_PT2_PKSK_T4_iiT6__param_8,
	.param .u32 _ZN3cub18CUB_300001_SM_10006detail10radix_sort29DeviceRadixSortOnesweepKernelINS1_5radix10policy_hubIiiyE10Policy1000ELNS0_9SortOrderE0EiiyiiNS1_21identity_decomposer_tEEEvPT5_SB_PT3_PKSC_PT1_PKSG_PT2_PKSK_T4_iiT6__param_9,
	.param .u32 _ZN3cub18CUB_300001_SM_10006detail10radix_sort29DeviceRadixSortOnesweepKernelINS1_5radix10policy_hubIiiyE10Policy1000ELNS0_9SortOrderE0EiiyiiNS1_21identity_decomposer_tEEEvPT5_SB_PT3_PKSC_PT1_PKSG_PT2_PKSK_T4_iiT6__param_10,
	.param .align 1 .b8 _ZN3cub18CUB_300001_SM_10006detail10radix_sort29DeviceRadixSortOnesweepKernelINS1_5radix10policy_hubIiiyE10Policy1000ELNS0_9SortOrderE0EiiyiiNS1_21identity_decomposer_tEEEvPT5_SB_PT3_PKSC_PT1_PKSG_PT2_PKSK_T4_iiT6__param_11[1]
)
.maxntid 384
{
	.reg .pred 	%p<205>;
	.reg .b32 	%r<2283>;
	.reg .b64 	%rd<457>;
	// demoted variable
	.shared .align 16 .b8 _ZZN3cub18CUB_300001_SM_10006detail10radix_sort29DeviceRadixSortOnesweepKernelINS1_5radix10policy_hubIiiyE10Policy1000ELNS0_9SortOrderE0EiiyiiNS1_21identity_decomposer_tEEEvPT5_SB_PT3_PKSC_PT1_PKSG_PT2_PKSK_T4_iiT6_E1s[28160];
	ld.param.u64 	%rd43, [_ZN3cub18CUB_300001_SM_10006detail10radix_sort29DeviceRadixSortOnesweepKernelINS1_5radix10policy_hubIiiyE10Policy1000ELNS0_9SortOrderE0EiiyiiNS1_21identity_decomposer_tEEEvPT5_SB_PT3_PKSC_PT1_PKSG_PT2_PKSK_T4_iiT6__param_0];
	ld.param.u64 	%rd44, [_ZN3cub18CUB_300001_SM_10006detail10radix_sort29DeviceRadixSortOnesweepKernelINS1_5radix10policy_hubIiiyE10Policy1000ELNS0_9SortOrderE0EiiyiiNS1_21identity_decomposer_tEEEvPT5_SB_PT3_PKSC_PT1_PKSG_PT2_PKSK_T4_iiT6__param_1];
	ld.param.u64 	%rd47, [_ZN3cub18CUB_300001_SM_10006detail10radix_sort29DeviceRadixSortOnesweepKernelINS1_5radix10policy_hubIiiyE10Policy1000ELNS0_9SortOrderE0EiiyiiNS1_21identity_decomposer_tEEEvPT5_SB_PT3_PKSC_PT1_PKSG_PT2_PKSK_T4_iiT6__param_4];
	ld.param.u64 	%rd50, [_ZN3cub18CUB_300001_SM_10006detail10radix_sort29DeviceRadixSortOnesweepKernelINS1_5radix10policy_hubIiiyE10Policy1000ELNS0_9SortOrderE0EiiyiiNS1_21identity_decomposer_tEEEvPT5_SB_PT3_PKSC_PT1_PKSG_PT2_PKSK_T4_iiT6__param_5];
	cvta.to.global.u64 	%rd1, %rd47;
	cvta.to.global.u64 	%rd2, %rd43;
	cvta.to.global.u64 	%rd3, %rd50;
	mov.u32 	%r1, %tid.x;
	// begin inline asm
	mov.u32 %r443, %laneid;
	// end inline asm
	setp.ne.s32 	%p1, %r1, 0;
	@%p1 bra 	$L__BB20_2;
	cvta.to.global.u64 	%rd51, %rd44;
	atom.global.add.u32 	%r444, [%rd51], 1;
	st.shared.u32 	[_ZZN3cub18CUB_300001_SM_10006detail10radix_sort29DeviceRadixSortOnesweepKernelINS1_5radix10policy_hubIiiyE10Policy1000ELNS0_9SortOrderE0EiiyiiNS1_21identity_decomposer_tEEEvPT5_SB_PT3_PKSC_PT1_PKSG_PT2_PKSK_T4_iiT6_E1s+26112], %r444;
$L__BB20_2:
	ld.param.u32 	%r2078, [_ZN3cub18CUB_300001_SM_10006detail10radix_sort29DeviceRadixSortOnesweepKernelINS1_5radix10policy_hubIiiyE10Policy1000ELNS0_9SortOrderE0EiiyiiNS1_21identity_decomposer_tEEEvPT5_SB_PT3_PKSC_PT1_PKSG_PT2_PKSK_T4_iiT6__param_8];
	bar.sync 	0;
	ld.shared.u32 	%r3, [_ZZN3cub18CUB_300001_SM_10006detail10radix_sort29DeviceRadixSortOnesweepKernelINS1_5radix10policy_hubIiiyE10Policy1000ELNS0_9SortOrderE0EiiyiiNS1_21identity_decomposer_tEEEvPT5_SB_PT3_PKSC_PT1_PKSG_PT2_PKSK_T4_iiT6_E1s+26112];
	mul.lo.s32 	%r445, %r3, 6528;
	add.s32 	%r4, %r445, 6528;
	setp.gt.s32 	%p2, %r4, %r2078;
	cvt.s64.s32 	%rd4, %r445;
	@%p2 bra 	$L__BB20_4;
	and.b32  	%r446, %r1, 31;
	and.b32  	%r447, %r1, 992;
	mul.lo.s32 	%r448, %r447, 17;
	or.b32  	%r449, %r448, %r446;
	cvt.u64.u32 	%rd52, %r449;
	add.s64 	%rd53, %rd52, %rd4;
	shl.b64 	%rd54, %rd53, 2;
	add.s64 	%rd55, %rd3, %rd54;
	ld.global.u32 	%r2165, [%rd55];
	ld.global.u32 	%r2164, [%rd55+128];
	ld.global.u32 	%r2163, [%rd55+256];
	ld.global.u32 	%r2162, [%rd55+384];
	ld.global.u32 	%r2161, [%rd55+512];
	ld.global.u32 	%r2160, [%rd55+640];
	ld.global.u32 	%r2159, [%rd55+768];
	ld.global.u32 	%r2158, [%rd55+896];
	ld.global.u32 	%r2157, [%rd55+1024];
	ld.global.u32 	%r2156, [%rd55+1152];
	ld.global.u32 	%r2155, [%rd55+1280];
	ld.global.u32 	%r2154, [%rd55+1408];
	ld.global.u32 	%r2153, [%rd55+1536];
	ld.global.u32 	%r2152, [%rd55+1664];
	ld.global.u32 	%r2151, [%rd55+1792];
	ld.global.u32 	%r2150, [%rd55+1920];
	ld.global.u32 	%r2149, [%rd55+2048];
	bra.uni 	$L__BB20_38;
$L__BB20_4:
	ld.param.u32 	%r2079, [_ZN3cub18CUB_300001_SM_10006detail10radix_sort29DeviceRadixSortOnesweepKernelINS1_5radix10policy_hubIiiyE10Policy1000ELNS0_9SortOrderE0EiiyiiNS1_21identity_decomposer_tEEEvPT5_SB_PT3_PKSC_PT1_PKSG_PT2_PKSK_T4_iiT6__param_8];
	cvt.u32.u64 	%r451, %rd4;
	sub.s32 	%r22, %r2079, %r451;
	and.b32  	%r452, %r1, 31;
	and.b32  	%r453, %r1, 992;
	mul.lo.s32 	%r454, %r453, 17;
	or.b32  	%r23, %r454, %r452;
	setp.ge.s32 	%p3, %r23, %r22;
	cvt.u64.u32 	%rd56, %r23;
	add.s64 	%rd57, %rd56, %rd4;
	shl.b64 	%rd58, %rd57, 2;
	add.s64 	%rd5, %rd3, %rd58;
	mov.b32 	%r2165, 2147483647;
	@%p3 bra 	$L__BB20_6;
	ld.global.u32 	%r2165, [%rd5];
$L__BB20_6:
	add.s32 	%r456, %r23, 32;
	setp.ge.s32 	%p4, %r456, %r22;
	mov.b32 	%r2164, 2147483647;
	@%p4 bra 	$L__BB20_8;
	ld.global.u32 	%r2164, [%rd5+128];
$L__BB20_8:
	add.s32 	%r458, %r23, 64;
	setp.ge.s32 	%p5, %r458, %r22;
	mov.b32 	%r2163, 2147483647;
	@%p5 bra 	$L__BB20_10;
	ld.global.u32 	%r2163, [%rd5+256];
$L__BB20_10:
	add.s32 	%r460, %r23, 96;
	setp.ge.s32 	%p6, %r460, %r22;
	mov.b32 	%r2162, 2147483647;
	@%p6 bra 	$L__BB20_12;
	ld.global.u32 	%r2162, [%rd5+384];
$L__BB20_12:
	add.s32 	%r462, %r23, 128;
	setp.ge.s32 	%p7, %r462, %r22;
	mov.b32 	%r2161, 2147483647;
	@%p7 bra 	$L__BB20_14;
	ld.global.u32 	%r2161, [%rd5+512];
$L__BB20_14:
	add.s32 	%r464, %r23, 160;
	setp.ge.s32 	%p8, %r464, %r22;
	mov.b32 	%r2160, 2147483647;
	@%p8 bra 	$L__BB20_16;
	ld.global.u32 	%r2160, [%rd5+640];
$L__BB20_16:
	add.s32 	%r466, %r23, 192;
	setp.ge.s32 	%p9, %r466, %r22;
	mov.b32 	%r2159, 2147483647;
	@%p9 bra 	$L__BB20_18;
	ld.global.u32 	%r2159, [%rd5+768];
$L__BB20_18:
	add.s32 	%r468, %r23, 224;
	setp.ge.s32 	%p10, %r468, %r22;
	mov.b32 	%r2158, 2147483647;
	@%p10 bra 	$L__BB20_20;
	ld.global.u32 	%r2158, [%rd5+896];
$L__BB20_20:
	add.s32 	%r470, %r23, 256;
	setp.ge.s32 	%p11, %r470, %r22;
	mov.b32 	%r2157, 2147483647;
	@%p11 bra 	$L__BB20_22;
	ld.global.u32 	%r2157, [%rd5+1024];
$L__BB20_22:
	add.s32 	%r472, %r23, 288;
	setp.ge.s32 	%p12, %r472, %r22;
	mov.b32 	%r2156, 2147483647;
	@%p12 bra 	$L__BB20_24;
	ld.global.u32 	%r2156, [%rd5+1152];
$L__BB20_24:
	add.s32 	%r474, %r23, 320;
	setp.ge.s32 	%p13, %r474, %r22;
	mov.b32 	%r2155, 2147483647;
	@%p13 bra 	$L__BB20_26;
	ld.global.u32 	%r2155, [%rd5+1280];
$L__BB20_26:
	add.s32 	%r476, %r23, 352;
	setp.ge.s32 	%p14, %r476, %r22;
	mov.b32 	%r2154, 2147483647;
	@%p14 bra 	$L__BB20_28;
	ld.global.u32 	%r2154, [%rd5+1408];
$L__BB20_28:
	add.s32 	%r478, %r23, 384;
	setp.ge.s32 	%p15, %r478, %r22;
	mov.b32 	%r2153, 2147483647;
	@%p15 bra 	$L__BB20_30;
	ld.global.u32 	%r2153, [%rd5+1536];
$L__BB20_30:
	add.s32 	%r480, %r23, 416;
	setp.ge.s32 	%p16, %r480, %r22;
	mov.b32 	%r2152, 2147483647;
	@%p16 bra 	$L__BB20_32;
	ld.global.u32 	%r2152, [%rd5+1664];
$L__BB20_32:
	add.s32 	%r482, %r23, 448;
	setp.ge.s32 	%p17, %r482, %r22;
	mov.b32 	%r2151, 2147483647;
	@%p17 bra 	$L__BB20_34;
	ld.global.u32 	%r2151, [%rd5+1792];
$L__BB20_34:
	add.s32 	%r484, %r23, 480;
	setp.ge.s32 	%p18, %r484, %r22;
	mov.b32 	%r2150, 2147483647;
	@%p18 bra 	$L__BB20_36;
	ld.global.u32 	%r2150, [%rd5+1920];
$L__BB20_36:
	add.s32 	%r486, %r23, 512;
	setp.ge.s32 	%p19, %r486, %r22;
	mov.b32 	%r2149, 2147483647;
	@%p19 bra 	$L__BB20_38;
	ld.global.u32 	%r2149, [%rd5+2048];
$L__BB20_38:
	ld.param.u32 	%r2131, [_ZN3cub18CUB_300001_SM_10006detail10radix_sort29DeviceRadixSortOnesweepKernelINS1_5radix10policy_hubIiiyE10Policy1000ELNS0_9SortOrderE0EiiyiiNS1_21identity_decomposer_tEEEvPT5_SB_PT3_PKSC_PT1_PKSG_PT2_PKSK_T4_iiT6__param_10];
	mov.b32 	%r487, -1;
	shl.b32 	%r488, %r487, %r2131;
	not.b32 	%r74, %r488;
	shr.u32 	%r75, %r1, 5;
	shl.b32 	%r489, %r75, 10;
	mov.u32 	%r490, _ZZN3cub18CUB_300001_SM_10006detail10radix_sort29DeviceRadixSortOnesweepKernelINS1_5radix10policy_hubIiiyE10Policy1000ELNS0_9SortOrderE0EiiyiiNS1_21identity_decomposer_tEEEvPT5_SB_PT3_PKSC_PT1_PKSG_PT2_PKSK_T4_iiT6_E1s;
	add.s32 	%r76, %r490, %r489;
	setp.gt.s32 	%p20, %r443, 255;
	@%p20 bra 	$L__BB20_51;
	max.s32 	%r491, %r443, 224;
	sub.s32 	%r492, %r491, %r443;
	add.s32 	%r493, %r492, 31;
	shr.u32 	%r494, %r493, 5;
	add.s32 	%r77, %r494, 1;
	and.b32  	%r78, %r77, 15;
	setp.lt.u32 	%p21, %r493, 480;
	mov.u32 	%r2169, %r443;
	@%p21 bra 	$L__BB20_42;
	and.b32  	%r495, %r77, 268435440;
	neg.s32 	%r2167, %r495;
	shl.b32 	%r497, %r443, 2;
	add.s32 	%r498, %r489, %r497;
	add.s32 	%r500, %r498, %r490;
	add.s32 	%r2166, %r500, 1024;
	mov.u32 	%r2169, %r443;
$L__BB20_41:
	.pragma "nounroll";
	mov.b32 	%r501, 0;
	st.shared.u32 	[%r2166+-1024], %r501;
	st.shared.u32 	[%r2166+-896], %r501;
	st.shared.u32 	[%r2166+-768], %r501;
	st.shared.u32 	[%r2166+-640], %r501;
	st.shared.u32 	[%r2166+-512], %r501;
	st.shared.u32 	[%r2166+-384], %r501;
	st.shared.u32 	[%r2166+-256], %r501;
	st.shared.u32 	[%r2166+-128], %r501;
	st.shared.u32 	[%r2166], %r501;
	st.shared.u32 	[%r2166+128], %r501;
	st.shared.u32 	[%r2166+256], %r501;
	st.shared.u32 	[%r2166+384], %r501;
	st.shared.u32 	[%r2166+512], %r501;
	st.shared.u32 	[%r2166+640], %r501;
	st.shared.u32 	[%r2166+768], %r501;
	st.shared.u32 	[%r2166+896], %r501;
	add.s32 	%r2169, %r2169, 512;
	add.s32 	%r2167, %r2167, 16;
	add.s32 	%r2166, %r2166, 2048;
	setp.ne.s32 	%p22, %r2167, 0;
	@%p22 bra 	$L__BB20_41;
$L__BB20_42:
	setp.eq.s32 	%p23, %r78, 0;
	@%p23 bra 	$L__BB20_51;
	and.b32  	%r88, %r77, 7;
	setp.lt.u32 	%p24, %r78, 8;
	@%p24 bra 	$L__BB20_45;
	shl.b32 	%r502, %r2169, 2;
	add.s32 	%r503, %r76, %r502;
	mov.b32 	%r504, 0;
	st.shared.u32 	[%r503], %r504;
	st.shared.u32 	[%r503+128], %r504;
	st.shared.u32 	[%r503+256], %r504;
	st.shared.u32 	[%r503+384], %r504;
	st.shared.u32 	[%r503+512], %r504;
	st.shared.u32 	[%r503+640], %r504;
	st.shared.u32 	[%r503+768], %r504;
	st.shared.u32 	[%r503+896], %r504;
	add.s32 	%r2169, %r2169, 256;
$L__BB20_45:
	setp.eq.s32 	%p25, %r88, 0;
	@%p25 bra 	$L__BB20_51;
	and.b32  	%r91, %r77, 3;
	setp.lt.u32 	%p26, %r88, 4;
	@%p26 bra 	$L__BB20_48;
	shl.b32 	%r505, %r2169, 2;
	add.s32 	%r506, %r76, %r505;
	mov.b32 	%r507, 0;
	st.shared.u32 	[%r506], %r507;
	st.shared.u32 	[%r506+128], %r507;
	st.shared.u32 	[%r506+256], %r507;
	st.shared.u32 	[%r506+384], %r507;
	add.s32 	%r2169, %r2169, 128;
$L__BB20_48:
	setp.eq.s32 	%p27, %r91, 0;
	@%p27 bra 	$L__BB20_51;
	shl.b32 	%r509, %r2169, 2;
	add.s32 	%r510, %r489, %r509;
	add.s32 	%r2173, %r490, %r510;
	neg.s32 	%r2172, %r91;
$L__BB20_50:
	.pragma "nounroll";
	mov.b32 	%r512, 0;
	st.shared.u32 	[%r2173], %r512;
	add.s32 	%r2173, %r2173, 128;
	add.s32 	%r2172, %r2172, 1;
	setp.ne.s32 	%p28, %r2172, 0;
	@%p28 bra 	$L__BB20_50;
$L__BB20_51:
	ld.param.u32 	%r2094, [_ZN3cub18CUB_300001_SM_10006detail10radix_sort29DeviceRadixSortOnesweepKernelINS1_5radix10policy_hubIiiyE10Policy1000ELNS0_9SortOrderE0EiiyiiNS1_21identity_decomposer_tEEEvPT5_SB_PT3_PKSC_PT1_PKSG_PT2_PKSK_T4_iiT6__param_9];
	bar.warp.sync 	-1;
	xor.b32  	%r514, %r2165, -2147483648;
	shr.u32 	%r515, %r514, %r2094;
	and.b32  	%r100, %r515, %r74;
	shl.b32 	%r516, %r100, 2;
	add.s32 	%r517, %r76, %r516;
	atom.shared.add.u32 	%r518, [%r517], 1;
	xor.b32  	%r2227, %r2164, -2147483648;
	shr.u32 	%r520, %r2227, %r2094;
	and.b32  	%r521, %r520, %r74;
	shl.b32 	%r522, %r521, 2;
	add.s32 	%r523, %r76, %r522;
	atom.shared.add.u32 	%r524, [%r523], 1;
	xor.b32  	%r2226, %r2163, -2147483648;
	shr.u32 	%r526, %r2226, %r2094;
	and.b32  	%r527, %r526, %r74;
	shl.b32 	%r528, %r527, 2;
	add.s32 	%r529, %r76, %r528;
	atom.shared.add.u32 	%r530, [%r529], 1;
	xor.b32  	%r2225, %r2162, -2147483648;
	shr.u32 	%r532, %r2225, %r2094;
	and.b32  	%r533, %r532, %r74;
	shl.b32 	%r534, %r533, 2;
	add.s32 	%r535, %r76, %r534;
	atom.shared.add.u32 	%r536, [%r535], 1;
	xor.b32  	%r537, %r2161, -2147483648;
	shr.u32 	%r538, %r537, %r2094;
	and.b32  	%r539, %r538, %r74;
	shl.b32 	%r540, %r539, 2;
	add.s32 	%r541, %r76, %r540;
	atom.shared.add.u32 	%r542, [%r541], 1;
	xor.b32  	%r543, %r2160, -2147483648;
	shr.u32 	%r544, %r543, %r2094;
	and.b32  	%r545, %r544, %r74;
	shl.b32 	%r546, %r545, 2;
	add.s32 	%r547, %r76, %r546;
	atom.shared.add.u32 	%r548, [%r547], 1;
	xor.b32  	%r549, %r2159, -2147483648;
	shr.u32 	%r550, %r549, %r2094;
	and.b32  	%r551, %r550, %r74;
	shl.b32 	%r552, %r551, 2;
	add.s32 	%r553, %r76, %r552;
	atom.shared.add.u32 	%r554, [%r553], 1;
	xor.b32  	%r555, %r2158, -2147483648;
	shr.u32 	%r556, %r555, %r2094;
	and.b32  	%r557, %r556, %r74;
	shl.b32 	%r558, %r557, 2;
	add.s32 	%r559, %r76, %r558;
	atom.shared.add.u32 	%r560, [%r559], 1;
	xor.b32  	%r561, %r2157, -2147483648;
	shr.u32 	%r562, %r561, %r2094;
	and.b32  	%r563, %r562, %r74;
	shl.b32 	%r564, %r563, 2;
	add.s32 	%r565, %r76, %r564;
	atom.shared.add.u32 	%r566, [%r565], 1;
	xor.b32  	%r567, %r2156, -2147483648;
	shr.u32 	%r568, %r567, %r2094;
	and.b32  	%r569, %r568, %r74;
	shl.b32 	%r570, %r569, 2;
	add.s32 	%r571, %r76, %r570;
	atom.shared.add.u32 	%r572, [%r571], 1;
	xor.b32  	%r573, %r2155, -2147483648;
	shr.u32 	%r574, %r573, %r2094;
	and.b32  	%r575, %r574, %r74;
	shl.b32 	%r576, %r575, 2;
	add.s32 	%r577, %r76, %r576;
	atom.shared.add.u32 	%r578, [%r577], 1;
	xor.b32  	%r579, %r2154, -2147483648;
	shr.u32 	%r580, %r579, %r2094;
	and.b32  	%r581, %r580, %r74;
	shl.b32 	%r582, %r581, 2;
	add.s32 	%r583, %r76, %r582;
	atom.shared.add.u32 	%r584, [%r583], 1;
	xor.b32  	%r585, %r2153, -2147483648;
	shr.u32 	%r586, %r585, %r2094;
	and.b32  	%r587, %r586, %r74;
	shl.b32 	%r588, %r587, 2;
	add.s32 	%r589, %r76, %r588;
	atom.shared.add.u32 	%r590, [%r589], 1;
	xor.b32  	%r591, %r2152, -2147483648;
	shr.u32 	%r592, %r591, %r2094;
	and.b32  	%r593, %r592, %r74;
	shl.b32 	%r594, %r593, 2;
	add.s32 	%r595, %r76, %r594;
	atom.shared.add.u32 	%r596, [%r595], 1;
	xor.b32  	%r597, %r2151, -2147483648;
	shr.u32 	%r598, %r597, %r2094;
	and.b32  	%r599, %r598, %r74;
	shl.b32 	%r600, %r599, 2;
	add.s32 	%r601, %r76, %r600;
	atom.shared.add.u32 	%r602, [%r601], 1;
	xor.b32  	%r603, %r2150, -2147483648;
	shr.u32 	%r604, %r603, %r2094;
	and.b32  	%r605, %r604, %r74;
	shl.b32 	%r606, %r605, 2;
	add.s32 	%r607, %r76, %r606;
	atom.shared.add.u32 	%r608, [%r607], 1;
	xor.b32  	%r2212, %r2149, -2147483648;
	shr.u32 	%r610, %r2212, %r2094;
	and.b32  	%r611, %r610, %r74;
	shl.b32 	%r612, %r611, 2;
	add.s32 	%r613, %r76, %r612;
	atom.shared.add.u32 	%r614, [%r613], 1;
	bar.sync 	0;
	setp.gt.u32 	%p29, %r1, 255;
	shl.b32 	%r615, %r1, 2;
	add.s32 	%r101, %r490, %r615;
	mov.b32 	%r2174, 0;
	@%p29 bra 	$L__BB20_53;
	ld.shared.u32 	%r617, [%r101];
	mov.b32 	%r618, 0;
	st.shared.u32 	[%r101], %r618;
	ld.shared.u32 	%r619, [%r101+1024];
	st.shared.u32 	[%r101+1024], %r617;
	add.s32 	%r620, %r619, %r617;
	ld.shared.u32 	%r621, [%r101+2048];
	st.shared.u32 	[%r101+2048], %r620;
	add.s32 	%r622, %r621, %r620;
	ld.shared.u32 	%r623, [%r101+3072];
	st.shared.u32 	[%r101+3072], %r622;
	add.s32 	%r624, %r623, %r622;
	ld.shared.u32 	%r625, [%r101+4096];
	st.shared.u32 	[%r101+4096], %r624;
	add.s32 	%r626, %r625, %r624;
	ld.shared.u32 	%r627, [%r101+5120];
	st.shared.u32 	[%r101+5120], %r626;
	add.s32 	%r628, %r627, %r626;
	ld.shared.u32 	%r629, [%r101+6144];
	st.shared.u32 	[%r101+6144], %r628;
	add.s32 	%r630, %r629, %r628;
	ld.shared.u32 	%r631, [%r101+7168];
	st.shared.u32 	[%r101+7168], %r630;
	add.s32 	%r632, %r631, %r630;
	ld.shared.u32 	%r633, [%r101+8192];
	st.shared.u32 	[%r101+8192], %r632;
	add.s32 	%r634, %r633, %r632;
	ld.shared.u32 	%r635, [%r101+9216];
	st.shared.u32 	[%r101+9216], %r634;
	add.s32 	%r636, %r635, %r634;
	ld.shared.u32 	%r637, [%r101+10240];
	st.shared.u32 	[%r101+10240], %r636;
	add.s32 	%r638, %r637, %r636;
	ld.shared.u32 	%r639, [%r101+11264];
	st.shared.u32 	[%r101+11264], %r638;
	add.s32 	%r2174, %r639, %r638;
$L__BB20_53:
	setp.gt.u32 	%p30, %r1, 255;
	shl.b32 	%r640, %r3, 8;
	add.s32 	%r641, %r640, %r1;
	mul.wide.s32 	%rd59, %r641, 4;
	add.s64 	%rd6, %rd2, %rd59;
	@%p30 bra 	$L__BB20_55;
	or.b32  	%r642, %r2174, 1073741824;
	st.volatile.global.u32 	[%rd6], %r642;
$L__BB20_55:
	ld.param.u64 	%rd442, [_ZN3cub18CUB_300001_SM_10006detail10radix_sort29DeviceRadixSortOnesweepKernelINS1_5radix10policy_hubIiiyE10Policy1000ELNS0_9SortOrderE0EiiyiiNS1_21identity_decomposer_tEEEvPT5_SB_PT3_PKSC_PT1_PKSG_PT2_PKSK_T4_iiT6__param_7];
	xor.b32  	%r2223, %r2160, -2147483648;
	xor.b32  	%r2224, %r2161, -2147483648;
	xor.b32  	%r2222, %r2159, -2147483648;
	xor.b32  	%r2221, %r2158, -2147483648;
	xor.b32  	%r2228, %r2165, -2147483648;
	xor.b32  	%r2218, %r2155, -2147483648;
	xor.b32  	%r2220, %r2157, -2147483648;
	xor.b32  	%r2217, %r2154, -2147483648;
	xor.b32  	%r2219, %r2156, -2147483648;
	xor.b32  	%r2215, %r2152, -2147483648;
	xor.b32  	%r2216, %r2153, -2147483648;
	xor.b32  	%r2213, %r2150, -2147483648;
	xor.b32  	%r2214, %r2151, -2147483648;
	setp.lt.u32 	%p31, %r1, 256;
	setp.eq.s32 	%p32, %r2174, 6528;
	and.pred  	%p33, %p31, %p32;
	selp.u32 	%r643, 1, 0, %p33;
	{ 
	.reg .pred 	%p1; 
	.reg .pred 	%p2; 
	setp.ne.u32 	%p1, %r643, 0; 
	bar.red.or.pred 	%p2, 0, %p1; 
	selp.u32 	%r644, 1, 0, %p2; 
	}
	setp.eq.s32 	%p34, %r644, 0;
	and.b32  	%r645, %r1, 992;
	and.b32  	%r646, %r1, 31;
	mul.lo.s32 	%r647, %r645, 17;
	or.b32  	%r648, %r647, %r646;
	cvt.u64.u32 	%rd7, %r648;
	mul.lo.s32 	%r649, %r3, 6528;
	cvt.s64.s32 	%rd60, %r649;
	add.s64 	%rd61, %rd7, %rd60;
	cvta.to.global.u64 	%rd62, %rd442;
	shl.b64 	%rd63, %rd61, 2;
	add.s64 	%rd8, %rd62, %rd63;
	cvt.u64.u32 	%rd9, %r1;
	@%p34 bra 	$L__BB20_175;
	setp.gt.u32 	%p35, %r1, 255;
	shl.b32 	%r650, %r1, 3;
	mov.u32 	%r651, _ZZN3cub18CUB_300001_SM_10006detail10radix_sort29DeviceRadixSortOnesweepKernelINS1_5radix10policy_hubIiiyE10Policy1000ELNS0_9SortOrderE0EiiyiiNS1_21identity_decomposer_tEEEvPT5_SB_PT3_PKSC_PT1_PKSG_PT2_PKSK_T4_iiT6_E1s;
	add.s32 	%r652, %r651, %r650;
	add.s32 	%r121, %r652, 26112;
	@%p35 bra 	$L__BB20_64;
	ld.param.u64 	%rd436, [_ZN3cub18CUB_300001_SM_10006detail10radix_sort29DeviceRadixSortOnesweepKernelINS1_5radix10policy_hubIiiyE10Policy1000ELNS0_9SortOrderE0EiiyiiNS1_21identity_decomposer_tEEEvPT5_SB_PT3_PKSC_PT1_PKSG_PT2_PKSK_T4_iiT6__param_3];
	cvta.to.global.u64 	%rd64, %rd436;
	shl.b64 	%rd65, %rd9, 3;
	add.s64 	%rd66, %rd64, %rd65;
	ld.global.u64 	%rd67, [%rd66];
	setp.gt.u32 	%p36, %r1, %r100;
	selp.b64 	%rd68, 6528, 0, %p36;
	sub.s64 	%rd455, %rd67, %rd68;
	st.shared.u64 	[%r121], %rd455;
	setp.lt.s32 	%p37, %r3, 1;
	mov.u32 	%r2178, %r2174;
	@%p37 bra 	$L__BB20_63;
	mov.b32 	%r2176, -1;
	mov.u32 	%r2175, %r3;
	mov.u32 	%r2178, %r2174;
$L__BB20_59:
	ld.param.u64 	%rd429, [_ZN3cub18CUB_300001_SM_10006detail10radix_sort29DeviceRadixSortOnesweepKernelINS1_5radix10policy_hubIiiyE10Policy1000ELNS0_9SortOrderE0EiiyiiNS1_21identity_decomposer_tEEEvPT5_SB_PT3_PKSC_PT1_PKSG_PT2_PKSK_T4_iiT6__param_0];
	add.s32 	%r125, %r2175, -1;
	shl.b32 	%r654, %r125, 8;
	add.s32 	%r655, %r654, %r1;
	cvta.to.global.u64 	%rd69, %rd429;
	mul.wide.s32 	%rd70, %r655, 4;
	add.s64 	%rd11, %rd69, %rd70;
$L__BB20_60:
	membar.cta;
	ld.volatile.global.u32 	%r126, [%rd11];
	setp.eq.s32 	%p38, %r126, 0;
	@%p38 bra 	$L__BB20_60;
	and.b32  	%r656, %r126, 1073741823;
	add.s32 	%r2178, %r656, %r2178;
	setp.gt.s32 	%p39, %r126, -1;
	vote.sync.ballot.b32 	%r2176, %p39, %r2176;
	setp.gt.u32 	%p41, %r2175, 1;
	and.pred  	%p42, %p39, %p41;
	mov.u32 	%r2175, %r125;
	@%p42 bra 	$L__BB20_59;
	ld.shared.u64 	%rd455, [%r121];
$L__BB20_63:
	or.b32  	%r657, %r2178, -2147483648;
	st.volatile.global.u32 	[%rd6], %r657;
	sub.s32 	%r658, %r2178, %r2174;
	cvt.s64.s32 	%rd71, %r658;
	add.s64 	%rd72, %rd455, %rd71;
	st.shared.u64 	[%r121], %rd72;
$L__BB20_64:
	ld.param.u32 	%r2080, [_ZN3cub18CUB_300001_SM_10006detail10radix_sort29DeviceRadixSortOnesweepKernelINS1_5radix10policy_hubIiiyE10Policy1000ELNS0_9SortOrderE0EiiyiiNS1_21identity_decomposer_tEEEvPT5_SB_PT3_PKSC_PT1_PKSG_PT2_PKSK_T4_iiT6__param_8];
	ld.param.u64 	%rd432, [_ZN3cub18CUB_300001_SM_10006detail10radix_sort29DeviceRadixSortOnesweepKernelINS1_5radix10policy_hubIiiyE10Policy1000ELNS0_9SortOrderE0EiiyiiNS1_21identity_decomposer_tEEEvPT5_SB_PT3_PKSC_PT1_PKSG_PT2_PKSK_T4_iiT6__param_2];
	setp.gt.u32 	%p43, %r1, 255;
	setp.lt.s32 	%p44, %r4, %r2080;
	setp.eq.s64 	%p45, %rd432, 0;
	or.pred  	%p46, %p45, %p44;
	or.pred  	%p47, %p43, %p46;
	@%p47 bra 	$L__BB20_66;
	ld.param.u64 	%rd433, [_ZN3cub18CUB_300001_SM_10006detail10radix_sort29DeviceRadixSortOnesweepKernelINS1_5radix10policy_hubIiiyE10Policy1000ELNS0_9SortOrderE0EiiyiiNS1_21identity_decomposer_tEEEvPT5_SB_PT3_PKSC_PT1_PKSG_PT2_PKSK_T4_iiT6__param_2];
	ld.shared.u64 	%rd73, [%r121];
	setp.gt.u32 	%p48, %r1, %r100;
	selp.b64 	%rd74, 6528, 0, %p48;
	cvt.s64.s32 	%rd75, %r2174;
	add.s64 	%rd76, %rd74, %rd75;
	add.s64 	%rd77, %rd76, %rd73;
	cvta.to.global.u64 	%rd78, %rd433;
	shl.b64 	%rd79, %rd9, 3;
	add.s64 	%rd80, %rd78, %rd79;
	st.global.u64 	[%rd80], %rd77;
$L__BB20_66:
	ld.param.u32 	%r2081, [_ZN3cub18CUB_300001_SM_10006detail10radix_sort29DeviceRadixSortOnesweepKernelINS1_5radix10policy_hubIiiyE10Policy1000ELNS0_9SortOrderE0EiiyiiNS1_21identity_decomposer_tEEEvPT5_SB_PT3_PKSC_PT1_PKSG_PT2_PKSK_T4_iiT6__param_8];
	setp.gt.s32 	%p49, %r4, %r2081;
	bar.sync 	0;
	shl.b32 	%r659, %r100, 3;
	add.s32 	%r661, %r651, %r659;
	ld.shared.u64 	%rd14, [%r661+26112];
	@%p49 bra 	$L__BB20_68;
	add.s64 	%rd81, %rd14, %rd7;
	shl.b64 	%rd82, %rd81, 2;
	add.s64 	%rd83, %rd1, %rd82;
	st.global.u32 	[%rd83], %r2165;
	st.global.u32 	[%rd83+128], %r2164;
	st.global.u32 	[%rd83+256], %r2163;
	st.global.u32 	[%rd83+384], %r2162;
	st.global.u32 	[%rd83+512], %r2161;
	st.global.u32 	[%rd83+640], %r2160;
	st.global.u32 	[%rd83+768], %r2159;
	st.global.u32 	[%rd83+896], %r2158;
	st.global.u32 	[%rd83+1024], %r2157;
	st.global.u32 	[%rd83+1152], %r2156;
	st.global.u32 	[%rd83+1280], %r2155;
	st.global.u32 	[%rd83+1408], %r2154;
	st.global.u32 	[%rd83+1536], %r2153;
	st.global.u32 	[%rd83+1664], %r2152;
	st.global.u32 	[%rd83+1792], %r2151;
	st.global.u32 	[%rd83+1920], %r2150;
	st.global.u32 	[%rd83+2048], %r2149;
	bra.uni 	$L__BB20_102;
$L__BB20_68:
	ld.param.u32 	%r2082, [_ZN3cub18CUB_300001_SM_10006detail10radix_sort29DeviceRadixSortOnesweepKernelINS1_5radix10policy_hubIiiyE10Policy1000ELNS0_9SortOrderE0EiiyiiNS1_21identity_decomposer_tEEEvPT5_SB_PT3_PKSC_PT1_PKSG_PT2_PKSK_T4_iiT6__param_8];
	cvt.u32.u64 	%r662, %rd7;
	mad.lo.s32 	%r130, %r3, -6528, %r2082;
	setp.ge.s32 	%p50, %r662, %r130;
	add.s64 	%rd84, %rd14, %rd7;
	shl.b64 	%rd85, %rd84, 2;
	add.s64 	%rd15, %rd1, %rd85;
	@%p50 bra 	$L__BB20_70;
	st.global.u32 	[%rd15], %r2165;
$L__BB20_70:
	add.s32 	%r664, %r662, 32;
	setp.ge.s32 	%p51, %r664, %r130;
	@%p51 bra 	$L__BB20_72;
	st.global.u32 	[%rd15+128], %r2164;
$L__BB20_72:
	add.s32 	%r666, %r662, 64;
	setp.ge.s32 	%p52, %r666, %r130;
	@%p52 bra 	$L__BB20_74;
	st.global.u32 	[%rd15+256], %r2163;
$L__BB20_74:
	add.s32 	%r668, %r662, 96;
	setp.ge.s32 	%p53, %r668, %r130;
	@%p53 bra 	$L__BB20_76;
	st.global.u32 	[%rd15+384], %r2162;
$L__BB20_76:
	add.s32 	%r670, %r662, 128;
	setp.ge.s32 	%p54, %r670, %r130;
	@%p54 bra 	$L__BB20_78;
	st.global.u32 	[%rd15+512], %r2161;
$L__BB20_78:
	add.s32 	%r672, %r662, 160;
	setp.ge.s32 	%p55, %r672, %r130;
	@%p55 bra 	$L__BB20_80;
	st.global.u32 	[%rd15+640], %r2160;
$L__BB20_80:
	add.s32 	%r674, %r662, 192;
	setp.ge.s32 	%p56, %r674, %r130;
	@%p56 bra 	$L__BB20_82;
	st.global.u32 	[%rd15+768], %r2159;
$L__BB20_82:
	add.s32 	%r676, %r662, 224;
	setp.ge.s32 	%p57, %r676, %r130;
	@%p57 bra 	$L__BB20_84;
	st.global.u32 	[%rd15+896], %r2158;
$L__BB20_84:
	add.s32 	%r678, %r662, 256;
	setp.ge.s32 	%p58, %r678, %r130;
	@%p58 bra 	$L__BB20_86;
	st.global.u32 	[%rd15+1024], %r2157;
$L__BB20_86:
	add.s32 	%r680, %r662, 288;
	setp.ge.s32 	%p59, %r680, %r130;
	@%p59 bra 	$L__BB20_88;
	st.global.u32 	[%rd15+1152], %r2156;
$L__BB20_88:
	add.s32 	%r682, %r662, 320;
	setp.ge.s32 	%p60, %r682, %r130;
	@%p60 bra 	$L__BB20_90;
	st.global.u32 	[%rd15+1280], %r2155;
$L__BB20_90:
	add.s32 	%r684, %r662, 352;
	setp.ge.s32 	%p61, %r684, %r130;
	@%p61 bra 	$L__BB20_92;
	st.global.u32 	[%rd15+1408], %r2154;
$L__BB20_92:
	add.s32 	%r686, %r662, 384;
	setp.ge.s32 	%p62, %r686, %r130;
	@%p62 bra 	$L__BB20_94;
	st.global.u32 	[%rd15+1536], %r2153;
$L__BB20_94:
	add.s32 	%r688, %r662, 416;
	setp.ge.s32 	%p63, %r688, %r130;
	@%p63 bra 	$L__BB20_96;
	st.global.u32 	[%rd15+1664], %r2152;
$L__BB20_96:
	add.s32 	%r690, %r662, 448;
	setp.ge.s32 	%p64, %r690, %r130;
	@%p64 bra 	$L__BB20_98;
	st.global.u32 	[%rd15+1792], %r2151;
$L__BB20_98:
	add.s32 	%r692, %r662, 480;
	setp.ge.s32 	%p65, %r692, %r130;
	@%p65 bra 	$L__BB20_100;
	st.global.u32 	[%rd15+1920], %r2150;
$L__BB20_100:
	add.s32 	%r694, %r662, 512;
	setp.ge.s32 	%p66, %r694, %r130;
	@%p66 bra 	$L__BB20_102;
	st.global.u32 	[%rd15+2048], %r2149;
$L__BB20_102:
	ld.param.u32 	%r2083, [_ZN3cub18CUB_300001_SM_10006detail10radix_sort29DeviceRadixSortOnesweepKernelINS1_5radix10policy_hubIiiyE10Policy1000ELNS0_9SortOrderE0EiiyiiNS1_21identity_decomposer_tEEEvPT5_SB_PT3_PKSC_PT1_PKSG_PT2_PKSK_T4_iiT6__param_8];
	setp.gt.s32 	%p67, %r4, %r2083;
	@%p67 bra 	$L__BB20_104;
	ld.global.u32 	%r2211, [%rd8];
	ld.global.u32 	%r2210, [%rd8+128];
	ld.global.u32 	%r2209, [%rd8+256];
	ld.global.u32 	%r2208, [%rd8+384];
	ld.global.u32 	%r2207, [%rd8+512];
	ld.global.u32 	%r2206, [%rd8+640];
	ld.global.u32 	%r2205, [%rd8+768];
	ld.global.u32 	%r2204, [%rd8+896];
	ld.global.u32 	%r2203, [%rd8+1024];
	ld.global.u32 	%r2202, [%rd8+1152];
	ld.global.u32 	%r2201, [%rd8+1280];
	ld.global.u32 	%r2200, [%rd8+1408];
	ld.global.u32 	%r2199, [%rd8+1536];
	ld.global.u32 	%r2198, [%rd8+1664];
	ld.global.u32 	%r2197, [%rd8+1792];
	ld.global.u32 	%r2196, [%rd8+1920];
	ld.global.u32 	%r2195, [%rd8+2048];
	bra.uni 	$L__BB20_138;
$L__BB20_104:
	ld.param.u32 	%r2084, [_ZN3cub18CUB_300001_SM_10006detail10radix_sort29DeviceRadixSortOnesweepKernelINS1_5radix10policy_hubIiiyE10Policy1000ELNS0_9SortOrderE0EiiyiiNS1_21identity_decomposer_tEEEvPT5_SB_PT3_PKSC_PT1_PKSG_PT2_PKSK_T4_iiT6__param_8];
	cvt.u32.u64 	%r696, %rd7;
	sub.s32 	%r148, %r2084, %r649;
	setp.ge.s32 	%p68, %r696, %r148;
	@%p68 bra 	$L__BB20_106;
	ld.global.u32 	%r2211, [%rd8];
$L__BB20_106:
	add.s32 	%r700, %r696, 32;
	setp.ge.s32 	%p69, %r700, %r148;
	@%p69 bra 	$L__BB20_108;
	ld.global.u32 	%r2210, [%rd8+128];
$L__BB20_108:
	add.s32 	%r703, %r696, 64;
	setp.ge.s32 	%p70, %r703, %r148;
	@%p70 bra 	$L__BB20_110;
	ld.global.u32 	%r2209, [%rd8+256];
$L__BB20_110:
	add.s32 	%r706, %r696, 96;
	setp.ge.s32 	%p71, %r706, %r148;
	@%p71 bra 	$L__BB20_112;
	ld.global.u32 	%r2208, [%rd8+384];
$L__BB20_112:
	add.s32 	%r709, %r696, 128;
	setp.ge.s32 	%p72, %r709, %r148;
	@%p72 bra 	$L__BB20_114;
	ld.global.u32 	%r2207, [%rd8+512];
$L__BB20_114:
	add.s32 	%r712, %r696, 160;
	setp.ge.s32 	%p73, %r712, %r148;
	@%p73 bra 	$L__BB20_116;
	ld.global.u32 	%r2206, [%rd8+640];
$L__BB20_116:
	add.s32 	%r715, %r696, 192;
	setp.ge.s32 	%p74, %r715, %r148;
	@%p74 bra 	$L__BB20_118;
	ld.global.u32 	%r2205, [%rd8+768];
$L__BB20_118:
	add.s32 	%r718, %r696, 224;
	setp.ge.s32 	%p75, %r718, %r148;
	@%p75 bra 	$L__BB20_120;
	ld.global.u32 	%r2204, [%rd8+896];
$L__BB20_120:
	add.s32 	%r721, %r696, 256;
	setp.ge.s32 	%p76, %r721, %r148;
	@%p76 bra 	$L__BB20_122;
	ld.global.u32 	%r2203, [%rd8+1024];
$L__BB20_122:
	add.s32 	%r724, %r696, 288;
	setp.ge.s32 	%p77, %r724, %r148;
	@%p77 bra 	$L__BB20_124;
	ld.global.u32 	%r2202, [%rd8+1152];
$L__BB20_124:
	add.s32 	%r727, %r696, 320;
	setp.ge.s32 	%p78, %r727, %r148;
	@%p78 bra 	$L__BB20_126;
	ld.global.u32 	%r2201, [%rd8+1280];
$L__BB20_126:
	add.s32 	%r730, %r696, 352;
	setp.ge.s32 	%p79, %r730, %r148;
	@%p79 bra 	$L__BB20_128;
	ld.global.u32 	%r2200, [%rd8+1408];
$L__BB20_128:
	add.s32 	%r733, %r696, 384;
	setp.ge.s32 	%p80, %r733, %r148;
	@%p80 bra 	$L__BB20_130;
	ld.global.u32 	%r2199, [%rd8+1536];
$L__BB20_130:
	add.s32 	%r736, %r696, 416;
	setp.ge.s32 	%p81, %r736, %r148;
	@%p81 bra 	$L__BB20_132;
	ld.global.u32 	%r2198, [%rd8+1664];
$L__BB20_132:
	add.s32 	%r739, %r696, 448;
	setp.ge.s32 	%p82, %r739, %r148;
	@%p82 bra 	$L__BB20_134;
	ld.global.u32 	%r2197, [%rd8+1792];
$L__BB20_134:
	add.s32 	%r742, %r696, 480;
	setp.ge.s32 	%p83, %r742, %r148;
	@%p83 bra 	$L__BB20_136;
	ld.global.u32 	%r2196, [%rd8+1920];
$L__BB20_136:
	add.s32 	%r745, %r696, 512;
	setp.ge.s32 	%p84, %r745, %r148;
	@%p84 bra 	$L__BB20_138;
	ld.global.u32 	%r2195, [%rd8+2048];
$L__BB20_138:
	ld.param.u32 	%r2085, [_ZN3cub18CUB_300001_SM_10006detail10radix_sort29DeviceRadixSortOnesweepKernelINS1_5radix10policy_hubIiiyE10Policy1000ELNS0_9SortOrderE0EiiyiiNS1_21identity_decomposer_tEEEvPT5_SB_PT3_PKSC_PT1_PKSG_PT2_PKSK_T4_iiT6__param_8];
	mad.lo.s32 	%r746, %r3, 6528, 6528;
	setp.gt.s32 	%p85, %r746, %r2085;
	@%p85 bra 	$L__BB20_140;
	ld.param.u64 	%rd439, [_ZN3cub18CUB_300001_SM_10006detail10radix_sort29DeviceRadixSortOnesweepKernelINS1_5radix10policy_hubIiiyE10Policy1000ELNS0_9SortOrderE0EiiyiiNS1_21identity_decomposer_tEEEvPT5_SB_PT3_PKSC_PT1_PKSG_PT2_PKSK_T4_iiT6__param_6];
	add.s64 	%rd86, %rd14, %rd7;
	cvta.to.global.u64 	%rd87, %rd439;
	shl.b64 	%rd88, %rd86, 2;
	add.s64 	%rd89, %rd87, %rd88;
	st.global.u32 	[%rd89], %r2211;
	st.global.u32 	[%rd89+128], %r2210;
	st.global.u32 	[%rd89+256], %r2209;
	st.global.u32 	[%rd89+384], %r2208;
	st.global.u32 	[%rd89+512], %r2207;
	st.global.u32 	[%rd89+640], %r2206;
	st.global.u32 	[%rd89+768], %r2205;
	st.global.u32 	[%rd89+896], %r2204;
	st.global.u32 	[%rd89+1024], %r2203;
	st.global.u32 	[%rd89+1152], %r2202;
	st.global.u32 	[%rd89+1280], %r2201;
	st.global.u32 	[%rd89+1408], %r2200;
	st.global.u32 	[%rd89+1536], %r2199;
	st.global.u32 	[%rd89+1664], %r2198;
	st.global.u32 	[%rd89+1792], %r2197;
	st.global.u32 	[%rd89+1920], %r2196;
	st.global.u32 	[%rd89+2048], %r2195;
	bra.uni 	$L__BB20_174;
$L__BB20_140:
	ld.param.u32 	%r2086, [_ZN3cub18CUB_300001_SM_10006detail10radix_sort29DeviceRadixSortOnesweepKernelINS1_5radix10policy_hubIiiyE10Policy1000ELNS0_9SortOrderE0EiiyiiNS1_21identity_decomposer_tEEEvPT5_SB_PT3_PKSC_PT1_PKSG_PT2_PKSK_T4_iiT6__param_8];
	ld.param.u64 	%rd440, [_ZN3cub18CUB_300001_SM_10006detail10radix_sort29DeviceRadixSortOnesweepKernelINS1_5radix10policy_hubIiiyE10Policy1000ELNS0_9SortOrderE0EiiyiiNS1_21identity_decomposer_tEEEvPT5_SB_PT3_PKSC_PT1_PKSG_PT2_PKSK_T4_iiT6__param_6];
	cvt.u32.u64 	%r747, %rd7;
	mad.lo.s32 	%r199, %r3, -6528, %r2086;
	setp.ge.s32 	%p86, %r747, %r199;
	add.s64 	%rd90, %rd14, %rd7;
	cvta.to.global.u64 	%rd91, %rd440;
	shl.b64 	%rd92, %rd90, 2;
	add.s64 	%rd16, %rd91, %rd92;
	@%p86 bra 	$L__BB20_142;
	st.global.u32 	[%rd16], %r2211;
$L__BB20_142:
	add.s32 	%r749, %r747, 32;
	setp.ge.s32 	%p87, %r749, %r199;
	@%p87 bra 	$L__BB20_144;
	st.global.u32 	[%rd16+128], %r2210;
$L__BB20_144:
	add.s32 	%r751, %r747, 64;
	setp.ge.s32 	%p88, %r751, %r199;
	@%p88 bra 	$L__BB20_146;
	st.global.u32 	[%rd16+256], %r2209;
$L__BB20_146:
	add.s32 	%r753, %r747, 96;
	setp.ge.s32 	%p89, %r753, %r199;
	@%p89 bra 	$L__BB20_148;
	st.global.u32 	[%rd16+384], %r2208;
$L__BB20_148:
	add.s32 	%r755, %r747, 128;
	setp.ge.s32 	%p90, %r755, %r199;
	@%p90 bra 	$L__BB20_150;
	st.global.u32 	[%rd16+512], %r2207;
$L__BB20_150:
	add.s32 	%r757, %r747, 160;
	setp.ge.s32 	%p91, %r757, %r199;
	@%p91 bra 	$L__BB20_152;
	st.global.u32 	[%rd16+640], %r2206;
$L__BB20_152:
	add.s32 	%r759, %r747, 192;
	setp.ge.s32 	%p92, %r759, %r199;
	@%p92 bra 	$L__BB20_154;
	st.global.u32 	[%rd16+768], %r2205;
$L__BB20_154:
	add.s32 	%r761, %r747, 224;
	setp.ge.s32 	%p93, %r761, %r199;
	@%p93 bra 	$L__BB20_156;
	st.global.u32 	[%rd16+896], %r2204;
$L__BB20_156:
	add.s32 	%r763, %r747, 256;
	setp.ge.s32 	%p94, %r763, %r199;
	@%p94 bra 	$L__BB20_158;
	st.global.u32 	[%rd16+1024], %r2203;
$L__BB20_158:
	add.s32 	%r765, %r747, 288;
	setp.ge.s32 	%p95, %r765, %r199;
	@%p95 bra 	$L__BB20_160;
	st.global.u32 	[%rd16+1152], %r2202;
$L__BB20_160:
	add.s32 	%r767, %r747, 320;
	setp.ge.s32 	%p96, %r767, %r199;
	@%p96 bra 	$L__BB20_162;
	st.global.u32 	[%rd16+1280], %r2201;
$L__BB20_162:
	add.s32 	%r769, %r747, 352;
	setp.ge.s32 	%p97, %r769, %r199;
	@%p97 bra 	$L__BB20_164;
	st.global.u32 	[%rd16+1408], %r2200;
$L__BB20_164:
	add.s32 	%r771, %r747, 384;
	setp.ge.s32 	%p98, %r771, %r199;
	@%p98 bra 	$L__BB20_166;
	st.global.u32 	[%rd16+1536], %r2199;
$L__BB20_166:
	add.s32 	%r773, %r747, 416;
	setp.ge.s32 	%p99, %r773, %r199;
	@%p99 bra 	$L__BB20_168;
	st.global.u32 	[%rd16+1664], %r2198;
$L__BB20_168:
	add.s32 	%r775, %r747, 448;
	setp.ge.s32 	%p100, %r775, %r199;
	@%p100 bra 	$L__BB20_170;
	st.global.u32 	[%rd16+1792], %r2197;
$L__BB20_170:
	add.s32 	%r777, %r747, 480;
	setp.ge.s32 	%p101, %r777, %r199;
	@%p101 bra 	$L__BB20_172;
	st.global.u32 	[%rd16+1920], %r2196;
$L__BB20_172:
	add.s32 	%r779, %r747, 512;
	setp.ge.s32 	%p102, %r779, %r199;
	@%p102 bra 	$L__BB20_174;
	st.global.u32 	[%rd16+2048], %r2195;
$L__BB20_174:
	// begin inline asm
	exit;
	// end inline asm
	mov.u32 	%r2212, %r2149;
	mov.u32 	%r2213, %r2150;
	mov.u32 	%r2214, %r2151;
	mov.u32 	%r2215, %r2152;
	mov.u32 	%r2216, %r2153;
	mov.u32 	%r2217, %r2154;
	mov.u32 	%r2218, %r2155;
	mov.u32 	%r2219, %r2156;
	mov.u32 	%r2220, %r2157;
	mov.u32 	%r2221, %r2158;
	mov.u32 	%r2222, %r2159;
	mov.u32 	%r2223, %r2160;
	mov.u32 	%r2224, %r2161;
	mov.u32 	%r2225, %r2162;
	mov.u32 	%r2226, %r2163;
	mov.u32 	%r2227, %r2164;
	mov.u32 	%r2228, %r2165;
$L__BB20_175:
	mul.hi.u32 	%r780, %r1, 357913942;
	add.s32 	%r781, %r780, %r1;
	shl.b32 	%r782, %r781, 2;
	mov.u32 	%r783, _ZZN3cub18CUB_300001_SM_10006detail10radix_sort29DeviceRadixSortOnesweepKernelINS1_5radix10policy_hubIiiyE10Policy1000ELNS0_9SortOrderE0EiiyiiNS1_21identity_decomposer_tEEEvPT5_SB_PT3_PKSC_PT1_PKSG_PT2_PKSK_T4_iiT6_E1s;
	add.s32 	%r784, %r783, %r782;
	add.s32 	%r217, %r784, 13328;
	st.shared.u32 	[%r784+13328], %r2174;
	bar.sync 	0;
	setp.gt.u32 	%p103, %r1, 31;
	@%p103 bra 	$L__BB20_177;
	mad.lo.s32 	%r816, %r1, 52, %r783;
	ld.shared.u32 	%r817, [%r816+13328];
	ld.shared.u32 	%r818, [%r816+13332];
	ld.shared.u32 	%r819, [%r816+13336];
	ld.shared.u32 	%r820, [%r816+13340];
	ld.shared.u32 	%r821, [%r816+13344];
	ld.shared.u32 	%r822, [%r816+13348];
	ld.shared.u32 	%r823, [%r816+13352];
	ld.shared.u32 	%r824, [%r816+13356];
	ld.shared.u32 	%r825, [%r816+13360];
	ld.shared.u32 	%r826, [%r816+13364];
	ld.shared.u32 	%r827, [%r816+13368];
	ld.shared.u32 	%r828, [%r816+13372];
	add.s32 	%r829, %r818, %r817;
	add.s32 	%r830, %r829, %r819;
	add.s32 	%r831, %r830, %r820;
	add.s32 	%r832, %r831, %r821;
	add.s32 	%r833, %r832, %r822;
	add.s32 	%r834, %r833, %r823;
	add.s32 	%r835, %r834, %r824;
	add.s32 	%r836, %r835, %r825;
	add.s32 	%r837, %r836, %r826;
	add.s32 	%r838, %r837, %r827;
	add.s32 	%r789, %r838, %r828;
	mov.b32 	%r787, 1;
	mov.b32 	%r812, 0;
	mov.b32 	%r814, -1;
	// begin inline asm
	{  .reg .s32 r0;  .reg .pred p;  shfl.sync.up.b32 r0|p, %r789, %r787, %r812, %r814;  @p add.s32 r0, r0, %r789;  mov.s32 %r785, r0;}
	// end inline asm
	mov.b32 	%r793, 2;
	// begin inline asm
	{  .reg .s32 r0;  .reg .pred p;  shfl.sync.up.b32 r0|p, %r785, %r793, %r812, %r814;  @p add.s32 r0, r0, %r785;  mov.s32 %r791, r0;}
	// end inline asm
	mov.b32 	%r799, 4;
	// begin inline asm
	{  .reg .s32 r0;  .reg .pred p;  shfl.sync.up.b32 r0|p, %r791, %r799, %r812, %r814;  @p add.s32 r0, r0, %r791;  mov.s32 %r797, r0;}
	// end inline asm
	mov.b32 	%r805, 8;
	// begin inline asm
	{  .reg .s32 r0;  .reg .pred p;  shfl.sync.up.b32 r0|p, %r797, %r805, %r812, %r814;  @p add.s32 r0, r0, %r797;  mov.s32 %r803, r0;}
	// end inline asm
	mov.b32 	%r811, 16;
	// begin inline asm
	{  .reg .s32 r0;  .reg .pred p;  shfl.sync.up.b32 r0|p, %r803, %r811, %r812, %r814;  @p add.s32 r0, r0, %r803;  mov.s32 %r809, r0;}
	// end inline asm
	sub.s32 	%r839, %r809, %r789;
	add.s32 	%r840, %r817, %r839;
	add.s32 	%r841, %r818, %r840;
	add.s32 	%r842, %r819, %r841;
	add.s32 	%r843, %r820, %r842;
	add.s32 	%r844, %r821, %r843;
	add.s32 	%r845, %r822, %r844;
	add.s32 	%r846, %r823, %r845;
	add.s32 	%r847, %r824, %r846;
	add.s32 	%r848, %r825, %r847;
	add.s32 	%r849, %r826, %r848;
	add.s32 	%r850, %r827, %r849;
	st.shared.u32 	[%r816+13328], %r839;
	st.shared.u32 	[%r816+13332], %r840;
	st.shared.u32 	[%r816+13336], %r841;
	st.shared.u32 	[%r816+13340], %r842;
	st.shared.u32 	[%r816+13344], %r843;
	st.shared.u32 	[%r816+13348], %r844;
	st.shared.u32 	[%r816+13352], %r845;
	st.shared.u32 	[%r816+13356], %r846;
	st.shared.u32 	[%r816+13360], %r847;
	st.shared.u32 	[%r816+13364], %r848;
	st.shared.u32 	[%r816+13368], %r849;
	st.shared.u32 	[%r816+13372], %r850;
$L__BB20_177:
	setp.gt.u32 	%p104, %r1, 255;
	bar.sync 	0;
	ld.shared.u32 	%r218, [%r217];
	@%p104 bra 	$L__BB20_179;
	shl.b32 	%r851, %r1, 2;
	add.s32 	%r853, %r783, %r851;
	ld.shared.u32 	%r854, [%r853];
	add.s32 	%r855, %r854, %r218;
	st.shared.u32 	[%r853], %r855;
	ld.shared.u32 	%r856, [%r853+1024];
	add.s32 	%r857, %r856, %r218;
	st.shared.u32 	[%r853+1024], %r857;
	ld.shared.u32 	%r858, [%r853+2048];
	add.s32 	%r859, %r858, %r218;
	st.shared.u32 	[%r853+2048], %r859;
	ld.shared.u32 	%r860, [%r853+3072];
	add.s32 	%r861, %r860, %r218;
	st.shared.u32 	[%r853+3072], %r861;
	ld.shared.u32 	%r862, [%r853+4096];
	add.s32 	%r863, %r862, %r218;
	st.shared.u32 	[%r853+4096], %r863;
	ld.shared.u32 	%r864, [%r853+5120];
	add.s32 	%r865, %r864, %r218;
	st.shared.u32 	[%r853+5120], %r865;
	ld.shared.u32 	%r866, [%r853+6144];
	add.s32 	%r867, %r866, %r218;
	st.shared.u32 	[%r853+6144], %r867;
	ld.shared.u32 	%r868, [%r853+7168];
	add.s32 	%r869, %r868, %r218;
	st.shared.u32 	[%r853+7168], %r869;
	ld.shared.u32 	%r870, [%r853+8192];
	add.s32 	%r871, %r870, %r218;
	st.shared.u32 	[%r853+8192], %r871;
	ld.shared.u32 	%r872, [%r853+9216];
	add.s32 	%r873, %r872, %r218;
	st.shared.u32 	[%r853+9216], %r873;
	ld.shared.u32 	%r874, [%r853+10240];
	add.s32 	%r875, %r874, %r218;
	st.shared.u32 	[%r853+10240], %r875;
	ld.shared.u32 	%r876, [%r853+11264];
	add.s32 	%r877, %r876, %r218;
	st.shared.u32 	[%r853+11264], %r877;
$L__BB20_179:
	ld.param.u32 	%r2132, [_ZN3cub18CUB_300001_SM_10006detail10radix_sort29DeviceRadixSortOnesweepKernelINS1_5radix10policy_hubIiiyE10Policy1000ELNS0_9SortOrderE0EiiyiiNS1_21identity_decomposer_tEEEvPT5_SB_PT3_PKSC_PT1_PKSG_PT2_PKSK_T4_iiT6__param_10];
	ld.param.u32 	%r2095, [_ZN3cub18CUB_300001_SM_10006detail10radix_sort29DeviceRadixSortOnesweepKernelINS1_5radix10policy_hubIiiyE10Policy1000ELNS0_9SortOrderE0EiiyiiNS1_21identity_decomposer_tEEEvPT5_SB_PT3_PKSC_PT1_PKSG_PT2_PKSK_T4_iiT6__param_9];
	shl.b32 	%r904, %r1, 5;
	and.b32  	%r905, %r904, 31744;
	add.s32 	%r219, %r783, %r905;
	bar.sync 	0;
	// begin inline asm
	mov.u32 %r878, %lanemask_le;
	// end inline asm
	shr.u32 	%r907, %r2228, %r2095;
	mov.b32 	%r908, -1;
	shl.b32 	%r909, %r908, %r2132;
	not.b32 	%r221, %r909;
	and.b32  	%r901, %r907, %r221;
	mov.b32 	%r881, 1;
	// begin inline asm
	{
    .reg .pred p;
    and.b32 %r879, %r901, %r881;    setp.ne.u32 p, %r879, 0;
    vote.ballot.sync.b32 %r879, p, 0xffffffff;
    @!p not.b32 %r879, %r879;
}

	// end inline asm
	mov.b32 	%r884, 2;
	// begin inline asm
	{
    .reg .pred p;
    and.b32 %r882, %r901, %r884;    setp.ne.u32 p, %r882, 0;
    vote.ballot.sync.b32 %r882, p, 0xffffffff;
    @!p not.b32 %r882, %r882;
}

	// end inline asm
	and.b32  	%r910, %r882, %r879;
	mov.b32 	%r887, 4;
	// begin inline asm
	{
    .reg .pred p;
    and.b32 %r885, %r901, %r887;    setp.ne.u32 p, %r885, 0;
    vote.ballot.sync.b32 %r885, p, 0xffffffff;
    @!p not.b32 %r885, %r885;
}

	// end inline asm
	and.b32  	%r911, %r885, %r910;
	mov.b32 	%r890, 8;
	// begin inline asm
	{
    .reg .pred p;
    and.b32 %r888, %r901, %r890;    setp.ne.u32 p, %r888, 0;
    vote.ballot.sync.b32 %r888, p, 0xffffffff;
    @!p not.b32 %r888, %r888;
}

	// end inline asm
	and.b32  	%r912, %r888, %r911;
	mov.b32 	%r893, 16;
	// begin inline asm
	{
    .reg .pred p;
    and.b32 %r891, %r901, %r893;    setp.ne.u32 p, %r891, 0;
    vote.ballot.sync.b32 %r891, p, 0xffffffff;
    @!p not.b32 %r891, %r891;
}

	// end inline asm
	and.b32  	%r913, %r891, %r912;
	mov.b32 	%r896, 32;
	// begin inline asm
	{
    .reg .pred p;
    and.b32 %r894, %r901, %r896;    setp.ne.u32 p, %r894, 0;
    vote.ballot.sync.b32 %r894, p, 0xffffffff;
    @!p not.b32 %r894, %r894;
}

	// end inline asm
	and.b32  	%r914, %r894, %r913;
	mov.b32 	%r899, 64;
	// begin inline asm
	{
    .reg .pred p;
    and.b32 %r897, %r901, %r899;    setp.ne.u32 p, %r897, 0;
    vote.ballot.sync.b32 %r897, p, 0xffffffff;
    @!p not.b32 %r897, %r897;
}

	// end inline asm
	and.b32  	%r915, %r897, %r914;
	mov.b32 	%r902, 128;
	// begin inline asm
	{
    .reg .pred p;
    and.b32 %r900, %r901, %r902;    setp.ne.u32 p, %r900, 0;
    vote.ballot.sync.b32 %r900, p, 0xffffffff;
    @!p not.b32 %r900, %r900;
}

	// end inline asm
	and.b32  	%r916, %r900, %r915;
	clz.b32 	%r917, %r916;
	sub.s32 	%r223, 31, %r917;
	and.b32  	%r918, %r878, %r916;
	popc.b32 	%r224, %r918;
	setp.ne.s32 	%p105, %r443, %r223;
	mov.b32 	%r2229, 0;
	@%p105 bra 	$L__BB20_181;
	shl.b32 	%r919, %r901, 2;
	add.s32 	%r920, %r219, %r919;
	atom.shared.add.u32 	%r2229, [%r920], %r224;
$L__BB20_181:
	ld.param.u32 	%r2096, [_ZN3cub18CUB_300001_SM_10006detail10radix_sort29DeviceRadixSortOnesweepKernelINS1_5radix10policy_hubIiiyE10Policy1000ELNS0_9SortOrderE0EiiyiiNS1_21identity_decomposer_tEEEvPT5_SB_PT3_PKSC_PT1_PKSG_PT2_PKSK_T4_iiT6__param_9];
	shfl.sync.idx.b32	%r946|%p106, %r2229, %r223, 31, -1;
	add.s32 	%r227, %r224, %r946;
	shr.u32 	%r947, %r2227, %r2096;
	and.b32  	%r943, %r947, %r221;
	mov.b32 	%r923, 1;
	// begin inline asm
	{
    .reg .pred p;
    and.b32 %r921, %r943, %r923;    setp.ne.u32 p, %r921, 0;
    vote.ballot.sync.b32 %r921, p, 0xffffffff;
    @!p not.b32 %r921, %r921;
}

	// end inline asm
	mov.b32 	%r926, 2;
	// begin inline asm
	{
    .reg .pred p;
    and.b32 %r924, %r943, %r926;    setp.ne.u32 p, %r924, 0;
    vote.ballot.sync.b32 %r924, p, 0xffffffff;
    @!p not.b32 %r924, %r924;
}

	// end inline asm
	and.b32  	%r948, %r924, %r921;
	mov.b32 	%r929, 4;
	// begin inline asm
	{
    .reg .pred p;
    and.b32 %r927, %r943, %r929;    setp.ne.u32 p, %r927, 0;
    vote.ballot.sync.b32 %r927, p, 0xffffffff;
    @!p not.b32 %r927, %r927;
}

	// end inline asm
	and.b32  	%r949, %r927, %r948;
	mov.b32 	%r932, 8;
	// begin inline asm
	{
    .reg .pred p;
    and.b32 %r930, %r943, %r932;    setp.ne.u32 p, %r930, 0;
    vote.ballot.sync.b32 %r930, p, 0xffffffff;
    @!p not.b32 %r930, %r930;
}

	// end inline asm
	and.b32  	%r950, %r930, %r949;
	mov.b32 	%r935, 16;
	// begin inline asm
	{
    .reg .pred p;
    and.b32 %r933, %r943, %r935;    setp.ne.u32 p, %r933, 0;
    vote.ballot.sync.b32 %r933, p, 0xffffffff;
    @!p not.b32 %r933, %r933;
}

	// end inline asm
	and.b32  	%r951, %r933, %r950;
	mov.b32 	%r938, 32;
	// begin inline asm
	{
    .reg .pred p;
    and.b32 %r936, %r943, %r938;    setp.ne.u32 p, %r936, 0;
    vote.ballot.sync.b32 %r936, p, 0xffffffff;
    @!p not.b32 %r936, %r936;
}

	// end inline asm
	and.b32  	%r952, %r936, %r951;
	mov.b32 	%r941, 64;
	// begin inline asm
	{
    .reg .pred p;
    and.b32 %r939, %r943, %r941;    setp.ne.u32 p, %r939, 0;
    vote.ballot.sync.b32 %r939, p, 0xffffffff;
    @!p not.b32 %r939, %r939;
}

	// end inline asm
	and.b32  	%r953, %r939, %r952;
	mov.b32 	%r944, 128;
	// begin inline asm
	{
    .reg .pred p;
    and.b32 %r942, %r943, %r944;    setp.ne.u32 p, %r942, 0;
    vote.ballot.sync.b32 %r942, p, 0xffffffff;
    @!p not.b32 %r942, %r942;
}

	// end inline asm
	and.b32  	%r954, %r942, %r953;
	clz.b32 	%r955, %r954;
	sub.s32 	%r229, 31, %r955;
	and.b32  	%r956, %r878, %r954;
	popc.b32 	%r230, %r956;
	setp.ne.s32 	%p107, %r443, %r229;
	mov.b32 	%r2230, 0;
	@%p107 bra 	$L__BB20_183;
	shl.b32 	%r957, %r943, 2;
	add.s32 	%r958, %r219, %r957;
	atom.shared.add.u32 	%r2230, [%r958], %r230;
$L__BB20_183:
	ld.param.u32 	%r2097, [_ZN3cub18CUB_300001_SM_10006detail10radix_sort29DeviceRadixSortOnesweepKernelINS1_5radix10policy_hubIiiyE10Policy1000ELNS0_9SortOrderE0EiiyiiNS1_21identity_decomposer_tEEEvPT5_SB_PT3_PKSC_PT1_PKSG_PT2_PKSK_T4_iiT6__param_9];
	shfl.sync.idx.b32	%r984|%p108, %r2230, %r229, 31, -1;
	add.s32 	%r233, %r230, %r984;
	shr.u32 	%r985, %r2226, %r2097;
	and.b32  	%r981, %r985, %r221;
	mov.b32 	%r961, 1;
	// begin inline asm
	{
    .reg .pred p;
    and.b32 %r959, %r981, %r961;    setp.ne.u32 p, %r959, 0;
    vote.ballot.sync.b32 %r959, p, 0xffffffff;
    @!p not.b32 %r959, %r959;
}

	// end inline asm
	mov.b32 	%r964, 2;
	// begin inline asm
	{
    .reg .pred p;
    and.b32 %r962, %r981, %r964;    setp.ne.u32 p, %r962, 0;
    vote.ballot.sync.b32 %r962, p, 0xffffffff;
    @!p not.b32 %r962, %r962;
}

	// end inline asm
	and.b32  	%r986, %r962, %r959;
	mov.b32 	%r967, 4;
	// begin inline asm
	{
    .reg .pred p;
    and.b32 %r965, %r981, %r967;    setp.ne.u32 p, %r965, 0;
    vote.ballot.sync.b32 %r965, p, 0xffffffff;
    @!p not.b32 %r965, %r965;
}

	// end inline asm
	and.b32  	%r987, %r965, %r986;
	mov.b32 	%r970, 8;
	// begin inline asm
	{
    .reg .pred p;
    and.b32 %r968, %r981, %r970;    setp.ne.u32 p, %r968, 0;
    vote.ballot.sync.b32 %r968, p, 0xffffffff;
    @!p not.b32 %r968, %r968;
}

	// end inline asm
	and.b32  	%r988, %r968, %r987;
	mov.b32 	%r973, 16;
	// begin inline asm
	{
    .reg .pred p;
    and.b32 %r971, %r981, %r973;    setp.ne.u32 p, %r971, 0;
    vote.ballot.sync.b32 %r971, p, 0xffffffff;
    @!p not.b32 %r971, %r971;
}

	// end inline asm
	and.b32  	%r989, %r971, %r988;
	mov.b32 	%r976, 32;
	// begin inline asm
	{
    .reg .pred p;
    and.b32 %r974, %r981, %r976;    setp.ne.u32 p, %r974, 0;
    vote.ballot.sync.b32 %r974, p, 0xffffffff;
    @!p not.b32 %r974, %r974;
}

	// end inline asm
	and.b32  	%r990, %r974, %r989;
	mov.b32 	%r979, 64;
	// begin inline asm
	{
    .reg .pred p;
    and.b32 %r977, %r981, %r979;    setp.ne.u32 p, %r977, 0;
    vote.ballot.sync.b32 %r977, p, 0xffffffff;
    @!p not.b32 %r977, %r977;
}

	// end inline asm
	and.b32  	%r991, %r977, %r990;
	mov.b32 	%r982, 128;
	// begin inline asm
	{
    .reg .pred p;
    and.b32 %r980, %r981, %r982;    setp.ne.u32 p, %r980, 0;
    vote.ballot.sync.b32 %r980, p, 0xffffffff;
    @!p not.b32 %r980, %r980;
}

	// end inline asm
	and.b32  	%r992, %r980, %r991;
	clz.b32 	%r993, %r992;
	sub.s32 	%r235, 31, %r993;
	and.b32  	%r994, %r878, %r992;
	popc.b32 	%r236, %r994;
	setp.ne.s32 	%p109, %r443, %r235;
	mov.b32 	%r2231, 0;
	@%p109 bra 	$L__BB20_185;
	shl.b32 	%r995, %r981, 2;
	add.s32 	%r996, %r219, %r995;
	atom.shared.add.u32 	%r2231, [%r996], %r236;
$L__BB20_185:
	ld.param.u32 	%r2098, [_ZN3cub18CUB_300001_SM_10006detail10radix_sort29DeviceRadixSortOnesweepKernelINS1_5radix10policy_hubIiiyE10Policy1000ELNS0_9SortOrderE0EiiyiiNS1_21identity_decomposer_tEEEvPT5_SB_PT3_PKSC_PT1_PKSG_PT2_PKSK_T4_iiT6__param_9];
	shfl.sync.idx.b32	%r1022|%p110, %r2231, %r235, 31, -1;
	add.s32 	%r239, %r236, %r1022;
	shr.u32 	%r1023, %r2225, %r2098;
	and.b32  	%r1019, %r1023, %r221;
	mov.b32 	%r999, 1;
	// begin inline asm
	{
    .reg .pred p;
    and.b32 %r997, %r1019, %r999;    setp.ne.u32 p, %r997, 0;
    vote.ballot.sync.b32 %r997, p, 0xffffffff;
    @!p not.b32 %r997, %r997;
}

	// end inline asm
	mov.b32 	%r1002, 2;
	// begin inline asm
	{
    .reg .pred p;
    and.b32 %r1000, %r1019, %r1002;    setp.ne.u32 p, %r1000, 0;
    vote.ballot.sync.b32 %r1000, p, 0xffffffff;
    @!p not.b32 %r1000, %r1000;
}

	// end inline asm
	and.b32  	%r1024, %r1000, %r997;
	mov.b32 	%r1005, 4;
	// begin inline asm
	{
    .reg .pred p;
    and.b32 %r1003, %r1019, %r1005;    setp.ne.u32 p, %r1003, 0;
    vote.ballot.sync.b32 %r1003, p, 0xffffffff;
    @!p not.b32 %r1003, %r1003;
}

	// end inline asm
	and.b32  	%r1025, %r1003, %r1024;
	mov.b32 	%r1008, 8;
	// begin inline asm
	{
    .reg .pred p;
    and.b32 %r1006, %r1019, %r1008;    setp.ne.u32 p, %r1006, 0;
    vote.ballot.sync.b32 %r1006, p, 0xffffffff;
    @!p not.b32 %r1006, %r1006;
}

	// end inline asm
	and.b32  	%r1026, %r1006, %r1025;
	mov.b32 	%r1011, 16;
	// begin inline asm
	{
    .reg .pred p;
    and.b32 %r1009, %r1019, %r1011;    setp.ne.u32 p, %r1009, 0;
    vote.ballot.sync.b32 %r1009, p, 0xffffffff;
    @!p not.b32 %r1009, %r1009;
}

	// end inline asm
	and.b32  	%r1027, %r1009, %r1026;
	mov.b32 	%r1014, 32;
	// begin inline asm
	{
    .reg .pred p;
    and.b32 %r1012, %r1019, %r1014;    setp.ne.u32 p, %r1012, 0;
    vote.ballot.sync.b32 %r1012, p, 0xffffffff;
    @!p not.b32 %r1012, %r1012;
}

	// end inline asm
	and.b32  	%r1028, %r1012, %r1027;
	mov.b32 	%r1017, 64;
	// begin inline asm
	{
    .reg .pred p;
    and.b32 %r1015, %r1019, %r1017;    setp.ne.u32 p, %r1015, 0;
    vote.ballot.sync.b32 %r1015, p, 0xffffffff;
    @!p not.b32 %r1015, %r1015;
}

	// end inline asm
	and.b32  	%r1029, %r1015, %r1028;
	mov.b32 	%r1020, 128;
	// begin inline asm
	{
    .reg .pred p;
    and.b32 %r1018, %r1019, %r1020;    setp.ne.u32 p, %r1018, 0;
    vote.ballot.sync.b32 %r1018, p, 0xffffffff;
    @!p not.b32 %r1018, %r1018;
}

	// end inline asm
	and.b32  	%r1030, %r1018, %r1029;
	clz.b32 	%r1031, %r1030;
	sub.s32 	%r241, 31, %r1031;
	and.b32  	%r1032, %r878, %r1030;
	popc.b32 	%r242, %r1032;
	setp.ne.s32 	%p111, %r443, %r241;
	mov.b32 	%r2232, 0;
	@%p111 bra 	$L__BB20_187;
	shl.b32 	%r1033, %r1019, 2;
	add.s32 	%r1034, %r219, %r1033;
	atom.shared.add.u32 	%r2232, [%r1034], %r242;
$L__BB20_187:
	ld.param.u32 	%r2099, [_ZN3cub18CUB_300001_SM_10006detail10radix_sort29DeviceRadixSortOnesweepKernelINS1_5radix10policy_hubIiiyE10Policy1000ELNS0_9SortOrderE0EiiyiiNS1_21identity_decomposer_tEEEvPT5_SB_PT3_PKSC_PT1_PKSG_PT2_PKSK_T4_iiT6__param_9];
	shfl.sync.idx.b32	%r1060|%p112, %r2232, %r241, 31, -1;
	add.s32 	%r245, %r242, %r1060;
	shr.u32 	%r1061, %r2224, %r2099;
	and.b32  	%r1057, %r1061, %r221;
	mov.b32 	%r1037, 1;
	// begin inline asm
	{
    .reg .pred p;
    and.b32 %r1035, %r1057, %r1037;    setp.ne.u32 p, %r1035, 0;
    vote.ballot.sync.b32 %r1035, p, 0xffffffff;
    @!p not.b32 %r1035, %r1035;
}

	// end inline asm
	mov.b32 	%r1040, 2;
	// begin inline asm
	{
    .reg .pred p;
    and.b32 %r1038, %r1057, %r1040;    setp.ne.u32 p, %r1038, 0;
    vote.ballot.sync.b32 %r1038, p, 0xffffffff;
    @!p not.b32 %r1038, %r1038;
}

	// end inline asm
	and.b32  	%r1062, %r1038, %r1035;
	mov.b32 	%r1043, 4;
	// begin inline asm
	{
    .reg .pred p;
    and.b32 %r1041, %r1057, %r1043;    setp.ne.u32 p, %r1041, 0;
    vote.ballot.sync.b32 %r1041, p, 0xffffffff;
    @!p not.b32 %r1041, %r1041;
}

	// end inline asm
	and.b32  	%r1063, %r1041, %r1062;
	mov.b32 	%r1046, 8;
	// begin inline asm
	{
    .reg .pred p;
    and.b32 %r1044, %r1057, %r1046;    setp.ne.u32 p, %r1044, 0;
    vote.ballot.sync.b32 %r1044, p, 0xffffffff;
    @!p not.b32 %r1044, %r1044;
}

	// end inline asm
	and.b32  	%r1064, %r1044, %r1063;
	mov.b32 	%r1049, 16;
	// begin inline asm
	{
    .reg .pred p;
    and.b32 %r1047, %r1057, %r1049;    setp.ne.u32 p, %r1047, 0;
    vote.ballot.sync.b32 %r1047, p, 0xffffffff;
    @!p not.b32 %r1047, %r1047;
}

	// end inline asm
	and.b32  	%r1065, %r1047, %r1064;
	mov.b32 	%r1052, 32;
	// begin inline asm
	{
    .reg .pred p;
    and.b32 %r1050, %r1057, %r1052;    setp.ne.u32 p, %r1050, 0;
    vote.ballot.sync.b32 %r1050, p, 0xffffffff;
    @!p not.b32 %r1050, %r1050;
}

	// end inline asm
	and.b32  	%r1066, %r1050, %r1065;
	mov.b32 	%r1055, 64;
	// begin inline asm
	{
    .reg .pred p;
    and.b32 %r1053, %r1057, %r1055;    setp.ne.u32 p, %r1053, 0;
    vote.ballot.sync.b32 %r1053, p, 0xffffffff;
    @!p not.b32 %r1053, %r1053;
}

	// end inline asm
	and.b32  	%r1067, %r1053, %r1066;
	mov.b32 	%r1058, 128;
	// begin inline asm
	{
    .reg .pred p;
    and.b32 %r1056, %r1057, %r1058;    setp.ne.u32 p, %r1056, 0;
    vote.ballot.sync.b32 %r1056, p, 0xffffffff;
    @!p not.b32 %r1056, %r1056;
}

	// end inline asm
	and.b32  	%r1068, %r1056, %r1067;
	clz.b32 	%r1069, %r1068;
	sub.s32 	%r247, 31, %r1069;
	and.b32  	%r1070, %r878, %r1068;
	popc.b32 	%r248, %r1070;
	setp.ne.s32 	%p113, %r443, %r247;
	mov.b32 	%r2233, 0;
	@%p113 bra 	$L__BB20_189;
	shl.b32 	%r1071, %r1057, 2;
	add.s32 	%r1072, %r219, %r1071;
	atom.shared.add.u32 	%r2233, [%r1072], %r248;
$L__BB20_189:
	ld.param.u32 	%r2100, [_ZN3cub18CUB_300001_SM_10006detail10radix_sort29DeviceRadixSortOnesweepKernelINS1_5radix10policy_hubIiiyE10Policy1000ELNS0_9SortOrderE0EiiyiiNS1_21identity_decomposer_tEEEvPT5_SB_PT3_PKSC_PT1_PKSG_PT2_PKSK_T4_iiT6__param_9];
	shfl.sync.idx.b32	%r1098|%p114, %r2233, %r247, 31, -1;
	add.s32 	%r251, %r248, %r1098;
	shr.u32 	%r1099, %r2223, %r2100;
	and.b32  	%r1095, %r1099, %r221;
	mov.b32 	%r1075, 1;
	// begin inline asm
	{
    .reg .pred p;
    and.b32 %r1073, %r1095, %r1075;    setp.ne.u32 p, %r1073, 0;
    vote.ballot.sync.b32 %r1073, p, 0xffffffff;
    @!p not.b32 %r1073, %r1073;
}

	// end inline asm
	mov.b32 	%r1078, 2;
	// begin inline asm
	{
    .reg .pred p;
    and.b32 %r1076, %r1095, %r1078;    setp.ne.u32 p, %r1076, 0;
    vote.ballot.sync.b32 %r1076, p, 0xffffffff;
    @!p not.b32 %r1076, %r1076;
}

	// end inline asm
	and.b32  	%r1100, %r1076, %r1073;
	mov.b32 	%r1081, 4;
	// begin inline asm
	{
    .reg .pred p;
    and.b32 %r1079, %r1095, %r1081;    setp.ne.u32 p, %r1079, 0;
    vote.ballot.sync.b32 %r1079, p, 0xffffffff;
    @!p not.b32 %r1079, %r1079;
}

	// end inline asm
	and.b32  	%r1101, %r1079, %r1100;
	mov.b32 	%r1084, 8;
	// begin inline asm
	{
    .reg .pred p;
    and.b32 %r1082, %r1095, %r1084;    setp.ne.u32 p, %r1082, 0;
    vote.ballot.sync.b32 %r1082, p, 0xffffffff;
    @!p not.b32 %r1082, %r1082;
}

	// end inline asm
	and.b32  	%r1102, %r1082, %r1101;
	mov.b32 	%r1087, 16;
	// begin inline asm
	{
    .reg .pred p;
    and.b32 %r1085, %r1095, %r1087;    setp.ne.u32 p, %r1085, 0;
    vote.ballot.sync.b32 %r1085, p, 0xffffffff;
    @!p not.b32 %r1085, %r1085;
}

	// end inline asm
	and.b32  	%r1103, %r1085, %r1102;
	mov.b32 	%r1090, 32;
	// begin inline asm
	{
    .reg .pred p;
    and.b32 %r1088, %r1095, %r1090;    setp.ne.u32 p, %r1088, 0;
    vote.ballot.sync.b32 %r1088, p, 0xffffffff;
    @!p not.b32 %r1088, %r1088;
}

	// end inline asm
	and.b32  	%r1104, %r1088, %r1103;
	mov.b32 	%r1093, 64;
	// begin inline asm
	{
    .reg .pred p;
    and.b32 %r1091, %r1095, %r1093;    setp.ne.u32 p, %r1091, 0;
    vote.ballot.sync.b32 %r1091, p, 0xffffffff;
    @!p not.b32 %r1091, %r1091;
}

	// end inline asm
	and.b32  	%r1105, %r1091, %r1104;
	mov.b32 	%r1096, 128;
	// begin inline asm
	{
    .reg .pred p;
    and.b32 %r1094, %r1095, %r1096;    setp.ne.u32 p, %r1094, 0;
    vote.ballot.sync.b32 %r1094, p, 0xffffffff;
    @!p not.b32 %r1094, %r1094;
}

	// end inline asm
	and.b32  	%r1106, %r1094, %r1105;
	clz.b32 	%r1107, %r1106;
	sub.s32 	%r253, 31, %r1107;
	and.b32  	%r1108, %r878, %r1106;
	popc.b32 	%r254, %r1108;
	setp.ne.s32 	%p115, %r443, %r253;
	mov.b32 	%r2234, 0;
	@%p115 bra 	$L__BB20_191;
	shl.b32 	%r1109, %r1095, 2;
	add.s32 	%r1110, %r219, %r1109;
	atom.shared.add.u32 	%r2234, [%r1110], %r254;
$L__BB20_191:
	ld.param.u32 	%r2101, [_ZN3cub18CUB_300001_SM_10006detail10radix_sort29DeviceRadixSortOnesweepKernelINS1_5radix10policy_hubIiiyE10Policy1000ELNS0_9SortOrderE0EiiyiiNS1_21identity_decomposer_tEEEvPT5_SB_PT3_PKSC_PT1_PKSG_PT2_PKSK_T4_iiT6__param_9];
	shfl.sync.idx.b32	%r1136|%p116, %r2234, %r253, 31, -1;
	add.s32 	%r257, %r254, %r1136;
	shr.u32 	%r1137, %r2222, %r2101;
	and.b32  	%r1133, %r1137, %r221;
	mov.b32 	%r1113, 1;
	// begin inline asm
	{
    .reg .pred p;
    and.b32 %r1111, %r1133, %r1113;    setp.ne.u32 p, %r1111, 0;
    vote.ballot.sync.b32 %r1111, p, 0xffffffff;
    @!p not.b32 %r1111, %r1111;
}

	// end inline asm
	mov.b32 	%r1116, 2;
	// begin inline asm
	{
    .reg .pred p;
    and.b32 %r1114, %r1133, %r1116;    setp.ne.u32 p, %r1114, 0;
    vote.ballot.sync.b32 %r1114, p, 0xffffffff;
    @!p not.b32 %r1114, %r1114;
}

	// end inline asm
	and.b32  	%r1138, %r1114, %r1111;
	mov.b32 	%r1119, 4;
	// begin inline asm
	{
    .reg .pred p;
    and.b32 %r1117, %r1133, %r1119;    setp.ne.u32 p, %r1117, 0;
    vote.ballot.sync.b32 %r1117, p, 0xffffffff;
    @!p not.b32 %r1117, %r1117;
}

	// end inline asm
	and.b32  	%r1139, %r1117, %r1138;
	mov.b32 	%r1122, 8;
	// begin inline asm
	{
    .reg .pred p;
    and.b32 %r1120, %r1133, %r1122;    setp.ne.u32 p, %r1120, 0;
    vote.ballot.sync.b32 %r1120, p, 0xffffffff;
    @!p not.b32 %r1120, %r1120;
}

	// end inline asm
	and.b32  	%r1140, %r1120, %r1139;
	mov.b32 	%r1125, 16;
	// begin inline asm
	{
    .reg .pred p;
    and.b32 %r1123, %r1133, %r1125;    setp.ne.u32 p, %r1123, 0;
    vote.ballot.sync.b32 %r1123, p, 0xffffffff;
    @!p not.b32 %r1123, %r1123;
}

	// end inline asm
	and.b32  	%r1141, %r1123, %r1140;
	mov.b32 	%r1128, 32;
	// begin inline asm
	{
    .reg .pred p;
    and.b32 %r1126, %r1133, %r1128;    setp.ne.u32 p, %r1126, 0;
    vote.ballot.sync.b32 %r1126, p, 0xffffffff;
    @!p not.b32 %r1126, %r1126;
}

	// end inline asm
	and.b32  	%r1142, %r1126, %r1141;
	mov.b32 	%r1131, 64;
	// begin inline asm
	{
    .reg .pred p;
    and.b32 %r1129, %r1133, %r1131;    setp.ne.u32 p, %r1129, 0;
    vote.ballot.sync.b32 %r1129, p, 0xffffffff;
    @!p not.b32 %r1129, %r1129;
}

	// end inline asm
	and.b32  	%r1143, %r1129, %r1142;
	mov.b32 	%r1134, 128;
	// begin inline asm
	{
    .reg .pred p;
    and.b32 %r1132, %r1133, %r1134;    setp.ne.u32 p, %r1132, 0;
    vote.ballot.sync.b32 %r1132, p, 0xffffffff;
    @!p not.b32 %r1132, %r1132;
}

	// end inline asm
	and.b32  	%r1144, %r1132, %r1143;
	clz.b32 	%r1145, %r1144;
	sub.s32 	%r259, 31, %r1145;
	and.b32  	%r1146, %r878, %r1144;
	popc.b32 	%r260, %r1146;
	setp.ne.s32 	%p117, %r443, %r259;
	mov.b32 	%r2235, 0;
	@%p117 bra 	$L__BB20_193;
	shl.b32 	%r1147, %r1133, 2;
	add.s32 	%r1148, %r219, %r1147;
	atom.shared.add.u32 	%r2235, [%r1148], %r260;
$L__BB20_193:
	ld.param.u32 	%r2102, [_ZN3cub18CUB_300001_SM_10006detail10radix_sort29DeviceRadixSortOnesweepKernelINS1_5radix10policy_hubIiiyE10Policy1000ELNS0_9SortOrderE0EiiyiiNS1_21identity_decomposer_tEEEvPT5_SB_PT3_PKSC_PT1_PKSG_PT2_PKSK_T4_iiT6__param_9];
	shfl.sync.idx.b32	%r1174|%p118, %r2235, %r259, 31, -1;
	add.s32 	%r263, %r260, %r1174;
	shr.u32 	%r1175, %r2221, %r2102;
	and.b32  	%r1171, %r1175, %r221;
	mov.b32 	%r1151, 1;
	// begin inline asm
	{
    .reg .pred p;
    and.b32 %r1149, %r1171, %r1151;    setp.ne.u32 p, %r1149, 0;
    vote.ballot.sync.b32 %r1149, p, 0xffffffff;
    @!p not.b32 %r1149, %r1149;
}

	// end inline asm
	mov.b32 	%r1154, 2;
	// begin inline asm
	{
    .reg .pred p;
    and.b32 %r1152, %r1171, %r1154;    setp.ne.u32 p, %r1152, 0;
    vote.ballot.sync.b32 %r1152, p, 0xffffffff;
    @!p not.b32 %r1152, %r1152;
}

	// end inline asm
	and.b32  	%r1176, %r1152, %r1149;
	mov.b32 	%r1157, 4;
	// begin inline asm
	{
    .reg .pred p;
    and.b32 %r1155, %r1171, %r1157;    setp.ne.u32 p, %r1155, 0;
    vote.ballot.sync.b32 %r1155, p, 0xffffffff;
    @!p not.b32 %r1155, %r1155;
}

	// end inline asm
	and.b32  	%r1177, %r1155, %r1176;
	mov.b32 	%r1160, 8;
	// begin inline asm
	{
    .reg .pred p;
    and.b32 %r1158, %r1171, %r1160;    setp.ne.u32 p, %r1158, 0;
    vote.ballot.sync.b32 %r1158, p, 0xffffffff;
    @!p not.b32 %r1158, %r1158;
}

	// end inline asm
	and.b32  	%r1178, %r1158, %r1177;
	mov.b32 	%r1163, 16;
	// begin inline asm
	{
    .reg .pred p;
    and.b32 %r1161, %r1171, %r1163;    setp.ne.u32 p, %r1161, 0;
    vote.ballot.sync.b32 %r1161, p, 0xffffffff;
    @!p not.b32 %r1161, %r1161;
}

	// end inline asm
	and.b32  	%r1179, %r1161, %r1178;
	mov.b32 	%r1166, 32;
	// begin inline asm
	{
    .reg .pred p;
    and.b32 %r1164, %r1171, %r1166;    setp.ne.u32 p, %r1164, 0;
    vote.ballot.sync.b32 %r1164, p, 0xffffffff;
    @!p not.b32 %r1164, %r1164;
}

	// end inline asm
	and.b32  	%r1180, %r1164, %r1179;
	mov.b32 	%r1169, 64;
	// begin inline asm
	{
    .reg .pred p;
    and.b32 %r1167, %r1171, %r1169;    setp.ne.u32 p, %r1167, 0;
    vote.ballot.sync.b32 %r1167, p, 0xffffffff;
    @!p not.b32 %r1167, %r1167;
}

	// end inline asm
	and.b32  	%r1181, %r1167, %r1180;
	mov.b32 	%r1172, 128;
	// begin inline asm
	{
    .reg .pred p;
    and.b32 %r1170, %r1171, %r1172;    setp.ne.u32 p, %r1170, 0;
    vote.ballot.sync.b32 %r1170, p, 0xffffffff;
    @!p not.b32 %r1170, %r1170;
}

	// end inline asm
	and.b32  	%r1182, %r1170, %r1181;
	clz.b32 	%r1183, %r1182;
	sub.s32 	%r265, 31, %r1183;
	and.b32  	%r1184, %r878, %r1182;
	popc.b32 	%r266, %r1184;
	setp.ne.s32 	%p119, %r443, %r265;
	mov.b32 	%r2236, 0;
	@%p119 bra 	$L__BB20_195;
	shl.b32 	%r1185, %r1171, 2;
	add.s32 	%r1186, %r219, %r1185;
	atom.shared.add.u32 	%r2236, [%r1186], %r266;
$L__BB20_195:
	ld.param.u32 	%r2103, [_ZN3cub18CUB_300001_SM_10006detail10radix_sort29DeviceRadixSortOnesweepKernelINS1_5radix10policy_hubIiiyE10Policy1000ELNS0_9SortOrderE0EiiyiiNS1_21identity_decomposer_tEEEvPT5_SB_PT3_PKSC_PT1_PKSG_PT2_PKSK_T4_iiT6__param_9];
	shfl.sync.idx.b32	%r1212|%p120, %r2236, %r265, 31, -1;
	add.s32 	%r269, %r266, %r1212;
	shr.u32 	%r1213, %r2220, %r2103;
	and.b32  	%r1209, %r1213, %r221;
	mov.b32 	%r1189, 1;
	// begin inline asm
	{
    .reg .pred p;
    and.b32 %r1187, %r1209, %r1189;    setp.ne.u32 p, %r1187, 0;
    vote.ballot.sync.b32 %r1187, p, 0xffffffff;
    @!p not.b32 %r1187, %r1187;
}

	// end inline asm
	mov.b32 	%r1192, 2;
	// begin inline asm
	{
    .reg .pred p;
    and.b32 %r1190, %r1209, %r1192;    setp.ne.u32 p, %r1190, 0;
    vote.ballot.sync.b32 %r1190, p, 0xffffffff;
    @!p not.b32 %r1190, %r1190;
}

	// end inline asm
	and.b32  	%r1214, %r1190, %r1187;
	mov.b32 	%r1195, 4;
	// begin inline asm
	{
    .reg .pred p;
    and.b32 %r1193, %r1209, %r1195;    setp.ne.u32 p, %r1193, 0;
    vote.ballot.sync.b32 %r1193, p, 0xffffffff;
    @!p not.b32 %r1193, %r1193;
}

	// end inline asm
	and.b32  	%r1215, %r1193, %r1214;
	mov.b32 	%r1198, 8;
	// begin inline asm
	{
    .reg .pred p;
    and.b32 %r1196, %r1209, %r1198;    setp.ne.u32 p, %r1196, 0;
    vote.ballot.sync.b32 %r1196, p, 0xffffffff;
    @!p not.b32 %r1196, %r1196;
}

	// end inline asm
	and.b32  	%r1216, %r1196, %r1215;
	mov.b32 	%r1201, 16;
	// begin inline asm
	{
    .reg .pred p;
    and.b32 %r1199, %r1209, %r1201;    setp.ne.u32 p, %r1199, 0;
    vote.ballot.sync.b32 %r1199, p, 0xffffffff;
    @!p not.b32 %r1199, %r1199;
}

	// end inline asm
	and.b32  	%r1217, %r1199, %r1216;
	mov.b32 	%r1204, 32;
	// begin inline asm
	{
    .reg .pred p;
    and.b32 %r1202, %r1209, %r1204;    setp.ne.u32 p, %r1202, 0;
    vote.ballot.sync.b32 %r1202, p, 0xffffffff;
    @!p not.b32 %r1202, %r1202;
}

	// end inline asm
	and.b32  	%r1218, %r1202, %r1217;
	mov.b32 	%r1207, 64;
	// begin inline asm
	{
    .reg .pred p;
    and.b32 %r1205, %r1209, %r1207;    setp.ne.u32 p, %r1205, 0;
    vote.ballot.sync.b32 %r1205, p, 0xffffffff;
    @!p not.b32 %r1205, %r1205;
}

	// end inline asm
	and.b32  	%r1219, %r1205, %r1218;
	mov.b32 	%r1210, 128;
	// begin inline asm
	{
    .reg .pred p;
    and.b32 %r1208, %r1209, %r1210;    setp.ne.u32 p, %r1208, 0;
    vote.ballot.sync.b32 %r1208, p, 0xffffffff;
    @!p not.b32 %r1208, %r1208;
}

	// end inline asm
	and.b32  	%r1220, %r1208, %r1219;
	clz.b32 	%r1221, %r1220;
	sub.s32 	%r271, 31, %r1221;
	and.b32  	%r1222, %r878, %r1220;
	popc.b32 	%r272, %r1222;
	setp.ne.s32 	%p121, %r443, %r271;
	mov.b32 	%r2237, 0;
	@%p121 bra 	$L__BB20_197;
	shl.b32 	%r1223, %r1209, 2;
	add.s32 	%r1224, %r219, %r1223;
	atom.shared.add.u32 	%r2237, [%r1224], %r272;
$L__BB20_197:
	ld.param.u32 	%r2104, [_ZN3cub18CUB_300001_SM_10006detail10radix_sort29DeviceRadixSortOnesweepKernelINS1_5radix10policy_hubIiiyE10Policy1000ELNS0_9SortOrderE0EiiyiiNS1_21identity_decomposer_tEEEvPT5_SB_PT3_PKSC_PT1_PKSG_PT2_PKSK_T4_iiT6__param_9];
	shfl.sync.idx.b32	%r1250|%p122, %r2237, %r271, 31, -1;
	add.s32 	%r275, %r272, %r1250;
	shr.u32 	%r1251, %r2219, %r2104;
	and.b32  	%r1247, %r1251, %r221;
	mov.b32 	%r1227, 1;
	// begin inline asm
	{
    .reg .pred p;
    and.b32 %r1225, %r1247, %r1227;    setp.ne.u32 p, %r1225, 0;
    vote.ballot.sync.b32 %r1225, p, 0xffffffff;
    @!p not.b32 %r1225, %r1225;
}

	// end inline asm
	mov.b32 	%r1230, 2;
	// begin inline asm
	{
    .reg .pred p;
    and.b32 %r1228, %r1247, %r1230;    setp.ne.u32 p, %r1228, 0;
    vote.ballot.sync.b32 %r1228, p, 0xffffffff;
    @!p not.b32 %r1228, %r1228;
}

	// end inline asm
	and.b32  	%r1252, %r1228, %r1225;
	mov.b32 	%r1233, 4;
	// begin inline asm
	{
    .reg .pred p;
    and.b32 %r1231, %r1247, %r1233;    setp.ne.u32 p, %r1231, 0;
    vote.ballot.sync.b32 %r1231, p, 0xffffffff;
    @!p not.b32 %r1231, %r1231;
}

	// end inline asm
	and.b32  	%r1253, %r1231, %r1252;
	mov.b32 	%r1236, 8;
	// begin inline asm
	{
    .reg .pred p;
    and.b32 %r1234, %r1247, %r1236;    setp.ne.u32 p, %r1234, 0;
    vote.ballot.sync.b32 %r1234, p, 0xffffffff;
    @!p not.b32 %r1234, %r1234;
}

	// end inline asm
	and.b32  	%r1254, %r1234, %r1253;
	mov.b32 	%r1239, 16;
	// begin inline asm
	{
    .reg .pred p;
    and.b32 %r1237, %r1247, %r1239;    setp.ne.u32 p, %r1237, 0;
    vote.ballot.sync.b32 %r1237, p, 0xffffffff;
    @!p not.b32 %r1237, %r1237;
}

	// end inline asm
	and.b32  	%r1255, %r1237, %r1254;
	mov.b32 	%r1242, 32;
	// begin inline asm
	{
    .reg .pred p;
    and.b32 %r1240, %r1247, %r1242;    setp.ne.u32 p, %r1240, 0;
    vote.ballot.sync.b32 %r1240, p, 0xffffffff;
    @!p not.b32 %r1240, %r1240;
}

	// end inline asm
	and.b32  	%r1256, %r1240, %r1255;
	mov.b32 	%r1245, 64;
	// begin inline asm
	{
    .reg .pred p;
    and.b32 %r1243, %r1247, %r1245;    setp.ne.u32 p, %r1243, 0;
    vote.ballot.sync.b32 %r1243, p, 0xffffffff;
    @!p not.b32 %r1243, %r1243;
}

	// end inline asm
	and.b32  	%r1257, %r1243, %r1256;
	mov.b32 	%r1248, 128;
	// begin inline asm
	{
    .reg .pred p;
    and.b32 %r1246, %r1247, %r1248;    setp.ne.u32 p, %r1246, 0;
    vote.ballot.sync.b32 %r1246, p, 0xffffffff;
    @!p not.b32 %r1246, %r1246;
}

	// end inline asm
	and.b32  	%r1258, %r1246, %r1257;
	clz.b32 	%r1259, %r1258;
	sub.s32 	%r277, 31, %r1259;
	and.b32  	%r1260, %r878, %r1258;
	popc.b32 	%r278, %r1260;
	setp.ne.s32 	%p123, %r443, %r277;
	mov.b32 	%r2238, 0;
	@%p123 bra 	$L__BB20_199;
	shl.b32 	%r1265, %r1247, 2;
	add.s32 	%r1266, %r219, %r1265;
	atom.shared.add.u32 	%r2238, [%r1266], %r278;
$L__BB20_199:
	ld.param.u32 	%r2105, [_ZN3cub18CUB_300001_SM_10006detail10radix_sort29DeviceRadixSortOnesweepKernelINS1_5radix10policy_hubIiiyE10Policy1000ELNS0_9SortOrderE0EiiyiiNS1_21identity_decomposer_tEEEvPT5_SB_PT3_PKSC_PT1_PKSG_PT2_PKSK_T4_iiT6__param_9];
	shfl.sync.idx.b32	%r1292|%p124, %r2238, %r277, 31, -1;
	add.s32 	%r281, %r278, %r1292;
	shr.u32 	%r1293, %r2218, %r2105;
	and.b32  	%r1289, %r1293, %r221;
	mov.b32 	%r1269, 1;
	// begin inline asm
	{
    .reg .pred p;
    and.b32 %r1267, %r1289, %r1269;    setp.ne.u32 p, %r1267, 0;
    vote.ballot.sync.b32 %r1267, p, 0xffffffff;
    @!p not.b32 %r1267, %r1267;
}

	// end inline asm
	mov.b32 	%r1272, 2;
	// begin inline asm
	{
    .reg .pred p;
    and.b32 %r1270, %r1289, %r1272;    setp.ne.u32 p, %r1270, 0;
    vote.ballot.sync.b32 %r1270, p, 0xffffffff;
    @!p not.b32 %r1270, %r1270;
}

	// end inline asm
	and.b32  	%r1294, %r1270, %r1267;
	mov.b32 	%r1275, 4;
	// begin inline asm
	{
    .reg .pred p;
    and.b32 %r1273, %r1289, %r1275;    setp.ne.u32 p, %r1273, 0;
    vote.ballot.sync.b32 %r1273, p, 0xffffffff;
    @!p not.b32 %r1273, %r1273;
}

	// end inline asm
	and.b32  	%r1295, %r1273, %r1294;
	mov.b32 	%r1278, 8;
	// begin inline asm
	{
    .reg .pred p;
    and.b32 %r1276, %r1289, %r1278;    setp.ne.u32 p, %r1276, 0;
    vote.ballot.sync.b32 %r1276, p, 0xffffffff;
    @!p not.b32 %r1276, %r1276;
}

	// end inline asm
	and.b32  	%r1296, %r1276, %r1295;
	mov.b32 	%r1281, 16;
	// begin inline asm
	{
    .reg .pred p;
    and.b32 %r1279, %r1289, %r1281;    setp.ne.u32 p, %r1279, 0;
    vote.ballot.sync.b32 %r1279, p, 0xffffffff;
    @!p not.b32 %r1279, %r1279;
}

	// end inline asm
	and.b32  	%r1297, %r1279, %r1296;
	mov.b32 	%r1284, 32;
	// begin inline asm
	{
    .reg .pred p;
    and.b32 %r1282, %r1289, %r1284;    setp.ne.u32 p, %r1282, 0;
    vote.ballot.sync.b32 %r1282, p, 0xffffffff;
    @!p not.b32 %r1282, %r1282;
}

	// end inline asm
	and.b32  	%r1298, %r1282, %r1297;
	mov.b32 	%r1287, 64;
	// begin inline asm
	{
    .reg .pred p;
    and.b32 %r1285, %r1289, %r1287;    setp.ne.u32 p, %r1285, 0;
    vote.ballot.sync.b32 %r1285, p, 0xffffffff;
    @!p not.b32 %r1285, %r1285;
}

	// end inline asm
	and.b32  	%r1299, %r1285, %r1298;
	mov.b32 	%r1290, 128;
	// begin inline asm
	{
    .reg .pred p;
    and.b32 %r1288, %r1289, %r1290;    setp.ne.u32 p, %r1288, 0;
    vote.ballot.sync.b32 %r1288, p, 0xffffffff;
    @!p not.b32 %r1288, %r1288;
}

	// end inline asm
	and.b32  	%r1300, %r1288, %r1299;
	clz.b32 	%r1301, %r1300;
	sub.s32 	%r283, 31, %r1301;
	and.b32  	%r1302, %r878, %r1300;
	popc.b32 	%r284, %r1302;
	setp.ne.s32 	%p125, %r443, %r283;
	mov.b32 	%r2239, 0;
	@%p125 bra 	$L__BB20_201;
	shl.b32 	%r1307, %r1289, 2;
	add.s32 	%r1308, %r219, %r1307;
	atom.shared.add.u32 	%r2239, [%r1308], %r284;
$L__BB20_201:
	ld.param.u32 	%r2106, [_ZN3cub18CUB_300001_SM_10006detail10radix_sort29DeviceRadixSortOnesweepKernelINS1_5radix10policy_hubIiiyE10Policy1000ELNS0_9SortOrderE0EiiyiiNS1_21identity_decomposer_tEEEvPT5_SB_PT3_PKSC_PT1_PKSG_PT2_PKSK_T4_iiT6__param_9];
	shfl.sync.idx.b32	%r1334|%p126, %r2239, %r283, 31, -1;
	add.s32 	%r287, %r284, %r1334;
	shr.u32 	%r1335, %r2217, %r2106;
	and.b32  	%r1331, %r1335, %r221;
	mov.b32 	%r1311, 1;
	// begin inline asm
	{
    .reg .pred p;
    and.b32 %r1309, %r1331, %r1311;    setp.ne.u32 p, %r1309, 0;
    vote.ballot.sync.b32 %r1309, p, 0xffffffff;
    @!p not.b32 %r1309, %r1309;
}

	// end inline asm
	mov.b32 	%r1314, 2;
	// begin inline asm
	{
    .reg .pred p;
    and.b32 %r1312, %r1331, %r1314;    setp.ne.u32 p, %r1312, 0;
    vote.ballot.sync.b32 %r1312, p, 0xffffffff;
    @!p not.b32 %r1312, %r1312;
}

	// end inline asm
	and.b32  	%r1336, %r1312, %r1309;
	mov.b32 	%r1317, 4;
	// begin inline asm
	{
    .reg .pred p;
    and.b32 %r1315, %r1331, %r1317;    setp.ne.u32 p, %r1315, 0;
    vote.ballot.sync.b32 %r1315, p, 0xffffffff;
    @!p not.b32 %r1315, %r1315;
}

	// end inline asm
	and.b32  	%r1337, %r1315, %r1336;
	mov.b32 	%r1320, 8;
	// begin inline asm
	{
    .reg .pred p;
    and.b32 %r1318, %r1331, %r1320;    setp.ne.u32 p, %r1318, 0;
    vote.ballot.sync.b32 %r1318, p, 0xffffffff;
    @!p not.b32 %r1318, %r1318;
}

	// end inline asm
	and.b32  	%r1338, %r1318, %r1337;
	mov.b32 	%r1323, 16;
	// begin inline asm
	{
    .reg .pred p;
    and.b32 %r1321, %r1331, %r1323;    setp.ne.u32 p, %r1321, 0;
    vote.ballot.sync.b32 %r1321, p, 0xffffffff;
    @!p not.b32 %r1321, %r1321;
}

	// end inline asm
	and.b32  	%r1339, %r1321, %r1338;
	mov.b32 	%r1326, 32;
	// begin inline asm
	{
    .reg .pred p;
    and.b32 %r1324, %r1331, %r1326;    setp.ne.u32 p, %r1324, 0;
    vote.ballot.sync.b32 %r1324, p, 0xffffffff;
    @!p not.b32 %r1324, %r1324;
}

	// end inline asm
	and.b32  	%r1340, %r1324, %r1339;
	mov.b32 	%r1329, 64;
	// begin inline asm
	{
    .reg .pred p;
    and.b32 %r1327, %r1331, %r1329;    setp.ne.u32 p, %r1327, 0;
    vote.ballot.sync.b32 %r1327, p, 0xffffffff;
    @!p not.b32 %r1327, %r1327;
}

	// end inline asm
	and.b32  	%r1341, %r1327, %r1340;
	mov.b32 	%r1332, 128;
	// begin inline asm
	{
    .reg .pred p;
    and.b32 %r1330, %r1331, %r1332;    setp.ne.u32 p, %r1330, 0;
    vote.ballot.sync.b32 %r1330, p, 0xffffffff;
    @!p not.b32 %r1330, %r1330;
}

	// end inline asm
	and.b32  	%r1342, %r1330, %r1341;
	clz.b32 	%r1343, %r1342;
	sub.s32 	%r289, 31, %r1343;
	and.b32  	%r1344, %r878, %r1342;
	popc.b32 	%r290, %r1344;
	setp.ne.s32 	%p127, %r443, %r289;
	mov.b32 	%r2240, 0;
	@%p127 bra 	$L__BB20_203;
	shl.b32 	%r1349, %r1331, 2;
	add.s32 	%r1350, %r219, %r1349;
	atom.shared.add.u32 	%r2240, [%r1350], %r290;
$L__BB20_203:
	ld.param.u32 	%r2107, [_ZN3cub18CUB_300001_SM_10006detail10radix_sort29DeviceRadixSortOnesweepKernelINS1_5radix10policy_hubIiiyE10Policy1000ELNS0_9SortOrderE0EiiyiiNS1_21identity_decomposer_tEEEvPT5_SB_PT3_PKSC_PT1_PKSG_PT2_PKSK_T4_iiT6__param_9];
	shfl.sync.idx.b32	%r1376|%p128, %r2240, %r289, 31, -1;
	add.s32 	%r293, %r290, %r1376;
	shr.u32 	%r1377, %r2216, %r2107;
	and.b32  	%r1373, %r1377, %r221;
	mov.b32 	%r1353, 1;
	// begin inline asm
	{
    .reg .pred p;
    and.b32 %r1351, %r1373, %r1353;    setp.ne.u32 p, %r1351, 0;
    vote.ballot.sync.b32 %r1351, p, 0xffffffff;
    @!p not.b32 %r1351, %r1351;
}

	// end inline asm
	mov.b32 	%r1356, 2;
	// begin inline asm
	{
    .reg .pred p;
    and.b32 %r1354, %r1373, %r1356;    setp.ne.u32 p, %r1354, 0;
    vote.ballot.sync.b32 %r1354, p, 0xffffffff;
    @!p not.b32 %r1354, %r1354;
}

	// end inline asm
	and.b32  	%r1378, %r1354, %r1351;
	mov.b32 	%r1359, 4;
	// begin inline asm
	{
    .reg .pred p;
    and.b32 %r1357, %r1373, %r1359;    setp.ne.u32 p, %r1357, 0;
    vote.ballot.sync.b32 %r1357, p, 0xffffffff;
    @!p not.b32 %r1357, %r1357;
}

	// end inline asm
	and.b32  	%r1379, %r1357, %r1378;
	mov.b32 	%r1362, 8;
	// begin inline asm
	{
    .reg .pred p;
    and.b32 %r1360, %r1373, %r1362;    setp.ne.u32 p, %r1360, 0;
    vote.ballot.sync.b32 %r1360, p, 0xffffffff;
    @!p not.b32 %r1360, %r1360;
}

	// end inline asm
	and.b32  	%r1380, %r1360, %r1379;
	mov.b32 	%r1365, 16;
	// begin inline asm
	{
    .reg .pred p;
    and.b32 %r1363, %r1373, %r1365;    setp.ne.u32 p, %r1363, 0;
    vote.ballot.sync.b32 %r1363, p, 0xffffffff;
    @!p not.b32 %r1363, %r1363;
}

	// end inline asm
	and.b32  	%r1381, %r1363, %r1380;
	mov.b32 	%r1368, 32;
	// begin inline asm
	{
    .reg .pred p;
    and.b32 %r1366, %r1373, %r1368;    setp.ne.u32 p, %r1366, 0;
    vote.ballot.sync.b32 %r1366, p, 0xffffffff;
    @!p not.b32 %r1366, %r1366;
}

	// end inline asm
	and.b32  	%r1382, %r1366, %r1381;
	mov.b32 	%r1371, 64;
	// begin inline asm
	{
    .reg .pred p;
    and.b32 %r1369, %r1373, %r1371;    setp.ne.u32 p, %r1369, 0;
    vote.ballot.sync.b32 %r1369, p, 0xffffffff;
    @!p not.b32 %r1369, %r1369;
}

	// end inline asm
	and.b32  	%r1383, %r1369, %r1382;
	mov.b32 	%r1374, 128;
	// begin inline asm
	{
    .reg .pred p;
    and.b32 %r1372, %r1373, %r1374;    setp.ne.u32 p, %r1372, 0;
    vote.ballot.sync.b32 %r1372, p, 0xffffffff;
    @!p not.b32 %r1372, %r1372;
}

	// end inline asm
	and.b32  	%r1384, %r1372, %r1383;
	clz.b32 	%r1385, %r1384;
	sub.s32 	%r295, 31, %r1385;
	and.b32  	%r1386, %r878, %r1384;
	popc.b32 	%r296, %r1386;
	setp.ne.s32 	%p129, %r443, %r295;
	mov.b32 	%r2241, 0;
	@%p129 bra 	$L__BB20_205;
	shl.b32 	%r1391, %r1373, 2;
	add.s32 	%r1392, %r219, %r1391;
	atom.shared.add.u32 	%r2241, [%r1392], %r296;
$L__BB20_205:
	ld.param.u32 	%r2108, [_ZN3cub18CUB_300001_SM_10006detail10radix_sort29DeviceRadixSortOnesweepKernelINS1_5radix10policy_hubIiiyE10Policy1000ELNS0_9SortOrderE0EiiyiiNS1_21identity_decomposer_tEEEvPT5_SB_PT3_PKSC_PT1_PKSG_PT2_PKSK_T4_iiT6__param_9];
	shfl.sync.idx.b32	%r1418|%p130, %r2241, %r295, 31, -1;
	add.s32 	%r299, %r296, %r1418;
	shr.u32 	%r1419, %r2215, %r2108;
	and.b32  	%r1415, %r1419, %r221;
	mov.b32 	%r1395, 1;
	// begin inline asm
	{
    .reg .pred p;
    and.b32 %r1393, %r1415, %r1395;    setp.ne.u32 p, %r1393, 0;
    vote.ballot.sync.b32 %r1393, p, 0xffffffff;
    @!p not.b32 %r1393, %r1393;
}

	// end inline asm
	mov.b32 	%r1398, 2;
	// begin inline asm
	{
    .reg .pred p;
    and.b32 %r1396, %r1415, %r1398;    setp.ne.u32 p, %r1396, 0;
    vote.ballot.sync.b32 %r1396, p, 0xffffffff;
    @!p not.b32 %r1396, %r1396;
}

	// end inline asm
	and.b32  	%r1420, %r1396, %r1393;
	mov.b32 	%r1401, 4;
	// begin inline asm
	{
    .reg .pred p;
    and.b32 %r1399, %r1415, %r1401;    setp.ne.u32 p, %r1399, 0;
    vote.ballot.sync.b32 %r1399, p, 0xffffffff;
    @!p not.b32 %r1399, %r1399;
}

	// end inline asm
	and.b32  	%r1421, %r1399, %r1420;
	mov.b32 	%r1404, 8;
	// begin inline asm
	{
    .reg .pred p;
    and.b32 %r1402, %r1415, %r1404;    setp.ne.u32 p, %r1402, 0;
    vote.ballot.sync.b32 %r1402, p, 0xffffffff;
    @!p not.b32 %r1402, %r1402;
}

	// end inline asm
	and.b32  	%r1422, %r1402, %r1421;
	mov.b32 	%r1407, 16;
	// begin inline asm
	{
    .reg .pred p;
    and.b32 %r1405, %r1415, %r1407;    setp.ne.u32 p, %r1405, 0;
    vote.ballot.sync.b32 %r1405, p, 0xffffffff;
    @!p not.b32 %r1405, %r1405;
}

	// end inline asm
	and.b32  	%r1423, %r1405, %r1422;
	mov.b32 	%r1410, 32;
	// begin inline asm
	{
    .reg .pred p;
    and.b32 %r1408, %r1415, %r1410;    setp.ne.u32 p, %r1408, 0;
    vote.ballot.sync.b32 %r1408, p, 0xffffffff;
    @!p not.b32 %r1408, %r1408;
}

	// end inline asm
	and.b32  	%r1424, %r1408, %r1423;
	mov.b32 	%r1413, 64;
	// begin inline asm
	{
    .reg .pred p;
    and.b32 %r1411, %r1415, %r1413;    setp.ne.u32 p, %r1411, 0;
    vote.ballot.sync.b32 %r1411, p, 0xffffffff;
    @!p not.b32 %r1411, %r1411;
}

	// end inline asm
	and.b32  	%r1425, %r1411, %r1424;
	mov.b32 	%r1416, 128;
	// begin inline asm
	{
    .reg .pred p;
    and.b32 %r1414, %r1415, %r1416;    setp.ne.u32 p, %r1414, 0;
    vote.ballot.sync.b32 %r1414, p, 0xffffffff;
    @!p not.b32 %r1414, %r1414;
}

	// end inline asm
	and.b32  	%r1426, %r1414, %r1425;
	clz.b32 	%r1427, %r1426;
	sub.s32 	%r301, 31, %r1427;
	and.b32  	%r1428, %r878, %r1426;
	popc.b32 	%r302, %r1428;
	setp.ne.s32 	%p131, %r443, %r301;
	mov.b32 	%r2242, 0;
	@%p131 bra 	$L__BB20_207;
	shl.b32 	%r1433, %r1415, 2;
	add.s32 	%r1434, %r219, %r1433;
	atom.shared.add.u32 	%r2242, [%r1434], %r302;
$L__BB20_207:
	ld.param.u32 	%r2109, [_ZN3cub18CUB_300001_SM_10006detail10radix_sort29DeviceRadixSortOnesweepKernelINS1_5radix10policy_hubIiiyE10Policy1000ELNS0_9SortOrderE0EiiyiiNS1_21identity_decomposer_tEEEvPT5_SB_PT3_PKSC_PT1_PKSG_PT2_PKSK_T4_iiT6__param_9];
	shfl.sync.idx.b32	%r1460|%p132, %r2242, %r301, 31, -1;
	add.s32 	%r305, %r302, %r1460;
	shr.u32 	%r1461, %r2214, %r2109;
	and.b32  	%r1457, %r1461, %r221;
	mov.b32 	%r1437, 1;
	// begin inline asm
	{
    .reg .pred p;
    and.b32 %r1435, %r1457, %r1437;    setp.ne.u32 p, %r1435, 0;
    vote.ballot.sync.b32 %r1435, p, 0xffffffff;
    @!p not.b32 %r1435, %r1435;
}

	// end inline asm
	mov.b32 	%r1440, 2;
	// begin inline asm
	{
    .reg .pred p;
    and.b32 %r1438, %r1457, %r1440;    setp.ne.u32 p, %r1438, 0;
    vote.ballot.sync.b32 %r1438, p, 0xffffffff;
    @!p not.b32 %r1438, %r1438;
}

	// end inline asm
	and.b32  	%r1462, %r1438, %r1435;
	mov.b32 	%r1443, 4;
	// begin inline asm
	{
    .reg .pred p;
    and.b32 %r1441, %r1457, %r1443;    setp.ne.u32 p, %r1441, 0;
    vote.ballot.sync.b32 %r1441, p, 0xffffffff;
    @!p not.b32 %r1441, %r1441;
}

	// end inline asm
	and.b32  	%r1463, %r1441, %r1462;
	mov.b32 	%r1446, 8;
	// begin inline asm
	{
    .reg .pred p;
    and.b32 %r1444, %r1457, %r1446;    setp.ne.u32 p, %r1444, 0;
    vote.ballot.sync.b32 %r1444, p, 0xffffffff;
    @!p not.b32 %r1444, %r1444;
}

	// end inline asm
	and.b32  	%r1464, %r1444, %r1463;
	mov.b32 	%r1449, 16;
	// begin inline asm
	{
    .reg .pred p;
    and.b32 %r1447, %r1457, %r1449;    setp.ne.u32 p, %r1447, 0;
    vote.ballot.sync.b32 %r1447, p, 0xffffffff;
    @!p not.b32 %r1447, %r1447;
}

	// end inline asm
	and.b32  	%r1465, %r1447, %r1464;
	mov.b32 	%r1452, 32;
	// begin inline asm
	{
    .reg .pred p;
    and.b32 %r1450, %r1457, %r1452;    setp.ne.u32 p, %r1450, 0;
    vote.ballot.sync.b32 %r1450, p, 0xffffffff;
    @!p not.b32 %r1450, %r1450;
}

	// end inline asm
	and.b32  	%r1466, %r1450, %r1465;
	mov.b32 	%r1455, 64;
	// begin inline asm
	{
    .reg .pred p;
    and.b32 %r1453, %r1457, %r1455;    setp.ne.u32 p, %r1453, 0;
    vote.ballot.sync.b32 %r1453, p, 0xffffffff;
    @!p not.b32 %r1453, %r1453;
}

	// end inline asm
	and.b32  	%r1467, %r1453, %r1466;
	mov.b32 	%r1458, 128;
	// begin inline asm
	{
    .reg .pred p;
    and.b32 %r1456, %r1457, %r1458;    setp.ne.u32 p, %r1456, 0;
    vote.ballot.sync.b32 %r1456, p, 0xffffffff;
    @!p not.b32 %r1456, %r1456;
}

	// end inline asm
	and.b32  	%r1468, %r1456, %r1467;
	clz.b32 	%r1469, %r1468;
	sub.s32 	%r307, 31, %r1469;
	and.b32  	%r1470, %r878, %r1468;
	popc.b32 	%r308, %r1470;
	setp.ne.s32 	%p133, %r443, %r307;
	mov.b32 	%r2243, 0;
	@%p133 bra 	$L__BB20_209;
	shl.b32 	%r1475, %r1457, 2;
	add.s32 	%r1476, %r219, %r1475;
	atom.shared.add.u32 	%r2243, [%r1476], %r308;
$L__BB20_209:
	ld.param.u32 	%r2110, [_ZN3cub18CUB_300001_SM_10006detail10radix_sort29DeviceRadixSortOnesweepKernelINS1_5radix10policy_hubIiiyE10Policy1000ELNS0_9SortOrderE0EiiyiiNS1_21identity_decomposer_tEEEvPT5_SB_PT3_PKSC_PT1_PKSG_PT2_PKSK_T4_iiT6__param_9];
	shfl.sync.idx.b32	%r1502|%p134, %r2243, %r307, 31, -1;
	add.s32 	%r311, %r308, %r1502;
	shr.u32 	%r1503, %r2213, %r2110;
	and.b32  	%r1499, %r1503, %r221;
	mov.b32 	%r1479, 1;
	// begin inline asm
	{
    .reg .pred p;
    and.b32 %r1477, %r1499, %r1479;    setp.ne.u32 p, %r1477, 0;
    vote.ballot.sync.b32 %r1477, p, 0xffffffff;
    @!p not.b32 %r1477, %r1477;
}

	// end inline asm
	mov.b32 	%r1482, 2;
	// begin inline asm
	{
    .reg .pred p;
    and.b32 %r1480, %r1499, %r1482;    setp.ne.u32 p, %r1480, 0;
    vote.ballot.sync.b32 %r1480, p, 0xffffffff;
    @!p not.b32 %r1480, %r1480;
}

	// end inline asm
	and.b32  	%r1504, %r1480, %r1477;
	mov.b32 	%r1485, 4;
	// begin inline asm
	{
    .reg .pred p;
    and.b32 %r1483, %r1499, %r1485;    setp.ne.u32 p, %r1483, 0;
    vote.ballot.sync.b32 %r1483, p, 0xffffffff;
    @!p not.b32 %r1483, %r1483;
}

	// end inline asm
	and.b32  	%r1505, %r1483, %r1504;
	mov.b32 	%r1488, 8;
	// begin inline asm
	{
    .reg .pred p;
    and.b32 %r1486, %r1499, %r1488;    setp.ne.u32 p, %r1486, 0;
    vote.ballot.sync.b32 %r1486, p, 0xffffffff;
    @!p not.b32 %r1486, %r1486;
}

	// end inline asm
	and.b32  	%r1506, %r1486, %r1505;
	mov.b32 	%r1491, 16;
	// begin inline asm
	{
    .reg .pred p;
    and.b32 %r1489, %r1499, %r1491;    setp.ne.u32 p, %r1489, 0;
    vote.ballot.sync.b32 %r1489, p, 0xffffffff;
    @!p not.b32 %r1489, %r1489;
}

	// end inline asm
	and.b32  	%r1507, %r1489, %r1506;
	mov.b32 	%r1494, 32;
	// begin inline asm
	{
    .reg .pred p;
    and.b32 %r1492, %r1499, %r1494;    setp.ne.u32 p, %r1492, 0;
    vote.ballot.sync.b32 %r1492, p, 0xffffffff;
    @!p not.b32 %r1492, %r1492;
}

	// end inline asm
	and.b32  	%r1508, %r1492, %r1507;
	mov.b32 	%r1497, 64;
	// begin inline asm
	{
    .reg .pred p;
    and.b32 %r1495, %r1499, %r1497;    setp.ne.u32 p, %r1495, 0;
    vote.ballot.sync.b32 %r1495, p, 0xffffffff;
    @!p not.b32 %r1495, %r1495;
}

	// end inline asm
	and.b32  	%r1509, %r1495, %r1508;
	mov.b32 	%r1500, 128;
	// begin inline asm
	{
    .reg .pred p;
    and.b32 %r1498, %r1499, %r1500;    setp.ne.u32 p, %r1498, 0;
    vote.ballot.sync.b32 %r1498, p, 0xffffffff;
    @!p not.b32 %r1498, %r1498;
}

	// end inline asm
	and.b32  	%r1510, %r1498, %r1509;
	clz.b32 	%r1511, %r1510;
	sub.s32 	%r313, 31, %r1511;
	and.b32  	%r1512, %r878, %r1510;
	popc.b32 	%r314, %r1512;
	setp.ne.s32 	%p135, %r443, %r313;
	mov.b32 	%r2244, 0;
	@%p135 bra 	$L__BB20_211;
	shl.b32 	%r1517, %r1499, 2;
	add.s32 	%r1518, %r219, %r1517;
	atom.shared.add.u32 	%r2244, [%r1518], %r314;
$L__BB20_211:
	ld.param.u32 	%r2111, [_ZN3cub18CUB_300001_SM_10006detail10radix_sort29DeviceRadixSortOnesweepKernelINS1_5radix10policy_hubIiiyE10Policy1000ELNS0_9SortOrderE0EiiyiiNS1_21identity_decomposer_tEEEvPT5_SB_PT3_PKSC_PT1_PKSG_PT2_PKSK_T4_iiT6__param_9];
	shfl.sync.idx.b32	%r1544|%p136, %r2244, %r313, 31, -1;
	add.s32 	%r317, %r314, %r1544;
	shr.u32 	%r1545, %r2212, %r2111;
	and.b32  	%r1541, %r1545, %r221;
	mov.b32 	%r1521, 1;
	// begin inline asm
	{
    .reg .pred p;
    and.b32 %r1519, %r1541, %r1521;    setp.ne.u32 p, %r1519, 0;
    vote.ballot.sync.b32 %r1519, p, 0xffffffff;
    @!p not.b32 %r1519, %r1519;
}

	// end inline asm
	mov.b32 	%r1524, 2;
	// begin inline asm
	{
    .reg .pred p;
    and.b32 %r1522, %r1541, %r1524;    setp.ne.u32 p, %r1522, 0;
    vote.ballot.sync.b32 %r1522, p, 0xffffffff;
    @!p not.b32 %r1522, %r1522;
}

	// end inline asm
	and.b32  	%r1546, %r1522, %r1519;
	mov.b32 	%r1527, 4;
	// begin inline asm
	{
    .reg .pred p;
    and.b32 %r1525, %r1541, %r1527;    setp.ne.u32 p, %r1525, 0;
    vote.ballot.sync.b32 %r1525, p, 0xffffffff;
    @!p not.b32 %r1525, %r1525;
}

	// end inline asm
	and.b32  	%r1547, %r1525, %r1546;
	mov.b32 	%r1530, 8;
	// begin inline asm
	{
    .reg .pred p;
    and.b32 %r1528, %r1541, %r1530;    setp.ne.u32 p, %r1528, 0;
    vote.ballot.sync.b32 %r1528, p, 0xffffffff;
    @!p not.b32 %r1528, %r1528;
}

	// end inline asm
	and.b32  	%r1548, %r1528, %r1547;
	mov.b32 	%r1533, 16;
	// begin inline asm
	{
    .reg .pred p;
    and.b32 %r1531, %r1541, %r1533;    setp.ne.u32 p, %r1531, 0;
    vote.ballot.sync.b32 %r1531, p, 0xffffffff;
    @!p not.b32 %r1531, %r1531;
}

	// end inline asm
	and.b32  	%r1549, %r1531, %r1548;
	mov.b32 	%r1536, 32;
	// begin inline asm
	{
    .reg .pred p;
    and.b32 %r1534, %r1541, %r1536;    setp.ne.u32 p, %r1534, 0;
    vote.ballot.sync.b32 %r1534, p, 0xffffffff;
    @!p not.b32 %r1534, %r1534;
}

	// end inline asm
	and.b32  	%r1550, %r1534, %r1549;
	mov.b32 	%r1539, 64;
	// begin inline asm
	{
    .reg .pred p;
    and.b32 %r1537, %r1541, %r1539;    setp.ne.u32 p, %r1537, 0;
    vote.ballot.sync.b32 %r1537, p, 0xffffffff;
    @!p not.b32 %r1537, %r1537;
}

	// end inline asm
	and.b32  	%r1551, %r1537, %r1550;
	mov.b32 	%r1542, 128;
	// begin inline asm
	{
    .reg .pred p;
    and.b32 %r1540, %r1541, %r1542;    setp.ne.u32 p, %r1540, 0;
    vote.ballot.sync.b32 %r1540, p, 0xffffffff;
    @!p not.b32 %r1540, %r1540;
}

	// end inline asm
	and.b32  	%r1552, %r1540, %r1551;
	clz.b32 	%r1553, %r1552;
	sub.s32 	%r319, 31, %r1553;
	and.b32  	%r1554, %r878, %r1552;
	popc.b32 	%r320, %r1554;
	setp.ne.s32 	%p137, %r443, %r319;
	mov.b32 	%r2245, 0;
	@%p137 bra 	$L__BB20_213;
	shl.b32 	%r1559, %r1541, 2;
	add.s32 	%r1560, %r219, %r1559;
	atom.shared.add.u32 	%r2245, [%r1560], %r320;
$L__BB20_213:
	setp.gt.u32 	%p138, %r1, 255;
	shfl.sync.idx.b32	%r1561|%p139, %r2245, %r319, 31, -1;
	add.s32 	%r1562, %r320, %r1561;
	bar.sync 	0;
	shl.b32 	%r1563, %r227, 2;
	add.s32 	%r323, %r783, %r1563;
	st.shared.u32 	[%r323+-4], %r2228;
	shl.b32 	%r1565, %r233, 2;
	add.s32 	%r324, %r783, %r1565;
	st.shared.u32 	[%r324+-4], %r2227;
	shl.b32 	%r1566, %r239, 2;
	add.s32 	%r325, %r783, %r1566;
	st.shared.u32 	[%r325+-4], %r2226;
	shl.b32 	%r1567, %r245, 2;
	add.s32 	%r326, %r783, %r1567;
	st.shared.u32 	[%r326+-4], %r2225;
	shl.b32 	%r1568, %r251, 2;
	add.s32 	%r327, %r783, %r1568;
	st.shared.u32 	[%r327+-4], %r2224;
	shl.b32 	%r1569, %r257, 2;
	add.s32 	%r328, %r783, %r1569;
	st.shared.u32 	[%r328+-4], %r2223;
	shl.b32 	%r1570, %r263, 2;
	add.s32 	%r329, %r783, %r1570;
	st.shared.u32 	[%r329+-4], %r2222;
	shl.b32 	%r1571, %r269, 2;
	add.s32 	%r330, %r783, %r1571;
	st.shared.u32 	[%r330+-4], %r2221;
	shl.b32 	%r1572, %r275, 2;
	add.s32 	%r331, %r783, %r1572;
	st.shared.u32 	[%r331+-4], %r2220;
	shl.b32 	%r1573, %r281, 2;
	add.s32 	%r332, %r783, %r1573;
	st.shared.u32 	[%r332+-4], %r2219;
	shl.b32 	%r1574, %r287, 2;
	add.s32 	%r333, %r783, %r1574;
	st.shared.u32 	[%r333+-4], %r2218;
	shl.b32 	%r1575, %r293, 2;
	add.s32 	%r334, %r783, %r1575;
	st.shared.u32 	[%r334+-4], %r2217;
	shl.b32 	%r1576, %r299, 2;
	add.s32 	%r335, %r783, %r1576;
	st.shared.u32 	[%r335+-4], %r2216;
	shl.b32 	%r1577, %r305, 2;
	add.s32 	%r336, %r783, %r1577;
	st.shared.u32 	[%r336+-4], %r2215;
	shl.b32 	%r1578, %r311, 2;
	add.s32 	%r337, %r783, %r1578;
	st.shared.u32 	[%r337+-4], %r2214;
	shl.b32 	%r1579, %r317, 2;
	add.s32 	%r338, %r783, %r1579;
	st.shared.u32 	[%r338+-4], %r2213;
	shl.b32 	%r1580, %r1562, 2;
	add.s32 	%r339, %r783, %r1580;
	st.shared.u32 	[%r339+-4], %r2212;
	shl.b32 	%r1581, %r1, 3;
	add.s32 	%r1582, %r783, %r1581;
	add.s32 	%r340, %r1582, 26112;
	@%p138 bra 	$L__BB20_221;
	ld.param.u64 	%rd437, [_ZN3cub18CUB_300001_SM_10006detail10radix_sort29DeviceRadixSortOnesweepKernelINS1_5radix10policy_hubIiiyE10Policy1000ELNS0_9SortOrderE0EiiyiiNS1_21identity_decomposer_tEEEvPT5_SB_PT3_PKSC_PT1_PKSG_PT2_PKSK_T4_iiT6__param_3];
	cvta.to.global.u64 	%rd93, %rd437;
	shl.b64 	%rd94, %rd9, 3;
	add.s64 	%rd95, %rd93, %rd94;
	ld.global.u64 	%rd96, [%rd95];
	cvt.s64.s32 	%rd97, %r218;
	sub.s64 	%rd456, %rd96, %rd97;
	st.shared.u64 	[%r340], %rd456;
	setp.lt.s32 	%p140, %r3, 1;
	mov.u32 	%r2249, %r2174;
	@%p140 bra 	$L__BB20_220;
	mov.b32 	%r2247, -1;
	mov.u32 	%r2246, %r3;
	mov.u32 	%r2249, %r2174;
$L__BB20_216:
	ld.param.u64 	%rd430, [_ZN3cub18CUB_300001_SM_10006detail10radix_sort29DeviceRadixSortOnesweepKernelINS1_5radix10policy_hubIiiyE10Policy1000ELNS0_9SortOrderE0EiiyiiNS1_21identity_decomposer_tEEEvPT5_SB_PT3_PKSC_PT1_PKSG_PT2_PKSK_T4_iiT6__param_0];
	add.s32 	%r344, %r2246, -1;
	shl.b32 	%r1584, %r344, 8;
	add.s32 	%r1585, %r1584, %r1;
	cvta.to.global.u64 	%rd98, %rd430;
	mul.wide.s32 	%rd99, %r1585, 4;
	add.s64 	%rd19, %rd98, %rd99;
$L__BB20_217:
	membar.cta;
	ld.volatile.global.u32 	%r345, [%rd19];
	setp.eq.s32 	%p141, %r345, 0;
	@%p141 bra 	$L__BB20_217;
	and.b32  	%r1586, %r345, 1073741823;
	add.s32 	%r2249, %r1586, %r2249;
	setp.gt.s32 	%p142, %r345, -1;
	vote.sync.ballot.b32 	%r2247, %p142, %r2247;
	setp.gt.u32 	%p144, %r2246, 1;
	and.pred  	%p145, %p142, %p144;
	mov.u32 	%r2246, %r344;
	@%p145 bra 	$L__BB20_216;
	ld.shared.u64 	%rd456, [%r340];
$L__BB20_220:
	ld.param.u64 	%rd431, [_ZN3cub18CUB_300001_SM_10006detail10radix_sort29DeviceRadixSortOnesweepKernelINS1_5radix10policy_hubIiiyE10Policy1000ELNS0_9SortOrderE0EiiyiiNS1_21identity_decomposer_tEEEvPT5_SB_PT3_PKSC_PT1_PKSG_PT2_PKSK_T4_iiT6__param_0];
	or.b32  	%r1587, %r2249, -2147483648;
	cvta.to.global.u64 	%rd100, %rd431;
	shl.b32 	%r1588, %r3, 8;
	add.s32 	%r1589, %r1588, %r1;
	mul.wide.s32 	%rd101, %r1589, 4;
	add.s64 	%rd102, %rd100, %rd101;
	st.volatile.global.u32 	[%rd102], %r1587;
	sub.s32 	%r1590, %r2249, %r2174;
	cvt.s64.s32 	%rd103, %r1590;
	add.s64 	%rd104, %rd456, %rd103;
	st.shared.u64 	[%r340], %rd104;
$L__BB20_221:
	ld.param.u32 	%r2087, [_ZN3cub18CUB_300001_SM_10006detail10radix_sort29DeviceRadixSortOnesweepKernelINS1_5radix10policy_hubIiiyE10Policy1000ELNS0_9SortOrderE0EiiyiiNS1_21identity_decomposer_tEEEvPT5_SB_PT3_PKSC_PT1_PKSG_PT2_PKSK_T4_iiT6__param_8];
	ld.param.u64 	%rd434, [_ZN3cub18CUB_300001_SM_10006detail10radix_sort29DeviceRadixSortOnesweepKernelINS1_5radix10policy_hubIiiyE10Policy1000ELNS0_9SortOrderE0EiiyiiNS1_21identity_decomposer_tEEEvPT5_SB_PT3_PKSC_PT1_PKSG_PT2_PKSK_T4_iiT6__param_2];
	setp.gt.u32 	%p146, %r1, 255;
	mad.lo.s32 	%r349, %r3, 6528, 6528;
	setp.lt.s32 	%p147, %r349, %r2087;
	setp.eq.s64 	%p148, %rd434, 0;
	or.pred  	%p149, %p148, %p147;
	or.pred  	%p150, %p146, %p149;
	@%p150 bra 	$L__BB20_223;
	ld.param.u64 	%rd435, [_ZN3cub18CUB_300001_SM_10006detail10radix_sort29DeviceRadixSortOnesweepKernelINS1_5radix10policy_hubIiiyE10Policy1000ELNS0_9SortOrderE0EiiyiiNS1_21identity_decomposer_tEEEvPT5_SB_PT3_PKSC_PT1_PKSG_PT2_PKSK_T4_iiT6__param_2];
	ld.shared.u64 	%rd105, [%r340];
	cvt.s64.s32 	%rd106, %r2174;
	cvt.s64.s32 	%rd107, %r218;
	add.s64 	%rd108, %rd107, %rd106;
	add.s64 	%rd109, %rd108, %rd105;
	cvta.to.global.u64 	%rd110, %rd435;
	shl.b64 	%rd111, %rd9, 3;
	add.s64 	%rd112, %rd110, %rd111;
	st.global.u64 	[%rd112], %rd109;
$L__BB20_223:
	ld.param.u32 	%r2088, [_ZN3cub18CUB_300001_SM_10006detail10radix_sort29DeviceRadixSortOnesweepKernelINS1_5radix10policy_hubIiiyE10Policy1000ELNS0_9SortOrderE0EiiyiiNS1_21identity_decomposer_tEEEvPT5_SB_PT3_PKSC_PT1_PKSG_PT2_PKSK_T4_iiT6__param_8];
	ld.param.u64 	%rd438, [_ZN3cub18CUB_300001_SM_10006detail10radix_sort29DeviceRadixSortOnesweepKernelINS1_5radix10policy_hubIiiyE10Policy1000ELNS0_9SortOrderE0EiiyiiNS1_21identity_decomposer_tEEEvPT5_SB_PT3_PKSC_PT1_PKSG_PT2_PKSK_T4_iiT6__param_4];
	cvta.to.global.u64 	%rd22, %rd438;
	shl.b32 	%r1591, %r1, 2;
	add.s32 	%r350, %r783, %r1591;
	setp.gt.s32 	%p151, %r349, %r2088;
	bar.sync 	0;
	@%p151 bra 	$L__BB20_225;
	ld.param.u32 	%r2112, [_ZN3cub18CUB_300001_SM_10006detail10radix_sort29DeviceRadixSortOnesweepKernelINS1_5radix10policy_hubIiiyE10Policy1000ELNS0_9SortOrderE0EiiyiiNS1_21identity_decomposer_tEEEvPT5_SB_PT3_PKSC_PT1_PKSG_PT2_PKSK_T4_iiT6__param_9];
	ld.shared.u32 	%r1593, [%r350];
	shr.u32 	%r1594, %r1593, %r2112;
	and.b32  	%r1595, %r1594, %r221;
	shl.b32 	%r1596, %r1595, 3;
	add.s32 	%r1598, %r783, 26112;
	add.s32 	%r1599, %r1598, %r1596;
	ld.shared.u64 	%rd113, [%r1599];
	add.s64 	%rd114, %rd113, %rd9;
	xor.b32  	%r1600, %r1593, -2147483648;
	shl.b64 	%rd115, %rd114, 2;
	add.s64 	%rd116, %rd22, %rd115;
	st.global.u32 	[%rd116], %r1600;
	bar.warp.sync 	-1;
	ld.shared.u32 	%r1601, [%r350+1536];
	shr.u32 	%r1602, %r1601, %r2112;
	and.b32  	%r1603, %r1602, %r221;
	shl.b32 	%r1604, %r1603, 3;
	add.s32 	%r1605, %r1598, %r1604;
	ld.shared.u64 	%rd117, [%r1605];
	add.s64 	%rd118, %rd117, %rd9;
	xor.b32  	%r1606, %r1601, -2147483648;
	shl.b64 	%rd119, %rd118, 2;
	add.s64 	%rd120, %rd22, %rd119;
	st.global.u32 	[%rd120+1536], %r1606;
	bar.warp.sync 	-1;
	ld.shared.u32 	%r1607, [%r350+3072];
	shr.u32 	%r1608, %r1607, %r2112;
	and.b32  	%r1609, %r1608, %r221;
	shl.b32 	%r1610, %r1609, 3;
	add.s32 	%r1611, %r1598, %r1610;
	ld.shared.u64 	%rd121, [%r1611];
	add.s64 	%rd122, %rd121, %rd9;
	xor.b32  	%r1612, %r1607, -2147483648;
	shl.b64 	%rd123, %rd122, 2;
	add.s64 	%rd124, %rd22, %rd123;
	st.global.u32 	[%rd124+3072], %r1612;
	bar.warp.sync 	-1;
	ld.shared.u32 	%r1613, [%r350+4608];
	shr.u32 	%r1614, %r1613, %r2112;
	and.b32  	%r1615, %r1614, %r221;
	shl.b32 	%r1616, %r1615, 3;
	add.s32 	%r1617, %r1598, %r1616;
	ld.shared.u64 	%rd125, [%r1617];
	add.s64 	%rd126, %rd125, %rd9;
	xor.b32  	%r1618, %r1613, -2147483648;
	shl.b64 	%rd127, %rd126, 2;
	add.s64 	%rd128, %rd22, %rd127;
	st.global.u32 	[%rd128+4608], %r1618;
	bar.warp.sync 	-1;
	ld.shared.u32 	%r1619, [%r350+6144];
	shr.u32 	%r1620, %r1619, %r2112;
	and.b32  	%r1621, %r1620, %r221;
	shl.b32 	%r1622, %r1621, 3;
	add.s32 	%r1623, %r1598, %r1622;
	ld.shared.u64 	%rd129, [%r1623];
	add.s64 	%rd130, %rd129, %rd9;
	xor.b32  	%r1624, %r1619, -2147483648;
	shl.b64 	%rd131, %rd130, 2;
	add.s64 	%rd132, %rd22, %rd131;
	st.global.u32 	[%rd132+6144], %r1624;
	bar.warp.sync 	-1;
	ld.shared.u32 	%r1625, [%r350+7680];
	shr.u32 	%r1626, %r1625, %r2112;
	and.b32  	%r1627, %r1626, %r221;
	shl.b32 	%r1628, %r1627, 3;
	add.s32 	%r1629, %r1598, %r1628;
	ld.shared.u64 	%rd133, [%r1629];
	add.s64 	%rd134, %rd133, %rd9;
	xor.b32  	%r1630, %r1625, -2147483648;
	shl.b64 	%rd135, %rd134, 2;
	add.s64 	%rd136, %rd22, %rd135;
	st.global.u32 	[%rd136+7680], %r1630;
	bar.warp.sync 	-1;
	ld.shared.u32 	%r1631, [%r350+9216];
	shr.u32 	%r1632, %r1631, %r2112;
	and.b32  	%r1633, %r1632, %r221;
	shl.b32 	%r1634, %r1633, 3;
	add.s32 	%r1635, %r1598, %r1634;
	ld.shared.u64 	%rd137, [%r1635];
	add.s64 	%rd138, %rd137, %rd9;
	xor.b32  	%r1636, %r1631, -2147483648;
	shl.b64 	%rd139, %rd138, 2;
	add.s64 	%rd140, %rd22, %rd139;
	st.global.u32 	[%rd140+9216], %r1636;
	bar.warp.sync 	-1;
	ld.shared.u32 	%r1637, [%r350+10752];
	shr.u32 	%r1638, %r1637, %r2112;
	and.b32  	%r1639, %r1638, %r221;
	shl.b32 	%r1640, %r1639, 3;
	add.s32 	%r1641, %r1598, %r1640;
	ld.shared.u64 	%rd141, [%r1641];
	add.s64 	%rd142, %rd141, %rd9;
	xor.b32  	%r1642, %r1637, -2147483648;
	shl.b64 	%rd143, %rd142, 2;
	add.s64 	%rd144, %rd22, %rd143;
	st.global.u32 	[%rd144+10752], %r1642;
	bar.warp.sync 	-1;
	ld.shared.u32 	%r1643, [%r350+12288];
	shr.u32 	%r1644, %r1643, %r2112;
	and.b32  	%r1645, %r1644, %r221;
	shl.b32 	%r1646, %r1645, 3;
	add.s32 	%r1647, %r1598, %r1646;
	ld.shared.u64 	%rd145, [%r1647];
	add.s64 	%rd146, %rd145, %rd9;
	xor.b32  	%r1648, %r1643, -2147483648;
	shl.b64 	%rd147, %rd146, 2;
	add.s64 	%rd148, %rd22, %rd147;
	st.global.u32 	[%rd148+12288], %r1648;
	bar.warp.sync 	-1;
	ld.shared.u32 	%r1649, [%r350+13824];
	shr.u32 	%r1650, %r1649, %r2112;
	and.b32  	%r1651, %r1650, %r221;
	shl.b32 	%r1652, %r1651, 3;
	add.s32 	%r1653, %r1598, %r1652;
	ld.shared.u64 	%rd149, [%r1653];
	add.s64 	%rd150, %rd149, %rd9;
	xor.b32  	%r1654, %r1649, -2147483648;
	shl.b64 	%rd151, %rd150, 2;
	add.s64 	%rd152, %rd22, %rd151;
	st.global.u32 	[%rd152+13824], %r1654;
	bar.warp.sync 	-1;
	ld.shared.u32 	%r1655, [%r350+15360];
	shr.u32 	%r1656, %r1655, %r2112;
	and.b32  	%r1657, %r1656, %r221;
	shl.b32 	%r1658, %r1657, 3;
	add.s32 	%r1659, %r1598, %r1658;
	ld.shared.u64 	%rd153, [%r1659];
	add.s64 	%rd154, %rd153, %rd9;
	xor.b32  	%r1660, %r1655, -2147483648;
	shl.b64 	%rd155, %rd154, 2;
	add.s64 	%rd156, %rd22, %rd155;
	st.global.u32 	[%rd156+15360], %r1660;
	bar.warp.sync 	-1;
	ld.shared.u32 	%r1661, [%r350+16896];
	shr.u32 	%r1662, %r1661, %r2112;
	and.b32  	%r1663, %r1662, %r221;
	shl.b32 	%r1664, %r1663, 3;
	add.s32 	%r1665, %r1598, %r1664;
	ld.shared.u64 	%rd157, [%r1665];
	add.s64 	%rd158, %rd157, %rd9;
	xor.b32  	%r1666, %r1661, -2147483648;
	shl.b64 	%rd159, %rd158, 2;
	add.s64 	%rd160, %rd22, %rd159;
	st.global.u32 	[%rd160+16896], %r1666;
	bar.warp.sync 	-1;
	ld.shared.u32 	%r1667, [%r350+18432];
	shr.u32 	%r1668, %r1667, %r2112;
	and.b32  	%r1669, %r1668, %r221;
	shl.b32 	%r1670, %r1669, 3;
	add.s32 	%r1671, %r1598, %r1670;
	ld.shared.u64 	%rd161, [%r1671];
	add.s64 	%rd162, %rd161, %rd9;
	xor.b32  	%r1672, %r1667, -2147483648;
	shl.b64 	%rd163, %rd162, 2;
	add.s64 	%rd164, %rd22, %rd163;
	st.global.u32 	[%rd164+18432], %r1672;
	bar.warp.sync 	-1;
	ld.shared.u32 	%r1673, [%r350+19968];
	shr.u32 	%r1674, %r1673, %r2112;
	and.b32  	%r1675, %r1674, %r221;
	shl.b32 	%r1676, %r1675, 3;
	add.s32 	%r1677, %r1598, %r1676;
	ld.shared.u64 	%rd165, [%r1677];
	add.s64 	%rd166, %rd165, %rd9;
	xor.b32  	%r1678, %r1673, -2147483648;
	shl.b64 	%rd167, %rd166, 2;
	add.s64 	%rd168, %rd22, %rd167;
	st.global.u32 	[%rd168+19968], %r1678;
	bar.warp.sync 	-1;
	ld.shared.u32 	%r1679, [%r350+21504];
	shr.u32 	%r1680, %r1679, %r2112;
	and.b32  	%r1681, %r1680, %r221;
	shl.b32 	%r1682, %r1681, 3;
	add.s32 	%r1683, %r1598, %r1682;
	ld.shared.u64 	%rd169, [%r1683];
	add.s64 	%rd170, %rd169, %rd9;
	xor.b32  	%r1684, %r1679, -2147483648;
	shl.b64 	%rd171, %rd170, 2;
	add.s64 	%rd172, %rd22, %rd171;
	st.global.u32 	[%rd172+21504], %r1684;
	bar.warp.sync 	-1;
	ld.shared.u32 	%r1685, [%r350+23040];
	shr.u32 	%r1686, %r1685, %r2112;
	and.b32  	%r1687, %r1686, %r221;
	shl.b32 	%r1688, %r1687, 3;
	add.s32 	%r1689, %r1598, %r1688;
	ld.shared.u64 	%rd173, [%r1689];
	add.s64 	%rd174, %rd173, %rd9;
	xor.b32  	%r1690, %r1685, -2147483648;
	shl.b64 	%rd175, %rd174, 2;
	add.s64 	%rd176, %rd22, %rd175;
	st.global.u32 	[%rd176+23040], %r1690;
	bar.warp.sync 	-1;
	ld.shared.u32 	%r1691, [%r350+24576];
	shr.u32 	%r1692, %r1691, %r2112;
	and.b32  	%r1693, %r1692, %r221;
	shl.b32 	%r1694, %r1693, 3;
	add.s32 	%r1695, %r1598, %r1694;
	ld.shared.u64 	%rd177, [%r1695];
	add.s64 	%rd178, %rd177, %rd9;
	xor.b32  	%r1696, %r1691, -2147483648;
	shl.b64 	%rd179, %rd178, 2;
	add.s64 	%rd180, %rd22, %rd179;
	st.global.u32 	[%rd180+24576], %r1696;
	bar.warp.sync 	-1;
	bra.uni 	$L__BB20_260;
$L__BB20_225:
	ld.param.u32 	%r2089, [_ZN3cub18CUB_300001_SM_10006detail10radix_sort29DeviceRadixSortOnesweepKernelINS1_5radix10policy_hubIiiyE10Policy1000ELNS0_9SortOrderE0EiiyiiNS1_21identity_decomposer_tEEEvPT5_SB_PT3_PKSC_PT1_PKSG_PT2_PKSK_T4_iiT6__param_8];
	mad.lo.s32 	%r351, %r3, -6528, %r2089;
	setp.ge.s32 	%p152, %r1, %r351;
	@%p152 bra 	$L__BB20_227;
	ld.param.u32 	%r2113, [_ZN3cub18CUB_300001_SM_10006detail10radix_sort29DeviceRadixSortOnesweepKernelINS1_5radix10policy_hubIiiyE10Policy1000ELNS0_9SortOrderE0EiiyiiNS1_21identity_decomposer_tEEEvPT5_SB_PT3_PKSC_PT1_PKSG_PT2_PKSK_T4_iiT6__param_9];
	ld.shared.u32 	%r1697, [%r350];
	shr.u32 	%r1698, %r1697, %r2113;
	and.b32  	%r1699, %r1698, %r221;
	shl.b32 	%r1700, %r1699, 3;
	add.s32 	%r1702, %r783, %r1700;
	ld.shared.u64 	%rd181, [%r1702+26112];
	xor.b32  	%r1703, %r1697, -2147483648;
	add.s64 	%rd182, %rd181, %rd9;
	shl.b64 	%rd183, %rd182, 2;
	add.s64 	%rd184, %rd22, %rd183;
	st.global.u32 	[%rd184], %r1703;
$L__BB20_227:
	bar.warp.sync 	-1;
	add.s32 	%r1704, %r1, 384;
	setp.ge.s32 	%p153, %r1704, %r351;
	@%p153 bra 	$L__BB20_229;
	ld.param.u32 	%r2114, [_ZN3cub18CUB_300001_SM_10006detail10radix_sort29DeviceRadixSortOnesweepKernelINS1_5radix10policy_hubIiiyE10Policy1000ELNS0_9SortOrderE0EiiyiiNS1_21identity_decomposer_tEEEvPT5_SB_PT3_PKSC_PT1_PKSG_PT2_PKSK_T4_iiT6__param_9];
	ld.shared.u32 	%r1705, [%r350+1536];
	shr.u32 	%r1706, %r1705, %r2114;
	and.b32  	%r1707, %r1706, %r221;
	shl.b32 	%r1708, %r1707, 3;
	add.s32 	%r1710, %r783, %r1708;
	ld.shared.u64 	%rd185, [%r1710+26112];
	xor.b32  	%r1711, %r1705, -2147483648;
	add.s64 	%rd186, %rd185, %rd9;
	shl.b64 	%rd187, %rd186, 2;
	add.s64 	%rd188, %rd22, %rd187;
	st.global.u32 	[%rd188+1536], %r1711;
$L__BB20_229:
	bar.warp.sync 	-1;
	add.s32 	%r1712, %r1, 768;
	setp.ge.s32 	%p154, %r1712, %r351;
	@%p154 bra 	$L__BB20_231;
	ld.param.u32 	%r2115, [_ZN3cub18CUB_300001_SM_10006detail10radix_sort29DeviceRadixSortOnesweepKernelINS1_5radix10policy_hubIiiyE10Policy1000ELNS0_9SortOrderE0EiiyiiNS1_21identity_decomposer_tEEEvPT5_SB_PT3_PKSC_PT1_PKSG_PT2_PKSK_T4_iiT6__param_9];
	ld.shared.u32 	%r1713, [%r350+3072];
	shr.u32 	%r1714, %r1713, %r2115;
	and.b32  	%r1715, %r1714, %r221;
	shl.b32 	%r1716, %r1715, 3;
	add.s32 	%r1718, %r783, %r1716;
	ld.shared.u64 	%rd189, [%r1718+26112];
	xor.b32  	%r1719, %r1713, -2147483648;
	add.s64 	%rd190, %rd189, %rd9;
	shl.b64 	%rd191, %rd190, 2;
	add.s64 	%rd192, %rd22, %rd191;
	st.global.u32 	[%rd192+3072], %r1719;
$L__BB20_231:
	bar.warp.sync 	-1;
	add.s32 	%r1720, %r1, 1152;
	setp.ge.s32 	%p155, %r1720, %r351;
	@%p155 bra 	$L__BB20_233;
	ld.param.u32 	%r2116, [_ZN3cub18CUB_300001_SM_10006detail10radix_sort29DeviceRadixSortOnesweepKernelINS1_5radix10policy_hubIiiyE10Policy1000ELNS0_9SortOrderE0EiiyiiNS1_21identity_decomposer_tEEEvPT5_SB_PT3_PKSC_PT1_PKSG_PT2_PKSK_T4_iiT6__param_9];
	ld.shared.u32 	%r1721, [%r350+4608];
	shr.u32 	%r1722, %r1721, %r2116;
	and.b32  	%r1723, %r1722, %r221;
	shl.b32 	%r1724, %r1723, 3;
	add.s32 	%r1726, %r783, %r1724;
	ld.shared.u64 	%rd193, [%r1726+26112];
	xor.b32  	%r1727, %r1721, -2147483648;
	add.s64 	%rd194, %rd193, %rd9;
	shl.b64 	%rd195, %rd194, 2;
	add.s64 	%rd196, %rd22, %rd195;
	st.global.u32 	[%rd196+4608], %r1727;
$L__BB20_233:
	bar.warp.sync 	-1;
	add.s32 	%r1728, %r1, 1536;
	setp.ge.s32 	%p156, %r1728, %r351;
	@%p156 bra 	$L__BB20_235;
	ld.param.u32 	%r2117, [_ZN3cub18CUB_300001_SM_10006detail10radix_sort29DeviceRadixSortOnesweepKernelINS1_5radix10policy_hubIiiyE10Policy1000ELNS0_9SortOrderE0EiiyiiNS1_21identity_decomposer_tEEEvPT5_SB_PT3_PKSC_PT1_PKSG_PT2_PKSK_T4_iiT6__param_9];
	ld.shared.u32 	%r1729, [%r350+6144];
	shr.u32 	%r1730, %r1729, %r2117;
	and.b32  	%r1731, %r1730, %r221;
	shl.b32 	%r1732, %r1731, 3;
	add.s32 	%r1734, %r783, %r1732;
	ld.shared.u64 	%rd197, [%r1734+26112];
	xor.b32  	%r1735, %r1729, -2147483648;
	add.s64 	%rd198, %rd197, %rd9;
	shl.b64 	%rd199, %rd198, 2;
	add.s64 	%rd200, %rd22, %rd199;
	st.global.u32 	[%rd200+6144], %r1735;
$L__BB20_235:
	bar.warp.sync 	-1;
	add.s32 	%r1736, %r1, 1920;
	setp.ge.s32 	%p157, %r1736, %r351;
	@%p157 bra 	$L__BB20_237;
	ld.param.u32 	%r2118, [_ZN3cub18CUB_300001_SM_10006detail10radix_sort29DeviceRadixSortOnesweepKernelINS1_5radix10policy_hubIiiyE10Policy1000ELNS0_9SortOrderE0EiiyiiNS1_21identity_decomposer_tEEEvPT5_SB_PT3_PKSC_PT1_PKSG_PT2_PKSK_T4_iiT6__param_9];
	ld.shared.u32 	%r1737, [%r350+7680];
	shr.u32 	%r1738, %r1737, %r2118;
	and.b32  	%r1739, %r1738, %r221;
	shl.b32 	%r1740, %r1739, 3;
	add.s32 	%r1742, %r783, %r1740;
	ld.shared.u64 	%rd201, [%r1742+26112];
	xor.b32  	%r1743, %r1737, -2147483648;
	add.s64 	%rd202, %rd201, %rd9;
	shl.b64 	%rd203, %rd202, 2;
	add.s64 	%rd204, %rd22, %rd203;
	st.global.u32 	[%rd204+7680], %r1743;
$L__BB20_237:
	bar.warp.sync 	-1;
	add.s32 	%r1744, %r1, 2304;
	setp.ge.s32 	%p158, %r1744, %r351;
	@%p158 bra 	$L__BB20_239;
	ld.param.u32 	%r2119, [_ZN3cub18CUB_300001_SM_10006detail10radix_sort29DeviceRadixSortOnesweepKernelINS1_5radix10policy_hubIiiyE10Policy1000ELNS0_9SortOrderE0EiiyiiNS1_21identity_decomposer_tEEEvPT5_SB_PT3_PKSC_PT1_PKSG_PT2_PKSK_T4_iiT6__param_9];
	ld.shared.u32 	%r1745, [%r350+9216];
	shr.u32 	%r1746, %r1745, %r2119;
	and.b32  	%r1747, %r1746, %r221;
	shl.b32 	%r1748, %r1747, 3;
	add.s32 	%r1750, %r783, %r1748;
	ld.shared.u64 	%rd205, [%r1750+26112];
	xor.b32  	%r1751, %r1745, -2147483648;
	add.s64 	%rd206, %rd205, %rd9;
	shl.b64 	%rd207, %rd206, 2;
	add.s64 	%rd208, %rd22, %rd207;
	st.global.u32 	[%rd208+9216], %r1751;
$L__BB20_239:
	bar.warp.sync 	-1;
	add.s32 	%r1752, %r1, 2688;
	setp.ge.s32 	%p159, %r1752, %r351;
	@%p159 bra 	$L__BB20_241;
	ld.param.u32 	%r2120, [_ZN3cub18CUB_300001_SM_10006detail10radix_sort29DeviceRadixSortOnesweepKernelINS1_5radix10policy_hubIiiyE10Policy1000ELNS0_9SortOrderE0EiiyiiNS1_21identity_decomposer_tEEEvPT5_SB_PT3_PKSC_PT1_PKSG_PT2_PKSK_T4_iiT6__param_9];
	ld.shared.u32 	%r1753, [%r350+10752];
	shr.u32 	%r1754, %r1753, %r2120;
	and.b32  	%r1755, %r1754, %r221;
	shl.b32 	%r1756, %r1755, 3;
	add.s32 	%r1758, %r783, %r1756;
	ld.shared.u64 	%rd209, [%r1758+26112];
	xor.b32  	%r1759, %r1753, -2147483648;
	add.s64 	%rd210, %rd209, %rd9;
	shl.b64 	%rd211, %rd210, 2;
	add.s64 	%rd212, %rd22, %rd211;
	st.global.u32 	[%rd212+10752], %r1759;
$L__BB20_241:
	bar.warp.sync 	-1;
	or.b32  	%r1760, %r1, 3072;
	setp.ge.s32 	%p160, %r1760, %r351;
	@%p160 bra 	$L__BB20_243;
	ld.param.u32 	%r2121, [_ZN3cub18CUB_300001_SM_10006detail10radix_sort29DeviceRadixSortOnesweepKernelINS1_5radix10policy_hubIiiyE10Policy1000ELNS0_9SortOrderE0EiiyiiNS1_21identity_decomposer_tEEEvPT5_SB_PT3_PKSC_PT1_PKSG_PT2_PKSK_T4_iiT6__param_9];
	ld.shared.u32 	%r1761, [%r350+12288];
	shr.u32 	%r1762, %r1761, %r2121;
	and.b32  	%r1763, %r1762, %r221;
	shl.b32 	%r1764, %r1763, 3;
	add.s32 	%r1766, %r783, %r1764;
	ld.shared.u64 	%rd213, [%r1766+26112];
	xor.b32  	%r1767, %r1761, -2147483648;
	add.s64 	%rd214, %rd213, %rd9;
	shl.b64 	%rd215, %rd214, 2;
	add.s64 	%rd216, %rd22, %rd215;
	st.global.u32 	[%rd216+12288], %r1767;
$L__BB20_243:
	bar.warp.sync 	-1;
	add.s32 	%r1768, %r1, 3456;
	setp.ge.s32 	%p161, %r1768, %r351;
	@%p161 bra 	$L__BB20_245;
	ld.param.u32 	%r2122, [_ZN3cub18CUB_300001_SM_10006detail10radix_sort29DeviceRadixSortOnesweepKernelINS1_5radix10policy_hubIiiyE10Policy1000ELNS0_9SortOrderE0EiiyiiNS1_21identity_decomposer_tEEEvPT5_SB_PT3_PKSC_PT1_PKSG_PT2_PKSK_T4_iiT6__param_9];
	ld.shared.u32 	%r1769, [%r350+13824];
	shr.u32 	%r1770, %r1769, %r2122;
	and.b32  	%r1771, %r1770, %r221;
	shl.b32 	%r1772, %r1771, 3;
	add.s32 	%r1774, %r783, %r1772;
	ld.shared.u64 	%rd217, [%r1774+26112];
	xor.b32  	%r1775, %r1769, -2147483648;
	add.s64 	%rd218, %rd217, %rd9;
	shl.b64 	%rd219, %rd218, 2;
	add.s64 	%rd220, %rd22, %rd219;
	st.global.u32 	[%rd220+13824], %r1775;
$L__BB20_245:
	bar.warp.sync 	-1;
	add.s32 	%r1776, %r1, 3840;
	setp.ge.s32 	%p162, %r1776, %r351;
	@%p162 bra 	$L__BB20_247;
	ld.param.u32 	%r2123, [_ZN3cub18CUB_300001_SM_10006detail10radix_sort29DeviceRadixSortOnesweepKernelINS1_5radix10policy_hubIiiyE10Policy1000ELNS0_9SortOrderE0EiiyiiNS1_21identity_decomposer_tEEEvPT5_SB_PT3_PKSC_PT1_PKSG_PT2_PKSK_T4_iiT6__param_9];
	ld.shared.u32 	%r1777, [%r350+15360];
	shr.u32 	%r1778, %r1777, %r2123;
	and.b32  	%r1779, %r1778, %r221;
	shl.b32 	%r1780, %r1779, 3;
	add.s32 	%r1782, %r783, %r1780;
	ld.shared.u64 	%rd221, [%r1782+26112];
	xor.b32  	%r1783, %r1777, -2147483648;
	add.s64 	%rd222, %rd221, %rd9;
	shl.b64 	%rd223, %rd222, 2;
	add.s64 	%rd224, %rd22, %rd223;
	st.global.u32 	[%rd224+15360], %r1783;
$L__BB20_247:
	bar.warp.sync 	-1;
	add.s32 	%r1784, %r1, 4224;
	setp.ge.s32 	%p163, %r1784, %r351;
	@%p163 bra 	$L__BB20_249;
	ld.param.u32 	%r2124, [_ZN3cub18CUB_300001_SM_10006detail10radix_sort29DeviceRadixSortOnesweepKernelINS1_5radix10policy_hubIiiyE10Policy1000ELNS0_9SortOrderE0EiiyiiNS1_21identity_decomposer_tEEEvPT5_SB_PT3_PKSC_PT1_PKSG_PT2_PKSK_T4_iiT6__param_9];
	ld.shared.u32 	%r1785, [%r350+16896];
	shr.u32 	%r1786, %r1785, %r2124;
	and.b32  	%r1787, %r1786, %r221;
	shl.b32 	%r1788, %r1787, 3;
	add.s32 	%r1790, %r783, %r1788;
	ld.shared.u64 	%rd225, [%r1790+26112];
	xor.b32  	%r1791, %r1785, -2147483648;
	add.s64 	%rd226, %rd225, %rd9;
	shl.b64 	%rd227, %rd226, 2;
	add.s64 	%rd228, %rd22, %rd227;
	st.global.u32 	[%rd228+16896], %r1791;
$L__BB20_249:
	bar.warp.sync 	-1;
	add.s32 	%r1792, %r1, 4608;
	setp.ge.s32 	%p164, %r1792, %r351;
	@%p164 bra 	$L__BB20_251;
	ld.param.u32 	%r2125, [_ZN3cub18CUB_300001_SM_10006detail10radix_sort29DeviceRadixSortOnesweepKernelINS1_5radix10policy_hubIiiyE10Policy1000ELNS0_9SortOrderE0EiiyiiNS1_21identity_decomposer_tEEEvPT5_SB_PT3_PKSC_PT1_PKSG_PT2_PKSK_T4_iiT6__param_9];
	ld.shared.u32 	%r1793, [%r350+18432];
	shr.u32 	%r1794, %r1793, %r2125;
	and.b32  	%r1795, %r1794, %r221;
	shl.b32 	%r1796, %r1795, 3;
	add.s32 	%r1798, %r783, %r1796;
	ld.shared.u64 	%rd229, [%r1798+26112];
	xor.b32  	%r1799, %r1793, -2147483648;
	add.s64 	%rd230, %rd229, %rd9;
	shl.b64 	%rd231, %rd230, 2;
	add.s64 	%rd232, %rd22, %rd231;
	st.global.u32 	[%rd232+18432], %r1799;
$L__BB20_251:
	bar.warp.sync 	-1;
	add.s32 	%r1800, %r1, 4992;
	setp.ge.s32 	%p165, %r1800, %r351;
	@%p165 bra 	$L__BB20_253;
	ld.param.u32 	%r2126, [_ZN3cub18CUB_300001_SM_10006detail10radix_sort29DeviceRadixSortOnesweepKernelINS1_5radix10policy_hubIiiyE10Policy1000ELNS0_9SortOrderE0EiiyiiNS1_21identity_decomposer_tEEEvPT5_SB_PT3_PKSC_PT1_PKSG_PT2_PKSK_T4_iiT6__param_9];
	ld.shared.u32 	%r1801, [%r350+19968];
	shr.u32 	%r1802, %r1801, %r2126;
	and.b32  	%r1803, %r1802, %r221;
	shl.b32 	%r1804, %r1803, 3;
	add.s32 	%r1806, %r783, %r1804;
	ld.shared.u64 	%rd233, [%r1806+26112];
	xor.b32  	%r1807, %r1801, -2147483648;
	add.s64 	%rd234, %rd233, %rd9;
	shl.b64 	%rd235, %rd234, 2;
	add.s64 	%rd236, %rd22, %rd235;
	st.global.u32 	[%rd236+19968], %r1807;
$L__BB20_253:
	bar.warp.sync 	-1;
	add.s32 	%r1808, %r1, 5376;
	setp.ge.s32 	%p166, %r1808, %r351;
	@%p166 bra 	$L__BB20_255;
	ld.param.u32 	%r2127, [_ZN3cub18CUB_300001_SM_10006detail10radix_sort29DeviceRadixSortOnesweepKernelINS1_5radix10policy_hubIiiyE10Policy1000ELNS0_9SortOrderE0EiiyiiNS1_21identity_decomposer_tEEEvPT5_SB_PT3_PKSC_PT1_PKSG_PT2_PKSK_T4_iiT6__param_9];
	ld.shared.u32 	%r1809, [%r350+21504];
	shr.u32 	%r1810, %r1809, %r2127;
	and.b32  	%r1811, %r1810, %r221;
	shl.b32 	%r1812, %r1811, 3;
	add.s32 	%r1814, %r783, %r1812;
	ld.shared.u64 	%rd237, [%r1814+26112];
	xor.b32  	%r1815, %r1809, -2147483648;
	add.s64 	%rd238, %rd237, %rd9;
	shl.b64 	%rd239, %rd238, 2;
	add.s64 	%rd240, %rd22, %rd239;
	st.global.u32 	[%rd240+21504], %r1815;
$L__BB20_255:
	bar.warp.sync 	-1;
	add.s32 	%r1816, %r1, 5760;
	setp.ge.s32 	%p167, %r1816, %r351;
	@%p167 bra 	$L__BB20_257;
	ld.param.u32 	%r2128, [_ZN3cub18CUB_300001_SM_10006detail10radix_sort29DeviceRadixSortOnesweepKernelINS1_5radix10policy_hubIiiyE10Policy1000ELNS0_9SortOrderE0EiiyiiNS1_21identity_decomposer_tEEEvPT5_SB_PT3_PKSC_PT1_PKSG_PT2_PKSK_T4_iiT6__param_9];
	ld.shared.u32 	%r1817, [%r350+23040];
	shr.u32 	%r1818, %r1817, %r2128;
	and.b32  	%r1819, %r1818, %r221;
	shl.b32 	%r1820, %r1819, 3;
	add.s32 	%r1822, %r783, %r1820;
	ld.shared.u64 	%rd241, [%r1822+26112];
	xor.b32  	%r1823, %r1817, -2147483648;
	add.s64 	%rd242, %rd241, %rd9;
	shl.b64 	%rd243, %rd242, 2;
	add.s64 	%rd244, %rd22, %rd243;
	st.global.u32 	[%rd244+23040], %r1823;
$L__BB20_257:
	bar.warp.sync 	-1;
	or.b32  	%r1824, %r1, 6144;
	setp.ge.s32 	%p168, %r1824, %r351;
	@%p168 bra 	$L__BB20_259;
	ld.param.u32 	%r2129, [_ZN3cub18CUB_300001_SM_10006detail10radix_sort29DeviceRadixSortOnesweepKernelINS1_5radix10policy_hubIiiyE10Policy1000ELNS0_9SortOrderE0EiiyiiNS1_21identity_decomposer_tEEEvPT5_SB_PT3_PKSC_PT1_PKSG_PT2_PKSK_T4_iiT6__param_9];
	ld.shared.u32 	%r1825, [%r350+24576];
	shr.u32 	%r1826, %r1825, %r2129;
	and.b32  	%r1827, %r1826, %r221;
	shl.b32 	%r1828, %r1827, 3;
	add.s32 	%r1830, %r783, %r1828;
	ld.shared.u64 	%rd245, [%r1830+26112];
	xor.b32  	%r1831, %r1825, -2147483648;
	add.s64 	%rd246, %rd245, %rd9;
	shl.b64 	%rd247, %rd246, 2;
	add.s64 	%rd248, %rd22, %rd247;
	st.global.u32 	[%rd248+24576], %r1831;
$L__BB20_259:
	bar.warp.sync 	-1;
$L__BB20_260:
	ld.param.u32 	%r2130, [_ZN3cub18CUB_300001_SM_10006detail10radix_sort29DeviceRadixSortOnesweepKernelINS1_5radix10policy_hubIiiyE10Policy1000ELNS0_9SortOrderE0EiiyiiNS1_21identity_decomposer_tEEEvPT5_SB_PT3_PKSC_PT1_PKSG_PT2_PKSK_T4_iiT6__param_9];
	ld.param.u32 	%r2090, [_ZN3cub18CUB_300001_SM_10006detail10radix_sort29DeviceRadixSortOnesweepKernelINS1_5radix10policy_hubIiiyE10Policy1000ELNS0_9SortOrderE0EiiyiiNS1_21identity_decomposer_tEEEvPT5_SB_PT3_PKSC_PT1_PKSG_PT2_PKSK_T4_iiT6__param_8];
	setp.gt.s32 	%p169, %r349, %r2090;
	ld.shared.u32 	%r1832, [%r350];
	shr.u32 	%r1833, %r1832, %r2130;
	and.b32  	%r352, %r1833, %r221;
	ld.shared.u32 	%r1834, [%r350+1536];
	shr.u32 	%r1835, %r1834, %r2130;
	and.b32  	%r353, %r1835, %r221;
	ld.shared.u32 	%r1836, [%r350+3072];
	shr.u32 	%r1837, %r1836, %r2130;
	and.b32  	%r354, %r1837, %r221;
	ld.shared.u32 	%r1838, [%r350+4608];
	shr.u32 	%r1839, %r1838, %r2130;
	and.b32  	%r355, %r1839, %r221;
	ld.shared.u32 	%r1840, [%r350+6144];
	shr.u32 	%r1841, %r1840, %r2130;
	and.b32  	%r356, %r1841, %r221;
	ld.shared.u32 	%r1842, [%r350+7680];
	shr.u32 	%r1843, %r1842, %r2130;
	and.b32  	%r357, %r1843, %r221;
	ld.shared.u32 	%r1844, [%r350+9216];
	shr.u32 	%r1845, %r1844, %r2130;
	and.b32  	%r358, %r1845, %r221;
	ld.shared.u32 	%r1846, [%r350+10752];
	shr.u32 	%r1847, %r1846, %r2130;
	and.b32  	%r359, %r1847, %r221;
	ld.shared.u32 	%r1848, [%r350+12288];
	shr.u32 	%r1849, %r1848, %r2130;
	and.b32  	%r360, %r1849, %r221;
	ld.shared.u32 	%r1850, [%r350+13824];
	shr.u32 	%r1851, %r1850, %r2130;
	and.b32  	%r361, %r1851, %r221;
	ld.shared.u32 	%r1852, [%r350+15360];
	shr.u32 	%r1853, %r1852, %r2130;
	and.b32  	%r362, %r1853, %r221;
	ld.shared.u32 	%r1854, [%r350+16896];
	shr.u32 	%r1855, %r1854, %r2130;
	and.b32  	%r363, %r1855, %r221;
	ld.shared.u32 	%r1856, [%r350+18432];
	shr.u32 	%r1857, %r1856, %r2130;
	and.b32  	%r364, %r1857, %r221;
	ld.shared.u32 	%r1858, [%r350+19968];
	shr.u32 	%r1859, %r1858, %r2130;
	and.b32  	%r365, %r1859, %r221;
	ld.shared.u32 	%r1860, [%r350+21504];
	shr.u32 	%r1861, %r1860, %r2130;
	and.b32  	%r366, %r1861, %r221;
	ld.shared.u32 	%r1862, [%r350+23040];
	shr.u32 	%r1863, %r1862, %r2130;
	and.b32  	%r367, %r1863, %r221;
	ld.shared.u32 	%r1864, [%r350+24576];
	shr.u32 	%r1865, %r1864, %r2130;
	and.b32  	%r368, %r1865, %r221;
	@%p169 bra 	$L__BB20_262;
	ld.param.u64 	%rd443, [_ZN3cub18CUB_300001_SM_10006detail10radix_sort29DeviceRadixSortOnesweepKernelINS1_5radix10policy_hubIiiyE10Policy1000ELNS0_9SortOrderE0EiiyiiNS1_21identity_decomposer_tEEEvPT5_SB_PT3_PKSC_PT1_PKSG_PT2_PKSK_T4_iiT6__param_7];
	cvta.to.global.u64 	%rd249, %rd443;
	and.b32  	%r1869, %r1, 31;
	or.b32  	%r1870, %r647, %r1869;
	cvt.u64.u32 	%rd250, %r1870;
	mul.lo.s32 	%r1871, %r3, 6528;
	cvt.s64.s32 	%rd251, %r1871;
	add.s64 	%rd252, %rd250, %rd251;
	shl.b64 	%rd253, %rd252, 2;
	add.s64 	%rd254, %rd249, %rd253;
	ld.global.u32 	%r2266, [%rd254];
	ld.global.u32 	%r2267, [%rd254+128];
	ld.global.u32 	%r2268, [%rd254+256];
	ld.global.u32 	%r2269, [%rd254+384];
	ld.global.u32 	%r2270, [%rd254+512];
	ld.global.u32 	%r2271, [%rd254+640];
	ld.global.u32 	%r2272, [%rd254+768];
	ld.global.u32 	%r2273, [%rd254+896];
	ld.global.u32 	%r2274, [%rd254+1024];
	ld.global.u32 	%r2275, [%rd254+1152];
	ld.global.u32 	%r2276, [%rd254+1280];
	ld.global.u32 	%r2277, [%rd254+1408];
	ld.global.u32 	%r2278, [%rd254+1536];
	ld.global.u32 	%r2279, [%rd254+1664];
	ld.global.u32 	%r2280, [%rd254+1792];
	ld.global.u32 	%r2281, [%rd254+1920];
	ld.global.u32 	%r2282, [%rd254+2048];
	bra.uni 	$L__BB20_296;
$L__BB20_262:
	ld.param.u32 	%r2091, [_ZN3cub18CUB_300001_SM_10006detail10radix_sort29DeviceRadixSortOnesweepKernelINS1_5radix10policy_hubIiiyE10Policy1000ELNS0_9SortOrderE0EiiyiiNS1_21identity_decomposer_tEEEvPT5_SB_PT3_PKSC_PT1_PKSG_PT2_PKSK_T4_iiT6__param_8];
	ld.param.u64 	%rd444, [_ZN3cub18CUB_300001_SM_10006detail10radix_sort29DeviceRadixSortOnesweepKernelINS1_5radix10policy_hubIiiyE10Policy1000ELNS0_9SortOrderE0EiiyiiNS1_21identity_decomposer_tEEEvPT5_SB_PT3_PKSC_PT1_PKSG_PT2_PKSK_T4_iiT6__param_7];
	cvta.to.global.u64 	%rd255, %rd444;
	add.s64 	%rd23, %rd255, %rd63;
	cvt.u32.u64 	%r1874, %rd7;
	sub.s32 	%r386, %r2091, %r649;
	setp.ge.s32 	%p170, %r1874, %r386;
	@%p170 bra 	$L__BB20_264;
	ld.global.u32 	%r2266, [%rd23];
$L__BB20_264:
	add.s32 	%r1877, %r1874, 32;
	setp.ge.s32 	%p171, %r1877, %r386;
	@%p171 bra 	$L__BB20_266;
	ld.global.u32 	%r2267, [%rd23+128];
$L__BB20_266:
	add.s32 	%r1880, %r1874, 64;
	setp.ge.s32 	%p172, %r1880, %r386;
	@%p172 bra 	$L__BB20_268;
	ld.global.u32 	%r2268, [%rd23+256];
$L__BB20_268:
	add.s32 	%r1883, %r1874, 96;
	setp.ge.s32 	%p173, %r1883, %r386;
	@%p173 bra 	$L__BB20_270;
	ld.global.u32 	%r2269, [%rd23+384];
$L__BB20_270:
	add.s32 	%r1886, %r1874, 128;
	setp.ge.s32 	%p174, %r1886, %r386;
	@%p174 bra 	$L__BB20_272;
	ld.global.u32 	%r2270, [%rd23+512];
$L__BB20_272:
	add.s32 	%r1889, %r1874, 160;
	setp.ge.s32 	%p175, %r1889, %r386;
	@%p175 bra 	$L__BB20_274;
	ld.global.u32 	%r2271, [%rd23+640];
$L__BB20_274:
	add.s32 	%r1892, %r1874, 192;
	setp.ge.s32 	%p176, %r1892, %r386;
	@%p176 bra 	$L__BB20_276;
	ld.global.u32 	%r2272, [%rd23+768];
$L__BB20_276:
	add.s32 	%r1895, %r1874, 224;
	setp.ge.s32 	%p177, %r1895, %r386;
	@%p177 bra 	$L__BB20_278;
	ld.param.u64 	%rd445, [_ZN3cub18CUB_300001_SM_10006detail10radix_sort29DeviceRadixSortOnesweepKernelINS1_5radix10policy_hubIiiyE10Policy1000ELNS0_9SortOrderE0EiiyiiNS1_21identity_decomposer_tEEEvPT5_SB_PT3_PKSC_PT1_PKSG_PT2_PKSK_T4_iiT6__param_7];
	cvta.to.global.u64 	%rd259, %rd445;
	cvt.s64.s32 	%rd260, %r649;
	add.s64 	%rd261, %rd7, %rd260;
	shl.b64 	%rd262, %rd261, 2;
	add.s64 	%rd263, %rd259, %rd262;
	ld.global.u32 	%r2273, [%rd263+896];
$L__BB20_278:
	add.s32 	%r1899, %r1874, 256;
	setp.ge.s32 	%p178, %r1899, %r386;
	@%p178 bra 	$L__BB20_280;
	ld.param.u64 	%rd446, [_ZN3cub18CUB_300001_SM_10006detail10radix_sort29DeviceRadixSortOnesweepKernelINS1_5radix10policy_hubIiiyE10Policy1000ELNS0_9SortOrderE0EiiyiiNS1_21identity_decomposer_tEEEvPT5_SB_PT3_PKSC_PT1_PKSG_PT2_PKSK_T4_iiT6__param_7];
	cvta.to.global.u64 	%rd264, %rd446;
	cvt.s64.s32 	%rd265, %r649;
	add.s64 	%rd266, %rd7, %rd265;
	shl.b64 	%rd267, %rd266, 2;
	add.s64 	%rd268, %rd264, %rd267;
	ld.global.u32 	%r2274, [%rd268+1024];
$L__BB20_280:
	add.s32 	%r1903, %r1874, 288;
	setp.ge.s32 	%p179, %r1903, %r386;
	@%p179 bra 	$L__BB20_282;
	ld.param.u64 	%rd447, [_ZN3cub18CUB_300001_SM_10006detail10radix_sort29DeviceRadixSortOnesweepKernelINS1_5radix10policy_hubIiiyE10Policy1000ELNS0_9SortOrderE0EiiyiiNS1_21identity_decomposer_tEEEvPT5_SB_PT3_PKSC_PT1_PKSG_PT2_PKSK_T4_iiT6__param_7];
	cvta.to.global.u64 	%rd269, %rd447;
	cvt.s64.s32 	%rd270, %r649;
	add.s64 	%rd271, %rd7, %rd270;
	shl.b64 	%rd272, %rd271, 2;
	add.s64 	%rd273, %rd269, %rd272;
	ld.global.u32 	%r2275, [%rd273+1152];
$L__BB20_282:
	add.s32 	%r1907, %r1874, 320;
	setp.ge.s32 	%p180, %r1907, %r386;
	@%p180 bra 	$L__BB20_284;
	ld.param.u64 	%rd448, [_ZN3cub18CUB_300001_SM_10006detail10radix_sort29DeviceRadixSortOnesweepKernelINS1_5radix10policy_hubIiiyE10Policy1000ELNS0_9SortOrderE0EiiyiiNS1_21identity_decomposer_tEEEvPT5_SB_PT3_PKSC_PT1_PKSG_PT2_PKSK_T4_iiT6__param_7];
	cvta.to.global.u64 	%rd274, %rd448;
	cvt.s64.s32 	%rd275, %r649;
	add.s64 	%rd276, %rd7, %rd275;
	shl.b64 	%rd277, %rd276, 2;
	add.s64 	%rd278, %rd274, %rd277;
	ld.global.u32 	%r2276, [%rd278+1280];
$L__BB20_284:
	add.s32 	%r1911, %r1874, 352;
	setp.ge.s32 	%p181, %r1911, %r386;
	@%p181 bra 	$L__BB20_286;
	ld.param.u64 	%rd449, [_ZN3cub18CUB_300001_SM_10006detail10radix_sort29DeviceRadixSortOnesweepKernelINS1_5radix10policy_hubIiiyE10Policy1000ELNS0_9SortOrderE0EiiyiiNS1_21identity_decomposer_tEEEvPT5_SB_PT3_PKSC_PT1_PKSG_PT2_PKSK_T4_iiT6__param_7];
	cvta.to.global.u64 	%rd279, %rd449;
	mul.lo.s32 	%r1912, %r3, 6528;
	cvt.s64.s32 	%rd280, %r1912;
	add.s64 	%rd281, %rd7, %rd280;
	shl.b64 	%rd282, %rd281, 2;
	add.s64 	%rd283, %rd279, %rd282;
	ld.global.u32 	%r2277, [%rd283+1408];
$L__BB20_286:
	add.s32 	%r1915, %r1874, 384;
	setp.ge.s32 	%p182, %r1915, %r386;
	@%p182 bra 	$L__BB20_288;
	ld.param.u64 	%rd450, [_ZN3cub18CUB_300001_SM_10006detail10radix_sort29DeviceRadixSortOnesweepKernelINS1_5radix10policy_hubIiiyE10Policy1000ELNS0_9SortOrderE0EiiyiiNS1_21identity_decomposer_tEEEvPT5_SB_PT3_PKSC_PT1_PKSG_PT2_PKSK_T4_iiT6__param_7];
	cvta.to.global.u64 	%rd284, %rd450;
	mul.lo.s32 	%r1916, %r3, 6528;
	cvt.s64.s32 	%rd285, %r1916;
	add.s64 	%rd286, %rd7, %rd285;
	shl.b64 	%rd287, %rd286, 2;
	add.s64 	%rd288, %rd284, %rd287;
	ld.global.u32 	%r2278, [%rd288+1536];
$L__BB20_288:
	cvt.u32.u64 	%r1918, %rd7;
	add.s32 	%r1919, %r1918, 416;
	setp.ge.s32 	%p183, %r1919, %r386;
	@%p183 bra 	$L__BB20_290;
	ld.param.u64 	%rd451, [_ZN3cub18CUB_300001_SM_10006detail10radix_sort29DeviceRadixSortOnesweepKernelINS1_5radix10policy_hubIiiyE10Policy1000ELNS0_9SortOrderE0EiiyiiNS1_21identity_decomposer_tEEEvPT5_SB_PT3_PKSC_PT1_PKSG_PT2_PKSK_T4_iiT6__param_7];
	cvta.to.global.u64 	%rd289, %rd451;
	mul.lo.s32 	%r1920, %r3, 6528;
	cvt.s64.s32 	%rd290, %r1920;
	add.s64 	%rd291, %rd7, %rd290;
	shl.b64 	%rd292, %rd291, 2;
	add.s64 	%rd293, %rd289, %rd292;
	ld.global.u32 	%r2279, [%rd293+1664];
$L__BB20_290:
	cvt.u32.u64 	%r1922, %rd7;
	add.s32 	%r1923, %r1922, 448;
	setp.ge.s32 	%p184, %r1923, %r386;
	@%p184 bra 	$L__BB20_292;
	ld.param.u64 	%rd452, [_ZN3cub18CUB_300001_SM_10006detail10radix_sort29DeviceRadixSortOnesweepKernelINS1_5radix10policy_hubIiiyE10Policy1000ELNS0_9SortOrderE0EiiyiiNS1_21identity_decomposer_tEEEvPT5_SB_PT3_PKSC_PT1_PKSG_PT2_PKSK_T4_iiT6__param_7];
	cvta.to.global.u64 	%rd294, %rd452;
	mul.lo.s32 	%r1924, %r3, 6528;
	cvt.s64.s32 	%rd295, %r1924;
	add.s64 	%rd296, %rd7, %rd295;
	shl.b64 	%rd297, %rd296, 2;
	add.s64 	%rd298, %rd294, %rd297;
	ld.global.u32 	%r2280, [%rd298+1792];
$L__BB20_292:
	cvt.u32.u64 	%r1926, %rd7;
	add.s32 	%r1927, %r1926, 480;
	setp.ge.s32 	%p185, %r1927, %r386;
	@%p185 bra 	$L__BB20_294;
	ld.param.u64 	%rd453, [_ZN3cub18CUB_300001_SM_10006detail10radix_sort29DeviceRadixSortOnesweepKernelINS1_5radix10policy_hubIiiyE10Policy1000ELNS0_9SortOrderE0EiiyiiNS1_21identity_decomposer_tEEEvPT5_SB_PT3_PKSC_PT1_PKSG_PT2_PKSK_T4_iiT6__param_7];
	cvta.to.global.u64 	%rd299, %rd453;
	mul.lo.s32 	%r1928, %r3, 6528;
	cvt.s64.s32 	%rd300, %r1928;
	add.s64 	%rd301, %rd7, %rd300;
	shl.b64 	%rd302, %rd301, 2;
	add.s64 	%rd303, %rd299, %rd302;
	ld.global.u32 	%r2281, [%rd303+1920];
$L__BB20_294:
	cvt.u32.u64 	%r1930, %rd7;
	add.s32 	%r1931, %r1930, 512;
	setp.ge.s32 	%p186, %r1931, %r386;
	@%p186 bra 	$L__BB20_296;
	ld.param.u64 	%rd454, [_ZN3cub18CUB_300001_SM_10006detail10radix_sort29DeviceRadixSortOnesweepKernelINS1_5radix10policy_hubIiiyE10Policy1000ELNS0_9SortOrderE0EiiyiiNS1_21identity_decomposer_tEEEvPT5_SB_PT3_PKSC_PT1_PKSG_PT2_PKSK_T4_iiT6__param_7];
	cvta.to.global.u64 	%rd304, %rd454;
	mov.u32 	%r1932, %tid.x;
	and.b32  	%r1933, %r1932, 992;
	mul.lo.s32 	%r1934, %r1933, 17;
	and.b32  	%r1935, %r1932, 31;
	or.b32  	%r1936, %r1934, %r1935;
	cvt.u64.u32 	%rd305, %r1936;
	mul.lo.s32 	%r1937, %r3, 6528;
	cvt.s64.s32 	%rd306, %r1937;
	add.s64 	%rd307, %rd305, %rd306;
	shl.b64 	%rd308, %rd307, 2;
	add.s64 	%rd309, %rd304, %rd308;
	ld.global.u32 	%r2282, [%rd309+2048];
$L__BB20_296:
	ld.param.u32 	%r2092, [_ZN3cub18CUB_300001_SM_10006detail10radix_sort29DeviceRadixSortOnesweepKernelINS1_5radix10policy_hubIiiyE10Policy1000ELNS0_9SortOrderE0EiiyiiNS1_21identity_decomposer_tEEEvPT5_SB_PT3_PKSC_PT1_PKSG_PT2_PKSK_T4_iiT6__param_8];
	ld.param.u64 	%rd441, [_ZN3cub18CUB_300001_SM_10006detail10radix_sort29DeviceRadixSortOnesweepKernelINS1_5radix10policy_hubIiiyE10Policy1000ELNS0_9SortOrderE0EiiyiiNS1_21identity_decomposer_tEEEvPT5_SB_PT3_PKSC_PT1_PKSG_PT2_PKSK_T4_iiT6__param_6];
	cvta.to.global.u64 	%rd24, %rd441;
	mov.u32 	%r437, %tid.x;
	cvt.u64.u32 	%rd25, %r437;
	shl.b32 	%r1938, %r437, 2;
	mov.u32 	%r1939, _ZZN3cub18CUB_300001_SM_10006detail10radix_sort29DeviceRadixSortOnesweepKernelINS1_5radix10policy_hubIiiyE10Policy1000ELNS0_9SortOrderE0EiiyiiNS1_21identity_decomposer_tEEEvPT5_SB_PT3_PKSC_PT1_PKSG_PT2_PKSK_T4_iiT6_E1s;
	add.s32 	%r438, %r1939, %r1938;
	mad.lo.s32 	%r1940, %r3, 6528, 6528;
	setp.gt.s32 	%p187, %r1940, %r2092;
	bar.sync 	0;
	st.shared.u32 	[%r323+-4], %r2266;
	st.shared.u32 	[%r324+-4], %r2267;
	st.shared.u32 	[%r325+-4], %r2268;
	st.shared.u32 	[%r326+-4], %r2269;
	st.shared.u32 	[%r327+-4], %r2270;
	st.shared.u32 	[%r328+-4], %r2271;
	st.shared.u32 	[%r329+-4], %r2272;
	st.shared.u32 	[%r330+-4], %r2273;
	st.shared.u32 	[%r331+-4], %r2274;
	st.shared.u32 	[%r332+-4], %r2275;
	st.shared.u32 	[%r333+-4], %r2276;
	st.shared.u32 	[%r334+-4], %r2277;
	st.shared.u32 	[%r335+-4], %r2278;
	st.shared.u32 	[%r336+-4], %r2279;
	st.shared.u32 	[%r337+-4], %r2280;
	st.shared.u32 	[%r338+-4], %r2281;
	st.shared.u32 	[%r339+-4], %r2282;
	bar.sync 	0;
	@%p187 bra 	$L__BB20_298;
	ld.shared.u32 	%r1941, [%r438];
	shl.b32 	%r1942, %r352, 3;
	add.s32 	%r1944, %r1939, 26112;
	add.s32 	%r1945, %r1944, %r1942;
	ld.shared.u64 	%rd310, [%r1945];
	add.s64 	%rd311, %rd310, %rd25;
	shl.b64 	%rd312, %rd311, 2;
	add.s64 	%rd313, %rd24, %rd312;
	st.global.u32 	[%rd313], %r1941;
	bar.warp.sync 	-1;
	ld.shared.u32 	%r1946, [%r438+1536];
	shl.b32 	%r1947, %r353, 3;
	add.s32 	%r1948, %r1944, %r1947;
	ld.shared.u64 	%rd314, [%r1948];
	add.s64 	%rd315, %rd314, %rd25;
	shl.b64 	%rd316, %rd315, 2;
	add.s64 	%rd317, %rd24, %rd316;
	st.global.u32 	[%rd317+1536], %r1946;
	bar.warp.sync 	-1;
	ld.shared.u32 	%r1949, [%r438+3072];
	shl.b32 	%r1950, %r354, 3;
	add.s32 	%r1951, %r1944, %r1950;
	ld.shared.u64 	%rd318, [%r1951];
	add.s64 	%rd319, %rd318, %rd25;
	shl.b64 	%rd320, %rd319, 2;
	add.s64 	%rd321, %rd24, %rd320;
	st.global.u32 	[%rd321+3072], %r1949;
	bar.warp.sync 	-1;
	ld.shared.u32 	%r1952, [%r438+4608];
	shl.b32 	%r1953, %r355, 3;
	add.s32 	%r1954, %r1944, %r1953;
	ld.shared.u64 	%rd322, [%r1954];
	add.s64 	%rd323, %rd322, %rd25;
	shl.b64 	%rd324, %rd323, 2;
	add.s64 	%rd325, %rd24, %rd324;
	st.global.u32 	[%rd325+4608], %r1952;
	bar.warp.sync 	-1;
	ld.shared.u32 	%r1955, [%r438+6144];
	shl.b32 	%r1956, %r356, 3;
	add.s32 	%r1957, %r1944, %r1956;
	ld.shared.u64 	%rd326, [%r1957];
	add.s64 	%rd327, %rd326, %rd25;
	shl.b64 	%rd328, %rd327, 2;
	add.s64 	%rd329, %rd24, %rd328;
	st.global.u32 	[%rd329+6144], %r1955;
	bar.warp.sync 	-1;
	ld.shared.u32 	%r1958, [%r438+7680];
	shl.b32 	%r1959, %r357, 3;
	add.s32 	%r1960, %r1944, %r1959;
	ld.shared.u64 	%rd330, [%r1960];
	add.s64 	%rd331, %rd330, %rd25;
	shl.b64 	%rd332, %rd331, 2;
	add.s64 	%rd333, %rd24, %rd332;
	st.global.u32 	[%rd333+7680], %r1958;
	bar.warp.sync 	-1;
	ld.shared.u32 	%r1961, [%r438+9216];
	shl.b32 	%r1962, %r358, 3;
	add.s32 	%r1963, %r1944, %r1962;
	ld.shared.u64 	%rd334, [%r1963];
	add.s64 	%rd335, %rd334, %rd25;
	shl.b64 	%rd336, %rd335, 2;
	add.s64 	%rd337, %rd24, %rd336;
	st.global.u32 	[%rd337+9216], %r1961;
	bar.warp.sync 	-1;
	ld.shared.u32 	%r1964, [%r438+10752];
	shl.b32 	%r1965, %r359, 3;
	add.s32 	%r1966, %r1944, %r1965;
	ld.shared.u64 	%rd338, [%r1966];
	add.s64 	%rd339, %rd338, %rd25;
	shl.b64 	%rd340, %rd339, 2;
	add.s64 	%rd341, %rd24, %rd340;
	st.global.u32 	[%rd341+10752], %r1964;
	bar.warp.sync 	-1;
	ld.shared.u32 	%r1967, [%r438+12288];
	shl.b32 	%r1968, %r360, 3;
	add.s32 	%r1969, %r1944, %r1968;
	ld.shared.u64 	%rd342, [%r1969];
	add.s64 	%rd343, %rd342, %rd25;
	shl.b64 	%rd344, %rd343, 2;
	add.s64 	%rd345, %rd24, %rd344;
	st.global.u32 	[%rd345+12288], %r1967;
	bar.warp.sync 	-1;
	ld.shared.u32 	%r1970, [%r438+13824];
	shl.b32 	%r1971, %r361, 3;
	add.s32 	%r1972, %r1944, %r1971;
	ld.shared.u64 	%rd346, [%r1972];
	add.s64 	%rd347, %rd346, %rd25;
	shl.b64 	%rd348, %rd347, 2;
	add.s64 	%rd349, %rd24, %rd348;
	st.global.u32 	[%rd349+13824], %r1970;
	bar.warp.sync 	-1;
	ld.shared.u32 	%r1973, [%r438+15360];
	shl.b32 	%r1974, %r362, 3;
	add.s32 	%r1975, %r1944, %r1974;
	ld.shared.u64 	%rd350, [%r1975];
	add.s64 	%rd351, %rd350, %rd25;
	shl.b64 	%rd352, %rd351, 2;
	add.s64 	%rd353, %rd24, %rd352;
	st.global.u32 	[%rd353+15360], %r1973;
	bar.warp.sync 	-1;
	ld.shared.u32 	%r1976, [%r438+16896];
	shl.b32 	%r1977, %r363, 3;
	add.s32 	%r1978, %r1944, %r1977;
	ld.shared.u64 	%rd354, [%r1978];
	add.s64 	%rd355, %rd354, %rd25;
	shl.b64 	%rd356, %rd355, 2;
	add.s64 	%rd357, %rd24, %rd356;
	st.global.u32 	[%rd357+16896], %r1976;
	bar.warp.sync 	-1;
	ld.shared.u32 	%r1979, [%r438+18432];
	shl.b32 	%r1980, %r364, 3;
	add.s32 	%r1981, %r1944, %r1980;
	ld.shared.u64 	%rd358, [%r1981];
	add.s64 	%rd359, %rd358, %rd25;
	shl.b64 	%rd360, %rd359, 2;
	add.s64 	%rd361, %rd24, %rd360;
	st.global.u32 	[%rd361+18432], %r1979;
	bar.warp.sync 	-1;
	ld.shared.u32 	%r1982, [%r438+19968];
	shl.b32 	%r1983, %r365, 3;
	add.s32 	%r1984, %r1944, %r1983;
	ld.shared.u64 	%rd362, [%r1984];
	add.s64 	%rd363, %rd362, %rd25;
	shl.b64 	%rd364, %rd363, 2;
	add.s64 	%rd365, %rd24, %rd364;
	st.global.u32 	[%rd365+19968], %r1982;
	bar.warp.sync 	-1;
	ld.shared.u32 	%r1985, [%r438+21504];
	shl.b32 	%r1986, %r366, 3;
	add.s32 	%r1987, %r1944, %r1986;
	ld.shared.u64 	%rd366, [%r1987];
	add.s64 	%rd367, %rd366, %rd25;
	shl.b64 	%rd368, %rd367, 2;
	add.s64 	%rd369, %rd24, %rd368;
	st.global.u32 	[%rd369+21504], %r1985;
	bar.warp.sync 	-1;
	ld.shared.u32 	%r1988, [%r438+23040];
	shl.b32 	%r1989, %r367, 3;
	add.s32 	%r1990, %r1944, %r1989;
	ld.shared.u64 	%rd370, [%r1990];
	add.s64 	%rd371, %rd370, %rd25;
	shl.b64 	%rd372, %rd371, 2;
	add.s64 	%rd373, %rd24, %rd372;
	st.global.u32 	[%rd373+23040], %r1988;
	bar.warp.sync 	-1;
	ld.shared.u32 	%r1991, [%r438+24576];
	shl.b32 	%r1992, %r368, 3;
	add.s32 	%r1993, %r1944, %r1992;
	ld.shared.u64 	%rd374, [%r1993];
	add.s64 	%rd375, %rd374, %rd25;
	shl.b64 	%rd376, %rd375, 2;
	add.s64 	%rd377, %rd24, %rd376;
	st.global.u32 	[%rd377+24576], %r1991;
	bar.warp.sync 	-1;
	bra.uni 	$L__BB20_333;
$L__BB20_298:
	ld.param.u32 	%r2093, [_ZN3cub18CUB_300001_SM_10006detail10radix_sort29DeviceRadixSortOnesweepKernelINS1_5radix10policy_hubIiiyE10Policy1000ELNS0_9SortOrderE0EiiyiiNS1_21identity_decomposer_tEEEvPT5_SB_PT3_PKSC_PT1_PKSG_PT2_PKSK_T4_iiT6__param_8];
	mad.lo.s32 	%r439, %r3, -6528, %r2093;
	shl.b32 	%r1994, %r352, 3;
	add.s32 	%r1996, %r1939, %r1994;
	ld.shared.u64 	%rd26, [%r1996+26112];
	setp.ge.s32 	%p188, %r437, %r439;
	@%p188 bra 	$L__BB20_300;
	ld.shared.u32 	%r1997, [%r438];
	add.s64 	%rd378, %rd26, %rd25;
	shl.b64 	%rd379, %rd378, 2;
	add.s64 	%rd380, %rd24, %rd379;
	st.global.u32 	[%rd380], %r1997;
$L__BB20_300:
	bar.warp.sync 	-1;
	shl.b32 	%r1998, %r353, 3;
	add.s32 	%r2000, %r1939, %r1998;
	ld.shared.u64 	%rd27, [%r2000+26112];
	add.s32 	%r2001, %r437, 384;
	setp.ge.s32 	%p189, %r2001, %r439;
	@%p189 bra 	$L__BB20_302;
	ld.shared.u32 	%r2002, [%r438+1536];
	add.s64 	%rd381, %rd27, %rd25;
	shl.b64 	%rd382, %rd381, 2;
	add.s64 	%rd383, %rd24, %rd382;
	st.global.u32 	[%rd383+1536], %r2002;
$L__BB20_302:
	bar.warp.sync 	-1;
	shl.b32 	%r2003, %r354, 3;
	add.s32 	%r2005, %r1939, %r2003;
	ld.shared.u64 	%rd28, [%r2005+26112];
	add.s32 	%r2006, %r437, 768;
	setp.ge.s32 	%p190, %r2006, %r439;
	@%p190 bra 	$L__BB20_304;
	ld.shared.u32 	%r2007, [%r438+3072];
	add.s64 	%rd384, %rd28, %rd25;
	shl.b64 	%rd385, %rd384, 2;
	add.s64 	%rd386, %rd24, %rd385;
	st.global.u32 	[%rd386+3072], %r2007;
$L__BB20_304:
	bar.warp.sync 	-1;
	shl.b32 	%r2008, %r355, 3;
	add.s32 	%r2010, %r1939, %r2008;
	ld.shared.u64 	%rd29, [%r2010+26112];
	add.s32 	%r2011, %r437, 1152;
	setp.ge.s32 	%p191, %r2011, %r439;
	@%p191 bra 	$L__BB20_306;
	ld.shared.u32 	%r2012, [%r438+4608];
	add.s64 	%rd387, %rd29, %rd25;
	shl.b64 	%rd388, %rd387, 2;
	add.s64 	%rd389, %rd24, %rd388;
	st.global.u32 	[%rd389+4608], %r2012;
$L__BB20_306:
	bar.warp.sync 	-1;
	shl.b32 	%r2013, %r356, 3;
	add.s32 	%r2015, %r1939, %r2013;
	ld.shared.u64 	%rd30, [%r2015+26112];
	add.s32 	%r2016, %r437, 1536;
	setp.ge.s32 	%p192, %r2016, %r439;
	@%p192 bra 	$L__BB20_308;
	ld.shared.u32 	%r2017, [%r438+6144];
	add.s64 	%rd390, %rd30, %rd25;
	shl.b64 	%rd391, %rd390, 2;
	add.s64 	%rd392, %rd24, %rd391;
	st.global.u32 	[%rd392+6144], %r2017;
$L__BB20_308:
	bar.warp.sync 	-1;
	shl.b32 	%r2018, %r357, 3;
	add.s32 	%r2020, %r1939, %r2018;
	ld.shared.u64 	%rd31, [%r2020+26112];
	add.s32 	%r2021, %r437, 1920;
	setp.ge.s32 	%p193, %r2021, %r439;
	@%p193 bra 	$L__BB20_310;
	ld.shared.u32 	%r2022, [%r438+7680];
	add.s64 	%rd393, %rd31, %rd25;
	shl.b64 	%rd394, %rd393, 2;
	add.s64 	%rd395, %rd24, %rd394;
	st.global.u32 	[%rd395+7680], %r2022;
$L__BB20_310:
	bar.warp.sync 	-1;
	shl.b32 	%r2023, %r358, 3;
	add.s32 	%r2025, %r1939, %r2023;
	ld.shared.u64 	%rd32, [%r2025+26112];
	add.s32 	%r2026, %r437, 2304;
	setp.ge.s32 	%p194, %r2026, %r439;
	@%p194 bra 	$L__BB20_312;
	ld.shared.u32 	%r2027, [%r438+9216];
	add.s64 	%rd396, %rd32, %rd25;
	shl.b64 	%rd397, %rd396, 2;
	add.s64 	%rd398, %rd24, %rd397;
	st.global.u32 	[%rd398+9216], %r2027;
$L__BB20_312:
	bar.warp.sync 	-1;
	shl.b32 	%r2028, %r359, 3;
	add.s32 	%r2030, %r1939, %r2028;
	ld.shared.u64 	%rd33, [%r2030+26112];
	add.s32 	%r2031, %r437, 2688;
	setp.ge.s32 	%p195, %r2031, %r439;
	@%p195 bra 	$L__BB20_314;
	ld.shared.u32 	%r2032, [%r438+10752];
	add.s64 	%rd399, %rd33, %rd25;
	shl.b64 	%rd400, %rd399, 2;
	add.s64 	%rd401, %rd24, %rd400;
	st.global.u32 	[%rd401+10752], %r2032;
$L__BB20_314:
	bar.warp.sync 	-1;
	shl.b32 	%r2033, %r360, 3;
	add.s32 	%r2035, %r1939, %r2033;
	ld.shared.u64 	%rd34, [%r2035+26112];
	or.b32  	%r2036, %r437, 3072;
	setp.ge.s32 	%p196, %r2036, %r439;
	@%p196 bra 	$L__BB20_316;
	ld.shared.u32 	%r2037, [%r438+12288];
	add.s64 	%rd402, %rd34, %rd25;
	shl.b64 	%rd403, %rd402, 2;
	add.s64 	%rd404, %rd24, %rd403;
	st.global.u32 	[%rd404+12288], %r2037;
$L__BB20_316:
	bar.warp.sync 	-1;
	shl.b32 	%r2038, %r361, 3;
	add.s32 	%r2040, %r1939, %r2038;
	ld.shared.u64 	%rd35, [%r2040+26112];
	add.s32 	%r2041, %r437, 3456;
	setp.ge.s32 	%p197, %r2041, %r439;
	@%p197 bra 	$L__BB20_318;
	ld.shared.u32 	%r2042, [%r438+13824];
	add.s64 	%rd405, %rd35, %rd25;
	shl.b64 	%rd406, %rd405, 2;
	add.s64 	%rd407, %rd24, %rd406;
	st.global.u32 	[%rd407+13824], %r2042;
$L__BB20_318:
	bar.warp.sync 	-1;
	shl.b32 	%r2043, %r362, 3;
	add.s32 	%r2045, %r1939, %r2043;
	ld.shared.u64 	%rd36, [%r2045+26112];
	add.s32 	%r2046, %r437, 3840;
	setp.ge.s32 	%p198, %r2046, %r439;
	@%p198 bra 	$L__BB20_320;
	ld.shared.u32 	%r2047, [%r438+15360];
	add.s64 	%rd408, %rd36, %rd25;
	shl.b64 	%rd409, %rd408, 2;
	add.s64 	%rd410, %rd24, %rd409;
	st.global.u32 	[%rd410+15360], %r2047;
$L__BB20_320:
	bar.warp.sync 	-1;
	shl.b32 	%r2048, %r363, 3;
	add.s32 	%r2050, %r1939, %r2048;
	ld.shared.u64 	%rd37, [%r2050+26112];
	add.s32 	%r2051, %r437, 4224;
	setp.ge.s32 	%p199, %r2051, %r439;
	@%p199 bra 	$L__BB20_322;
	ld.shared.u32 	%r2052, [%r438+16896];
	add.s64 	%rd411, %rd37, %rd25;
	shl.b64 	%rd412, %rd411, 2;
	add.s64 	%rd413, %rd24, %rd412;
	st.global.u32 	[%rd413+16896], %r2052;
$L__BB20_322:
	bar.warp.sync 	-1;
	shl.b32 	%r2053, %r364, 3;
	add.s32 	%r2055, %r1939, %r2053;
	ld.shared.u64 	%rd38, [%r2055+26112];
	add.s32 	%r2056, %r437, 4608;
	setp.ge.s32 	%p200, %r2056, %r439;
	@%p200 bra 	$L__BB20_324;
	ld.shared.u32 	%r2057, [%r438+18432];
	add.s64 	%rd414, %rd38, %rd25;
	shl.b64 	%rd415, %rd414, 2;
	add.s64 	%rd416, %rd24, %rd415;
	st.global.u32 	[%rd416+18432], %r2057;
$L__BB20_324:
	bar.warp.sync 	-1;
	shl.b32 	%r2058, %r365, 3;
	add.s32 	%r2060, %r1939, %r2058;
	ld.shared.u64 	%rd39, [%r2060+26112];
	add.s32 	%r2061, %r437, 4992;
	setp.ge.s32 	%p201, %r2061, %r439;
	@%p201 bra 	$L__BB20_326;
	ld.shared.u32 	%r2062, [%r438+19968];
	add.s64 	%rd417, %rd39, %rd25;
	shl.b64 	%rd418, %rd417, 2;
	add.s64 	%rd419, %rd24, %rd418;
	st.global.u32 	[%rd419+19968], %r2062;
$L__BB20_326:
	bar.warp.sync 	-1;
	shl.b32 	%r2063, %r366, 3;
	add.s32 	%r2065, %r1939, %r2063;
	ld.shared.u64 	%rd40, [%r2065+26112];
	add.s32 	%r2066, %r437, 5376;
	setp.ge.s32 	%p202, %r2066, %r439;
	@%p202 bra 	$L__BB20_328;
	ld.shared.u32 	%r2067, [%r438+21504];
	add.s64 	%rd420, %rd40, %rd25;
	shl.b64 	%rd421, %rd420, 2;
	add.s64 	%rd422, %rd24, %rd421;
	st.global.u32 	[%rd422+21504], %r2067;
$L__BB20_328:
	bar.warp.sync 	-1;
	shl.b32 	%r2068, %r367, 3;
	add.s32 	%r2070, %r1939, %r2068;
	ld.shared.u64 	%rd41, [%r2070+26112];
	add.s32 	%r2071, %r437, 5760;
	setp.ge.s32 	%p203, %r2071, %r439;
	@%p203 bra 	$L__BB20_330;
	ld.shared.u32 	%r2072, [%r438+23040];
	add.s64 	%rd423, %rd41, %rd25;
	shl.b64 	%rd424, %rd423, 2;
	add.s64 	%rd425, %rd24, %rd424;
	st.global.u32 	[%rd425+23040], %r2072;
$L__BB20_330:
	bar.warp.sync 	-1;
	shl.b32 	%r2073, %r368, 3;
	add.s32 	%r2075, %r1939, %r2073;
	ld.shared.u64 	%rd426, [%r2075+26112];
	add.s64 	%rd42, %rd426, %rd25;
	or.b32  	%r2076, %r437, 6144;
	setp.ge.s32 	%p204, %r2076, %r439;
	@%p204 bra 	$L__BB20_332;
	ld.shared.u32 	%r2077, [%r438+24576];
	shl.b64 	%rd427, %rd42, 2;
	add.s64 	%rd428, %rd24, %rd427;
	st.global.u32 	[%rd428+24576], %r2077;
$L__BB20_332:
	bar.warp.sync 	-1;
$L__BB20_333:
	ret;

}


// ===== COMPILED SASS (sm_100) =====

	.target	sm_100

	.elftype	@"ET_EXEC"


//--------------------- .note.nv.tkinfo           --------------------------
	.section	.note.nv.tkinfo,"",@"SHT_NOTE"
	.sectionflags	@"SHF_NOTE_NV_TKINFO"
	.tkinfo
        /*0018*/ 	.word	0x00000002
        /*0030*/ 	.string	""
        /*0030*/ 	.string	"ptxas"
        /*0030*/ 	.string	"Cuda compilation tools, release 13.0, V13.0.88"
        /*0030*/ 	.string	"Build cuda_13.0.r13.0/compiler.36424714_0"
        /*0030*/ 	.string	"-arch sm_100 -m 64 "



//--------------------- .note.nv.cuinfo           --------------------------
	.section	.note.nv.cuinfo,"",@"SHT_NOTE"
	.sectionflags	@"SHF_NOTE_NV_CUINFO"
        /*0018*/ 	.short	0x0002
        /*001a*/ 	.short	0x0064
        /*001c*/ 	.short	0x0082
	.zero		2


//--------------------- .nv.info                  --------------------------
	.section	.nv.info,"",@"SHT_CUDA_INFO"
	.align	4


	//----- nvinfo : EIATTR_REGCOUNT
	.align		4
        /*0000*/ 	.byte	0x04, 0x2f
        /*0002*/ 	.short	(.L_55 - .L_54)
	.align		4
.L_54:
        /*0004*/ 	.word	index@(_Z16initStatesKernelP17curandStateXORWOWyi)
        /*0008*/ 	.word	0x0000001f


	//----- nvinfo : EIATTR_FRAME_SIZE
	.align		4
.L_55:
        /*000c*/ 	.byte	0x04, 0x11
        /*000e*/ 	.short	(.L_57 - .L_56)
	.align		4
.L_56:
        /*0010*/ 	.word	index@(_Z16initStatesKernelP17curandStateXORWOWyi)
        /*0014*/ 	.word	0x00000000


	//----- nvinfo : EIATTR_REGCOUNT
	.align		4
.L_57:
        /*0018*/ 	.byte	0x04, 0x2f
        /*001a*/ 	.short	(.L_59 - .L_58)
	.align		4
.L_58:
        /*001c*/ 	.word	index@(_Z17updateAreasKernelPdS_Pii)
        /*0020*/ 	.word	0x0000001a


	//----- nvinfo : EIATTR_FRAME_SIZE
	.align		4
.L_59:
        /*0024*/ 	.byte	0x04, 0x11
        /*0026*/ 	.short	(.L_61 - .L_60)
	.align		4
.L_60:
        /*0028*/ 	.word	index@(_Z17updateAreasKernelPdS_Pii)
        /*002c*/ 	.word	0x00000000


	//----- nvinfo : EIATTR_REGCOUNT
	.align		4
.L_61:
        /*0030*/ 	.byte	0x04, 0x2f
        /*0032*/ 	.short	(.L_63 - .L_62)
	.align		4
.L_62:
        /*0034*/ 	.word	index@(_Z22updatePerimetersKernelPdS_Pii)
        /*0038*/ 	.word	0x00000018


	//----- nvinfo : EIATTR_FRAME_SIZE
	.align		4
.L_63:
        /*003c*/ 	.byte	0x04, 0x11
        /*003e*/ 	.short	(.L_65 - .L_64)
	.align		4
.L_64:
        /*0040*/ 	.word	index@($__internal_3_$__cuda_sm20_dsqrt_rn_f64_mediumpath_v1)
        /*0044*/ 	.word	0x00000000


	//----- nvinfo : EIATTR_FRAME_SIZE
	.align		4
.L_65:
        /*0048*/ 	.byte	0x04, 0x11
        /*004a*/ 	.short	(.L_67 - .L_66)
	.align		4
.L_66:
        /*004c*/ 	.word	index@(_Z22updatePerimetersKernelPdS_Pii)
        /*0050*/ 	.word	0x00000000


	//----- nvinfo : EIATTR_REGCOUNT
	.align		4
.L_67:
        /*0054*/ 	.byte	0x04, 0x2f
        /*0056*/ 	.short	(.L_69 - .L_68)
	.align		4
.L_68:
        /*0058*/ 	.word	index@(_Z19updateShapeIdKernelPiS_i)
        /*005c*/ 	.word	0x0000000e


	//----- nvinfo : EIATTR_FRAME_SIZE
	.align		4
.L_69:
        /*0060*/ 	.byte	0x04, 0x11
        /*0062*/ 	.short	(.L_71 - .L_70)
	.align		4
.L_70:
        /*0064*/ 	.word	index@(_Z19updateShapeIdKernelPiS_i)
        /*0068*/ 	.word	0x00000000


	//----- nvinfo : EIATTR_REGCOUNT
	.align		4
.L_71:
        /*006c*/ 	.byte	0x04, 0x2f
        /*006e*/ 	.short	(.L_73 - .L_72)
	.align		4
.L_72:
        /*0070*/ 	.word	index@(_Z25updateNeighborCellsKernelPdPiS0_iiiS0_)
        /*0074*/ 	.word	0x00000010


	//----- nvinfo : EIATTR_FRAME_SIZE
	.align		4
.L_73:
        /*0078*/ 	.byte	0x04, 0x11
        /*007a*/ 	.short	(.L_75 - .L_74)
	.align		4
.L_74:
        /*007c*/ 	.word	index@(_Z25updateNeighborCellsKernelPdPiS0_iiiS0_)
        /*0080*/ 	.word	0x00000000


	//----- nvinfo : EIATTR_REGCOUNT
	.align		4
.L_75:
        /*0084*/ 	.byte	0x04, 0x2f
        /*0086*/ 	.short	(.L_77 - .L_76)
	.align		4
.L_76:
        /*0088*/ 	.word	index@(_Z21updateNeighborsKernelPKiS0_PKdS0_S0_iPiS3_iiS3_dPbPdS5_)
        /*008c*/ 	.word	0x0000003e


	//----- nvinfo : EIATTR_FRAME_SIZE
	.align		4
.L_77:
        /*0090*/ 	.byte	0x04, 0x11
        /*0092*/ 	.short	(.L_79 - .L_78)
	.align		4
.L_78:
        /*0094*/ 	.word	index@($__internal_2_$__cuda_sm20_dsqrt_rn_f64_mediumpath_v1)
        /*0098*/ 	.word	0x00000040


	//----- nvinfo : EIATTR_FRAME_SIZE
	.align		4
.L_79:
        /*009c*/ 	.byte	0x04, 0x11
        /*009e*/ 	.short	(.L_81 - .L_80)
	.align		4
.L_80:
        /*00a0*/ 	.word	index@($__internal_1_$__cuda_sm20_div_rn_f64_full)
        /*00a4*/ 	.word	0x00000040


	//----- nvinfo : EIATTR_FRAME_SIZE
	.align		4
.L_81:
        /*00a8*/ 	.byte	0x04, 0x11
        /*00aa*/ 	.short	(.L_83 - .L_82)
	.align		4
.L_82:
        /*00ac*/ 	.word	index@(_Z21updateNeighborsKernelPKiS0_PKdS0_S0_iPiS3_iiS3_dPbPdS5_)
        /*00b0*/ 	.word	0x00000040


	//----- nvinfo : EIATTR_REGCOUNT
	.align		4
.L_83:
        /*00b4*/ 	.byte	0x04, 0x2f
        /*00b6*/ 	.short	(.L_85 - .L_84)
	.align		4
.L_84:
        /*00b8*/ 	.word	index@(_Z15maxReduceKernelPKiiPi)
        /*00bc*/ 	.word	0x00000020


	//----- nvinfo : EIATTR_FRAME_SIZE
	.align		4
.L_85:
        /*00c0*/ 	.byte	0x04, 0x11
        /*00c2*/ 	.short	(.L_87 - .L_86)
	.align		4
.L_86:
        /*00c4*/ 	.word	index@(_Z15maxReduceKernelPKiiPi)
        /*00c8*/ 	.word	0x00000000


	//----- nvinfo : EIATTR_REGCOUNT
	.align		4
.L_87:
        /*00cc*/ 	.byte	0x04, 0x2f
        /*00ce*/ 	.short	(.L_89 - .L_88)
	.align		4
.L_88:
        /*00d0*/ 	.word	index@(_Z23updateOverlapAreaKernelPKiS0_iPiS0_iiS0_PKd)
        /*00d4*/ 	.word	0x00000036


	//----- nvinfo : EIATTR_FRAME_SIZE
	.align		4
.L_89:
        /*00d8*/ 	.byte	0x04, 0x11
        /*00da*/ 	.short	(.L_91 - .L_90)
	.align		4
.L_90:
        /*00dc*/ 	.word	index@($__internal_0_$__cuda_sm20_div_rn_f64_full)
        /*00e0*/ 	.word	0x00000400


	//----- nvinfo : EIATTR_FRAME_SIZE
	.align		4
.L_91:
        /*00e4*/ 	.byte	0x04, 0x11
        /*00e6*/ 	.short	(.L_93 - .L_92)
	.align		4
.L_92:
        /*00e8*/ 	.word	index@(_Z23updateOverlapAreaKernelPKiS0_iPiS0_iiS0_PKd)
        /*00ec*/ 	.word	0x00000400


	//----- nvinfo : EIATTR_REGCOUNT
	.align		4
.L_93:
        /*00f0*/ 	.byte	0x04, 0x2f
        /*00f2*/ 	.short	(.L_95 - .L_94)
	.align		4
.L_94:
        /*00f4*/ 	.word	index@(_ZN3cub18CUB_300001_SM_10006detail11EmptyKernelIvEEvv)
        /*00f8*/ 	.word	0x00000004


	//----- nvinfo : EIATTR_FRAME_SIZE
	.align		4
.L_95:
        /*00fc*/ 	.byte	0x04, 0x11
        /*00fe*/ 	.short	(.L_97 - .L_96)
	.align		4
.L_96:
        /*0100*/ 	.word	index@(_ZN3cub18CUB_300001_SM_10006detail11EmptyKernelIvEEvv)
        /*0104*/ 	.word	0x00000000


	//----- nvinfo : EIATTR_REGCOUNT
	.align		4
.L_97:
        /*0108*/ 	.byte	0x04, 0x2f
        /*010a*/ 	.short	(.L_99 - .L_98)
	.align		4
.L_98:
        /*010c*/ 	.word	index@(_ZN3cub18CUB_300001_SM_10006detail8for_each13static_kernelINS2_12policy_hub_t12policy_500_tElN6thrust24THRUST_300001_SM_1000_NS8cuda_cub10__tabulate7functorINS7_6detail15normal_iteratorINS7_10device_ptrIiEEEENS7_6system6detail7generic6detail22compute_sequence_valueIivEElEEEEvT0_T1_)
        /*0110*/ 	.word	0x0000000a


	//----- nvinfo : EIATTR_FRAME_SIZE
	.align		4
.L_99:
        /*0114*/ 	.byte	0x04, 0x11
        /*0116*/ 	.short	(.L_101 - .L_100)
	.align		4
.L_100:
        /*0118*/ 	.word	index@(_ZN3cub18CUB_300001_SM_10006detail8for_each13static_kernelINS2_12policy_hub_t12policy_500_tElN6thrust24THRUST_300001_SM_1000_NS8cuda_cub10__tabulate7functorINS7_6detail15normal_iteratorINS7_10device_ptrIiEEEENS7_6system6detail7generic6detail22compute_sequence_valueIivEElEEEEvT0_T1_)
        /*011c*/ 	.word	0x00000000


	//----- nvinfo : EIATTR_REGCOUNT
	.align		4
.L_101:
        /*0120*/ 	.byte	0x04, 0x2f
        /*0122*/ 	.short	(.L_103 - .L_102)
	.align		4
.L_102:
        /*0124*/ 	.word	index@(_ZN3cub18CUB_300001_SM_10006detail8for_each13static_kernelINS2_12policy_hub_t12policy_500_tElNS2_12op_wrapper_tIlN6thrust24THRUST_300001_SM_1000_NS6system6detail7generic6detail21binary_search_functorINS8_6detail15normal_iteratorINS8_10device_ptrIiEEEENSC_18binary_search_lessENSC_3lbfEEENS8_12zip_iteratorIN4cuda3std3__45tupleIJNS8_17counting_iteratorIiNS8_11use_defaultESS_SS_EESI_EEEEEEEEEvT0_T1_)
        /*0128*/ 	.word	0x00000014


	//----- nvinfo : EIATTR_FRAME_SIZE
	.align		4
.L_103:
        /*012c*/ 	.byte	0x04, 0x11
        /*012e*/ 	.short	(.L_105 - .L_104)
	.align		4
.L_104:
        /*0130*/ 	.word	index@(_ZN3cub18CUB_300001_SM_10006detail8for_each13static_kernelINS2_12policy_hub_t12policy_500_tElNS2_12op_wrapper_tIlN6thrust24THRUST_300001_SM_1000_NS6system6detail7generic6detail21binary_search_functorINS8_6detail15normal_iteratorINS8_10device_ptrIiEEEENSC_18binary_search_lessENSC_3lbfEEENS8_12zip_iteratorIN4cuda3std3__45tupleIJNS8_17counting_iteratorIiNS8_11use_defaultESS_SS_EESI_EEEEEEEEEvT0_T1_)
        /*0134*/ 	.word	0x00000000


	//----- nvinfo : EIATTR_REGCOUNT
	.align		4
.L_105:
        /*0138*/ 	.byte	0x04, 0x2f
        /*013a*/ 	.short	(.L_107 - .L_106)
	.align		4
.L_106:
        /*013c*/ 	.word	index@(_ZN3cub18CUB_300001_SM_10006detail6reduce28DeviceReduceSingleTileKernelINS2_10policy_hubIxjN4cuda3std3__44plusIxEEE10Policy1000EN6thrust24THRUST_300001_SM_1000_NS10device_ptrIiEEPxjS9_xxNS7_10__identityEEEvT0_T1_T2_T3_T4_T6_)
        /*0140*/ 	.word	0x00000028


	//----- nvinfo : EIATTR_FRAME_SIZE
	.align		4
.L_107:
        /*0144*/ 	.byte	0x04, 0x11
        /*0146*/ 	.short	(.L_109 - .L_108)
	.align		4
.L_108:
        /*0148*/ 	.word	index@(_ZN3cub18CUB_300001_SM_10006detail6reduce28DeviceReduceSingleTileKernelINS2_10policy_hubIxjN4cuda3std3__44plusIxEEE10Policy1000EN6thrust24THRUST_300001_SM_1000_NS10device_ptrIiEEPxjS9_xxNS7_10__identityEEEvT0_T1_T2_T3_T4_T6_)
        /*014c*/ 	.word	0x00000000


	//----- nvinfo : EIATTR_REGCOUNT
	.align		4
.L_109:
        /*0150*/ 	.byte	0x04, 0x2f
        /*0152*/ 	.short	(.L_111 - .L_110)
	.align		4
.L_110:
        /*0154*/ 	.word	index@(_ZN3cub18CUB_300001_SM_10006detail6reduce18DeviceReduceKernelINS2_10policy_hubIxjN4cuda3std3__44plusIxEEE10Policy1000EN6thrust24THRUST_300001_SM_1000_NS10device_ptrIiEEjS9_xNS7_10__identityEEEvT0_PT3_T1_NS0_13GridEvenShareISK_EET2_T4_)
        /*0158*/ 	.word	0x00000020


	//----- nvinfo : EIATTR_FRAME_SIZE
	.align		4
.L_111:
        /*015c*/ 	.byte	0x04, 0x11
        /*015e*/ 	.short	(.L_113 - .L_112)
	.align		4
.L_112:
        /*0160*/ 	.word	index@(_ZN3cub18CUB_300001_SM_10006detail6reduce18DeviceReduceKernelINS2_10policy_hubIxjN4cuda3std3__44plusIxEEE10Policy1000EN6thrust24THRUST_300001_SM_1000_NS10device_ptrIiEEjS9_xNS7_10__identityEEEvT0_PT3_T1_NS0_13GridEvenShareISK_EET2_T4_)
        /*0164*/ 	.word	0x00000000


	//----- nvinfo : EIATTR_REGCOUNT
	.align		4
.L_113:
        /*0168*/ 	.byte	0x04, 0x2f
        /*016a*/ 	.short	(.L_115 - .L_114)
	.align		4
.L_114:
        /*016c*/ 	.word	index@(_ZN3cub18CUB_300001_SM_10006detail6reduce28DeviceReduceSingleTileKernelINS2_10policy_hubIxjN4cuda3std3__44plusIxEEE10Policy1000EPxSC_iS9_xxNS7_10__identityEEEvT0_T1_T2_T3_T4_T6_)
        /*0170*/ 	.word	0x00000030


	//----- nvinfo : EIATTR_FRAME_SIZE
	.align		4
.L_115:
        /*0174*/ 	.byte	0x04, 0x11
        /*0176*/ 	.short	(.L_117 - .L_116)
	.align		4
.L_116:
        /*0178*/ 	.word	index@(_ZN3cub18CUB_300001_SM_10006detail6reduce28DeviceReduceSingleTileKernelINS2_10policy_hubIxjN4cuda3std3__44plusIxEEE10Policy1000EPxSC_iS9_xxNS7_10__identityEEEvT0_T1_T2_T3_T4_T6_)
        /*017c*/ 	.word	0x00000000


	//----- nvinfo : EIATTR_REGCOUNT
	.align		4
.L_117:
        /*0180*/ 	.byte	0x04, 0x2f
        /*0182*/ 	.short	(.L_119 - .L_118)
	.align		4
.L_118:
        /*0184*/ 	.word	index@(_ZN3cub18CUB_300001_SM_10006detail6reduce28DeviceReduceSingleTileKernelINS2_10policy_hubIxyN4cuda3std3__44plusIxEEE10Policy1000EN6thrust24THRUST_300001_SM_1000_NS10device_ptrIiEEPxyS9_xxNS7_10__identityEEEvT0_T1_T2_T3_T4_T6_)
        /*0188*/ 	.word	0x00000026


	//----- nvinfo : EIATTR_FRAME_SIZE
	.align		4
.L_119:
        /*018c*/ 	.byte	0x04, 0x11
        /*018e*/ 	.short	(.L_121 - .L_120)
	.align		4
.L_120:
        /*0190*/ 	.word	index@(_ZN3cub18CUB_300001_SM_10006detail6reduce28DeviceReduceSingleTileKernelINS2_10policy_hubIxyN4cuda3std3__44plusIxEEE10Policy1000EN6thrust24THRUST_300001_SM_1000_NS10device_ptrIiEEPxyS9_xxNS7_10__identityEEEvT0_T1_T2_T3_T4_T6_)
        /*0194*/ 	.word	0x00000000


	//----- nvinfo : EIATTR_REGCOUNT
	.align		4
.L_121:
        /*0198*/ 	.byte	0x04, 0x2f
        /*019a*/ 	.short	(.L_123 - .L_122)
	.align		4
.L_122:
        /*019c*/ 	.word	index@(_ZN3cub18CUB_300001_SM_10006detail6reduce18DeviceReduceKernelINS2_10policy_hubIxyN4cuda3std3__44plusIxEEE10Policy1000EN6thrust24THRUST_300001_SM_1000_NS10device_ptrIiEEyS9_xNS7_10__identityEEEvT0_PT3_T1_NS0_13GridEvenShareISK_EET2_T4_)
        /*01a0*/ 	.word	0x0000001e


	//----- nvinfo : EIATTR_FRAME_SIZE
	.align		4
.L_123:
        /*01a4*/ 	.byte	0x04, 0x11
        /*01a6*/ 	.short	(.L_125 - .L_124)
	.align		4
.L_124:
        /*01a8*/ 	.word	index@(_ZN3cub18CUB_300001_SM_10006detail6reduce18DeviceReduceKernelINS2_10policy_hubIxyN4cuda3std3__44plusIxEEE10Policy1000EN6thrust24THRUST_300001_SM_1000_NS10device_ptrIiEEyS9_xNS7_10__identityEEEvT0_PT3_T1_NS0_13GridEvenShareISK_EET2_T4_)
        /*01ac*/ 	.word	0x00000000


	//----- nvinfo : EIATTR_REGCOUNT
	.align		4
.L_125:
        /*01b0*/ 	.byte	0x04, 0x2f
        /*01b2*/ 	.short	(.L_127 - .L_126)
	.align		4
.L_126:
        /*01b4*/ 	.word	index@(_ZN3cub18CUB_300001_SM_10006detail6reduce28DeviceReduceSingleTileKernelINS2_10policy_hubIxyN4cuda3std3__44plusIxEEE10Policy1000EPxSC_iS9_xxNS7_10__identityEEEvT0_T1_T2_T3_T4_T6_)
        /*01b8*/ 	.word	0x00000030


	//----- nvinfo : EIATTR_FRAME_SIZE
	.align		4
.L_127:
        /*01bc*/ 	.byte	0x04, 0x11
        /*01be*/ 	.short	(.L_129 - .L_128)
	.align		4
.L_128:
        /*01c0*/ 	.word	index@(_ZN3cub18CUB_300001_SM_10006detail6reduce28DeviceReduceSingleTileKernelINS2_10policy_hubIxyN4cuda3std3__44plusIxEEE10Policy1000EPxSC_iS9_xxNS7_10__identityEEEvT0_T1_T2_T3_T4_T6_)
        /*01c4*/ 	.word	0x00000000


	//----- nvinfo : EIATTR_REGCOUNT
	.align		4
.L_129:
        /*01c8*/ 	.byte	0x04, 0x2f
        /*01ca*/ 	.short	(.L_131 - .L_130)
	.align		4
.L_130:
        /*01cc*/ 	.word	index@(_ZN3cub18CUB_300001_SM_10006detail10radix_sort31DeviceRadixSortSingleTileKernelINS1_5radix10policy_hubIiiyE10Policy1000ELNS0_9SortOrderE0EiiyNS1_21identity_decomposer_tEEEvPKT1_PSA_PKT2_PSE_T3_iiT4_)
        /*01d0*/ 	.word	0x00000099


	//----- nvinfo : EIATTR_FRAME_SIZE
	.align		4
.L_131:
        /*01d4*/ 	.byte	0x04, 0x11
        /*01d6*/ 	.short	(.L_133 - .L_132)
	.align		4
.L_132:
        /*01d8*/ 	.word	index@(_ZN3cub18CUB_300001_SM_10006detail10radix_sort31DeviceRadixSortSingleTileKernelINS1_5radix10policy_hubIiiyE10Policy1000ELNS0_9SortOrderE0EiiyNS1_21identity_decomposer_tEEEvPKT1_PSA_PKT2_PSE_T3_iiT4_)
        /*01dc*/ 	.word	0x00000000


	//----- nvinfo : EIATTR_REGCOUNT
	.align		4
.L_133:
        /*01e0*/ 	.byte	0x04, 0x2f
        /*01e2*/ 	.short	(.L_135 - .L_134)
	.align		4
.L_134:
        /*01e4*/ 	.word	index@(_ZN3cub18CUB_300001_SM_10006detail10radix_sort30DeviceRadixSortHistogramKernelINS1_5radix10policy_hubIiiyE10Policy1000ELNS0_9SortOrderE0EiyNS1_21identity_decomposer_tEEEvPT2_PKT1_SA_iiT3_)
        /*01e8*/ 	.word	0x00000020


	//----- nvinfo : EIATTR_FRAME_SIZE
	.align		4
.L_135:
        /*01ec*/ 	.byte	0x04, 0x11
        /*01ee*/ 	.short	(.L_137 - .L_136)
	.align		4
.L_136:
        /*01f0*/ 	.word	index@(_ZN3cub18CUB_300001_SM_10006detail10radix_sort30DeviceRadixSortHistogramKernelINS1_5radix10policy_hubIiiyE10Policy1000ELNS0_9SortOrderE0EiyNS1_21identity_decomposer_tEEEvPT2_PKT1_SA_iiT3_)
        /*01f4*/ 	.word	0x00000000


	//----- nvinfo : EIATTR_REGCOUNT
	.align		4
.L_137:
        /*01f8*/ 	.byte	0x04, 0x2f
        /*01fa*/ 	.short	(.L_139 - .L_138)
	.align		4
.L_138:
        /*01fc*/ 	.word	index@(_ZN3cub18CUB_300001_SM_10006detail10radix_sort33DeviceRadixSortExclusiveSumKernelINS1_5radix10policy_hubIiiyE10Policy1000EyEEvPT0_)
        /*0200*/ 	.word	0x00000020


	//----- nvinfo : EIATTR_FRAME_SIZE
	.align		4
.L_139:
        /*0204*/ 	.byte	0x04, 0x11
        /*0206*/ 	.short	(.L_141 - .L_140)
	.align		4
.L_140:
        /*0208*/ 	.word	index@(_ZN3cub18CUB_300001_SM_10006detail10radix_sort33DeviceRadixSortExclusiveSumKernelINS1_5radix10policy_hubIiiyE10Policy1000EyEEvPT0_)
        /*020c*/ 	.word	0x00000000


	//----- nvinfo : EIATTR_REGCOUNT
	.align		4
.L_141:
        /*0210*/ 	.byte	0x04, 0x2f
        /*0212*/ 	.short	(.L_143 - .L_142)
	.align		4
.L_142:
        /*0214*/ 	.word	index@(_ZN3cub18CUB_300001_SM_10006detail10radix_sort29DeviceRadixSortOnesweepKernelINS1_5radix10policy_hubIiiyE10Policy1000ELNS0_9SortOrderE0EiiyiiNS1_21identity_decomposer_tEEEvPT5_SB_PT3_PKSC_PT1_PKSG_PT2_PKSK_T4_iiT6_)
        /*0218*/ 	.word	0x00000049


	//----- nvinfo : EIATTR_FRAME_SIZE
	.align		4
.L_143:
        /*021c*/ 	.byte	0x04, 0x11
        /*021e*/ 	.short	(.L_145 - .L_144)
	.align		4
.L_144:
        /*0220*/ 	.word	index@(_ZN3cub18CUB_300001_SM_10006detail10radix_sort29DeviceRadixSortOnesweepKernelINS1_5radix10policy_hubIiiyE10Policy1000ELNS0_9SortOrderE0EiiyiiNS1_21identity_decomposer_tEEEvPT5_SB_PT3_PKSC_PT1_PKSG_PT2_PKSK_T4_iiT6_)
        /*0224*/ 	.word	0x00000000


	//----- nvinfo : EIATTR_MIN_STACK_SIZE
	.align		4
.L_145:
        /*0228*/ 	.byte	0x04, 0x12
        /*022a*/ 	.short	(.L_147 - .L_146)
	.align		4
.L_146:
        /*022c*/ 	.word	index@(_ZN3cub18CUB_300001_SM_10006detail10radix_sort29DeviceRadixSortOnesweepKernelINS1_5radix10policy_hubIiiyE10Policy1000ELNS0_9SortOrderE0EiiyiiNS1_21identity_decomposer_tEEEvPT5_SB_PT3_PKSC_PT1_PKSG_PT2_PKSK_T4_iiT6_)
        /*0230*/ 	.word	0x00000000


	//----- nvinfo : EIATTR_MIN_STACK_SIZE
	.align		4
.L_147:
        /*0234*/ 	.byte	0x04, 0x12
        /*0236*/ 	.short	(.L_149 - .L_148)
	.align		4
.L_148:
        /*0238*/ 	.word	index@(_ZN3cub18CUB_300001_SM_10006detail10radix_sort33DeviceRadixSortExclusiveSumKernelINS1_5radix10policy_hubIiiyE10Policy1000EyEEvPT0_)
        /*023c*/ 	.word	0x00000000


	//----- nvinfo : EIATTR_MIN_STACK_SIZE
	.align		4
.L_149:
        /*0240*/ 	.byte	0x04, 0x12
        /*0242*/ 	.short	(.L_151 - .L_150)
	.align		4
.L_150:
        /*0244*/ 	.word	index@(_ZN3cub18CUB_300001_SM_10006detail10radix_sort30DeviceRadixSortHistogramKernelINS1_5radix10policy_hubIiiyE10Policy1000ELNS0_9SortOrderE0EiyNS1_21identity_decomposer_tEEEvPT2_PKT1_SA_iiT3_)
        /*0248*/ 	.word	0x00000000


	//----- nvinfo : EIATTR_MIN_STACK_SIZE
	.align		4
.L_151:
        /*024c*/ 	.byte	0x04, 0x12
        /*024e*/ 	.short	(.L_153 - .L_152)
	.align		4
.L_152:
        /*0250*/ 	.word	index@(_ZN3cub18CUB_300001_SM_10006detail10radix_sort31DeviceRadixSortSingleTileKernelINS1_5radix10policy_hubIiiyE10Policy1000ELNS0_9SortOrderE0EiiyNS1_21identity_decomposer_tEEEvPKT1_PSA_PKT2_PSE_T3_iiT4_)
        /*0254*/ 	.word	0x00000000


	//----- nvinfo : EIATTR_MIN_STACK_SIZE
	.align		4
.L_153:
        /*0258*/ 	.byte	0x04, 0x12
        /*025a*/ 	.short	(.L_155 - .L_154)
	.align		4
.L_154:
        /*025c*/ 	.word	index@(_ZN3cub18CUB_300001_SM_10006detail6reduce28DeviceReduceSingleTileKernelINS2_10policy_hubIxyN4cuda3std3__44plusIxEEE10Policy1000EPxSC_iS9_xxNS7_10__identityEEEvT0_T1_T2_T3_T4_T6_)
        /*0260*/ 	.word	0x00000000


	//----- nvinfo : EIATTR_MIN_STACK_SIZE
	.align		4
.L_155:
        /*0264*/ 	.byte	0x04, 0x12
        /*0266*/ 	.short	(.L_157 - .L_156)
	.align		4
.L_156:
        /*0268*/ 	.word	index@(_ZN3cub18CUB_300001_SM_10006detail6reduce18DeviceReduceKernelINS2_10policy_hubIxyN4cuda3std3__44plusIxEEE10Policy1000EN6thrust24THRUST_300001_SM_1000_NS10device_ptrIiEEyS9_xNS7_10__identityEEEvT0_PT3_T1_NS0_13GridEvenShareISK_EET2_T4_)
        /*026c*/ 	.word	0x00000000


	//----- nvinfo : EIATTR_MIN_STACK_SIZE
	.align		4
.L_157:
        /*0270*/ 	.byte	0x04, 0x12
        /*0272*/ 	.short	(.L_159 - .L_158)
	.align		4
.L_158:
        /*0274*/ 	.word	index@(_ZN3cub18CUB_300001_SM_10006detail6reduce28DeviceReduceSingleTileKernelINS2_10policy_hubIxyN4cuda3std3__44plusIxEEE10Policy1000EN6thrust24THRUST_300001_SM_1000_NS10device_ptrIiEEPxyS9_xxNS7_10__identityEEEvT0_T1_T2_T3_T4_T6_)
        /*0278*/ 	.word	0x00000000


	//----- nvinfo : EIATTR_MIN_STACK_SIZE
	.align		4
.L_159:
        /*027c*/ 	.byte	0x04, 0x12
        /*027e*/ 	.short	(.L_161 - .L_160)
	.align		4
.L_160:
        /*0280*/ 	.word	index@(_ZN3cub18CUB_300001_SM_10006detail6reduce28DeviceReduceSingleTileKernelINS2_10policy_hubIxjN4cuda3std3__44plusIxEEE10Policy1000EPxSC_iS9_xxNS7_10__identityEEEvT0_T1_T2_T3_T4_T6_)
        /*0284*/ 	.word	0x00000000


	//----- nvinfo : EIATTR_MIN_STACK_SIZE
	.align		4
.L_161:
        /*0288*/ 	.byte	0x04, 0x12
        /*028a*/ 	.short	(.L_163 - .L_162)
	.align		4
.L_162:
        /*028c*/ 	.word	index@(_ZN3cub18CUB_300001_SM_10006detail6reduce18DeviceReduceKernelINS2_10policy_hubIxjN4cuda3std3__44plusIxEEE10Policy1000EN6thrust24THRUST_300001_SM_1000_NS10device_ptrIiEEjS9_xNS7_10__identityEEEvT0_PT3_T1_NS0_13GridEvenShareISK_EET2_T4_)
        /*0290*/ 	.word	0x00000000


	//----- nvinfo : EIATTR_MIN_STACK_SIZE
	.align		4
.L_163:
        /*0294*/ 	.byte	0x04, 0x12
        /*0296*/ 	.short	(.L_165 - .L_164)
	.align		4
.L_164:
        /*0298*/ 	.word	index@(_ZN3cub18CUB_300001_SM_10006detail6reduce28DeviceReduceSingleTileKernelINS2_10policy_hubIxjN4cuda3std3__44plusIxEEE10Policy1000EN6thrust24THRUST_300001_SM_1000_NS10device_ptrIiEEPxjS9_xxNS7_10__identityEEEvT0_T1_T2_T3_T4_T6_)
        /*029c*/ 	.word	0x00000000


	//----- nvinfo : EIATTR_MIN_STACK_SIZE
	.align		4
.L_165:
        /*02a0*/ 	.byte	0x04, 0x12
        /*02a2*/ 	.short	(.L_167 - .L_166)
	.align		4
.L_166:
        /*02a4*/ 	.word	index@(_ZN3cub18CUB_300001_SM_10006detail8for_each13static_kernelINS2_12policy_hub_t12policy_500_tElNS2_12op_wrapper_tIlN6thrust24THRUST_300001_SM_1000_NS6system6detail7generic6detail21binary_search_functorINS8_6detail15normal_iteratorINS8_10device_ptrIiEEEENSC_18binary_search_lessENSC_3lbfEEENS8_12zip_iteratorIN4cuda3std3__45tupleIJNS8_17counting_iteratorIiNS8_11use_defaultESS_SS_EESI_EEEEEEEEEvT0_T1_)
        /*02a8*/ 	.word	0x00000000


	//----- nvinfo : EIATTR_MIN_STACK_SIZE
	.align		4
.L_167:
        /*02ac*/ 	.byte	0x04, 0x12
        /*02ae*/ 	.short	(.L_169 - .L_168)
	.align		4
.L_168:
        /*02b0*/ 	.word	index@(_ZN3cub18CUB_300001_SM_10006detail8for_each13static_kernelINS2_12policy_hub_t12policy_500_tElN6thrust24THRUST_300001_SM_1000_NS8cuda_cub10__tabulate7functorINS7_6detail15normal_iteratorINS7_10device_ptrIiEEEENS7_6system6detail7generic6detail22compute_sequence_valueIivEElEEEEvT0_T1_)
        /*02b4*/ 	.word	0x00000000


	//----- nvinfo : EIATTR_MIN_STACK_SIZE
	.align		4
.L_169:
        /*02b8*/ 	.byte	0x04, 0x12
        /*02ba*/ 	.short	(.L_171 - .L_170)
	.align		4
.L_170:
        /*02bc*/ 	.word	index@(_ZN3cub18CUB_300001_SM_10006detail11EmptyKernelIvEEvv)
        /*02c0*/ 	.word	0x00000000


	//----- nvinfo : EIATTR_MIN_STACK_SIZE
	.align		4
.L_171:
        /*02c4*/ 	.byte	0x04, 0x12
        /*02c6*/ 	.short	(.L_173 - .L_172)
	.align		4
.L_172:
        /*02c8*/ 	.word	index@(_Z23updateOverlapAreaKernelPKiS0_iPiS0_iiS0_PKd)
        /*02cc*/ 	.word	0x00000400


	//----- nvinfo : EIATTR_MIN_STACK_SIZE
	.align		4
.L_173:
        /*02d0*/ 	.byte	0x04, 0x12
        /*02d2*/ 	.short	(.L_175 - .L_174)
	.align		4
.L_174:
        /*02d4*/ 	.word	index@(_Z15maxReduceKernelPKiiPi)
        /*02d8*/ 	.word	0x00000000


	//----- nvinfo : EIATTR_MIN_STACK_SIZE
	.align		4
.L_175:
        /*02dc*/ 	.byte	0x04, 0x12
        /*02de*/ 	.short	(.L_177 - .L_176)
	.align		4
.L_176:
        /*02e0*/ 	.word	index@(_Z21updateNeighborsKernelPKiS0_PKdS0_S0_iPiS3_iiS3_dPbPdS5_)
        /*02e4*/ 	.word	0x00000040


	//----- nvinfo : EIATTR_MIN_STACK_SIZE
	.align		4
.L_177:
        /*02e8*/ 	.byte	0x04, 0x12
        /*02ea*/ 	.short	(.L_179 - .L_178)
	.align		4
.L_178:
        /*02ec*/ 	.word	index@(_Z25updateNeighborCellsKernelPdPiS0_iiiS0_)
        /*02f0*/ 	.word	0x00000000


	//----- nvinfo : EIATTR_MIN_STACK_SIZE
	.align		4
.L_179:
        /*02f4*/ 	.byte	0x04, 0x12
        /*02f6*/ 	.short	(.L_181 - .L_180)
	.align		4
.L_180:
        /*02f8*/ 	.word	index@(_Z19updateShapeIdKernelPiS_i)
        /*02fc*/ 	.word	0x00000000


	//----- nvinfo : EIATTR_MIN_STACK_SIZE
	.align		4
.L_181:
        /*0300*/ 	.byte	0x04, 0x12
        /*0302*/ 	.short	(.L_183 - .L_182)
	.align		4
.L_182:
        /*0304*/ 	.word	index@(_Z22updatePerimetersKernelPdS_Pii)
        /*0308*/ 	.word	0x00000000


	//----- nvinfo : EIATTR_MIN_STACK_SIZE
	.align		4
.L_183:
        /*030c*/ 	.byte	0x04, 0x12
        /*030e*/ 	.short	(.L_185 - .L_184)
	.align		4
.L_184:
        /*0310*/ 	.word	index@(_Z17updateAreasKernelPdS_Pii)
        /*0314*/ 	.word	0x00000000


	//----- nvinfo : EIATTR_MIN_STACK_SIZE
	.align		4
.L_185:
        /*0318*/ 	.byte	0x04, 0x12
        /*031a*/ 	.short	(.L_187 - .L_186)
	.align		4
.L_186:
        /*031c*/ 	.word	index@(_Z16initStatesKernelP17curandStateXORWOWyi)
        /*0320*/ 	.word	0x00000000
.L_187:


//--------------------- .nv.compat                --------------------------
	.section	.nv.compat,"",@"SHT_CUDA_COMPAT_INFO"
	.align	4
        /*0000*/ 	.byte	0x02, 0x09, 0x00, 0x00, 0x02, 0x02, 0x01, 0x00, 0x02, 0x05, 0x05, 0x00, 0x03, 0x07, 0x01, 0x01
        /*0010*/ 	.byte	0x02, 0x03, 0x00, 0x00, 0x02, 0x06, 0x01, 0x00, 0x04, 0x0b, 0x08, 0x00, 0x01, 0x00, 0x00, 0x00
        /*0020*/ 	.byte	0x00, 0x00, 0x00, 0x00


//--------------------- .nv.info._ZN3cub18CUB_300001_SM_10006detail10radix_sort29DeviceRadixSortOnesweepKernelINS1_5radix10policy_hubIiiyE10Policy1000ELNS0_9SortOrderE0EiiyiiNS1_21identity_decomposer_tEEEvPT5_SB_PT3_PKSC_PT1_PKSG_PT2_PKSK_T4_iiT6_ --------------------------
	.section	.nv.info._ZN3cub18CUB_300001_SM_10006detail10radix_sort29DeviceRadixSortOnesweepKernelINS1_5radix10policy_hubIiiyE10Policy1000ELNS0_9SortOrderE0EiiyiiNS1_21identity_decomposer_tEEEvPT5_SB_PT3_PKSC_PT1_PKSG_PT2_PKSK_T4_iiT6_,"",@"SHT_CUDA_INFO"
	.sectionflags	@""
	.align	4


	//----- nvinfo : EIATTR_CUDA_API_VERSION
	.align		4
        /*0000*/ 	.byte	0x04, 0x37
        /*0002*/ 	.short	(.L_189 - .L_188)
.L_188:
        /*0004*/ 	.word	0x00000082


	//----- nvinfo : EIATTR_KPARAM_INFO
	.align		4
.L_189:
        /*0008*/ 	.byte	0x04, 0x17
        /*000a*/ 	.short	(.L_191 - .L_190)
.L_190:
        /*000c*/ 	.word	0x00000000
        /*0010*/ 	.short	0x000b
        /*0012*/ 	.short	0x004c
        /*0014*/ 	.byte	0x00, 0xf0, 0x05, 0x00


	//----- nvinfo : EIATTR_KPARAM_INFO
	.align		4
.L_191:
        /*0018*/ 	.byte	0x04, 0x17
        /*001a*/ 	.short	(.L_193 - .L_192)
.L_192:
        /*001c*/ 	.word	0x00000000
        /*0020*/ 	.short	0x000a
        /*0022*/ 	.short	0x0048
        /*0024*/ 	.byte	0x00, 0xf0, 0x11, 0x00


	//----- nvinfo : EIATTR_KPARAM_INFO
	.align		4
.L_193:
        /*0028*/ 	.byte	0x04, 0x17
        /*002a*/ 	.short	(.L_195 - .L_194)
.L_194:
        /*002c*/ 	.word	0x00000000
        /*0030*/ 	.short	0x0009
        /*0032*/ 	.short	0x0044
        /*0034*/ 	.byte	0x00, 0xf0, 0x11, 0x00


	//----- nvinfo : EIATTR_KPARAM_INFO
	.align		4
.L_195:
        /*0038*/ 	.byte	0x04, 0x17
        /*003a*/ 	.short	(.L_197 - .L_196)
.L_196:
        /*003c*/ 	.word	0x00000000
        /*0040*/ 	.short	0x0008
        /*0042*/ 	.short	0x0040
        /*0044*/ 	.byte	0x00, 0xf0, 0x11, 0x00


	//----- nvinfo : EIATTR_KPARAM_INFO
	.align		4
.L_197:
        /*0048*/ 	.byte	0x04, 0x17
        /*004a*/ 	.short	(.L_199 - .L_198)
.L_198:
        /*004c*/ 	.word	0x00000000
        /*0050*/ 	.short	0x0007
        /*0052*/ 	.short	0x0038
        /*0054*/ 	.byte	0x00, 0xf5, 0x21, 0x00


	//----- nvinfo : EIATTR_KPARAM_INFO
	.align		4
.L_199:
        /*0058*/ 	.byte	0x04, 0x17
        /*005a*/ 	.short	(.L_201 - .L_200)
.L_200:
        /*005c*/ 	.word	0x00000000
        /*0060*/ 	.short	0x0006
        /*0062*/ 	.short	0x0030
        /*0064*/ 	.byte	0x00, 0xf5, 0x21, 0x00


	//----- nvinfo : EIATTR_KPARAM_INFO
	.align		4
.L_201:
        /*0068*/ 	.byte	0x04, 0x17
        /*006a*/ 	.short	(.L_203 - .L_202)
.L_202:
        /*006c*/ 	.word	0x00000000
        /*0070*/ 	.short	0x0005
        /*0072*/ 	.short	0x0028
        /*0074*/ 	.byte	0x00, 0xf5, 0x21, 0x00


	//----- nvinfo : EIATTR_KPARAM_INFO
	.align		4
.L_203:
        /*0078*/ 	.byte	0x04, 0x17
        /*007a*/ 	.short	(.L_205 - .L_204)
.L_204:
        /*007c*/ 	.word	0x00000000
        /*0080*/ 	.short	0x0004
        /*0082*/ 	.short	0x0020
        /*0084*/ 	.byte	0x00, 0xf5, 0x21, 0x00


	//----- nvinfo : EIATTR_KPARAM_INFO
	.align		4
.L_205:
        /*0088*/ 	.byte	0x04, 0x17
        /*008a*/ 	.short	(.L_207 - .L_206)
.L_206:
        /*008c*/ 	.word	0x00000000
        /*0090*/ 	.short	0x0003
        /*0092*/ 	.short	0x0018
        /*0094*/ 	.byte	0x00, 0xf5, 0x21, 0x00


	//----- nvinfo : EIATTR_KPARAM_INFO
	.align		4
.L_207:
        /*0098*/ 	.byte	0x04, 0x17
        /*009a*/ 	.short	(.L_209 - .L_208)
.L_208:
        /*009c*/ 	.word	0x00000000
        /*00a0*/ 	.short	0x0002
        /*00a2*/ 	.short	0x0010
        /*00a4*/ 	.byte	0x00, 0xf5, 0x21, 0x00


	//----- nvinfo : EIATTR_KPARAM_INFO
	.align		4
.L_209:
        /*00a8*/ 	.byte	0x04, 0x17
        /*00aa*/ 	.short	(.L_211 - .L_210)
.L_210:
        /*00ac*/ 	.word	0x00000000
        /*00b0*/ 	.short	0x0001
        /*00b2*/ 	.short	0x0008
        /*00b4*/ 	.byte	0x00, 0xf5, 0x21, 0x00


	//----- nvinfo : EIATTR_KPARAM_INFO
	.align		4
.L_211:
        /*00b8*/ 	.byte	0x04, 0x17
        /*00ba*/ 	.short	(.L_213 - .L_212)
.L_212:
        /*00bc*/ 	.word	0x00000000
        /*00c0*/ 	.short	0x0000
        /*00c2*/ 	.short	0x0000
        /*00c4*/ 	.byte	0x00, 0xf5, 0x21, 0x00


	//----- nvinfo : EIATTR_SPARSE_MMA_MASK
	.align		4
.L_213:
        /*00c8*/ 	.byte	0x03, 0x50
        /*00ca*/ 	.short	0x0000


	//----- nvinfo : EIATTR_MAXREG_COUNT
	.align		4
        /*00cc*/ 	.byte	0x03, 0x1b
        /*00ce*/ 	.short	0x00a8


	//----- nvinfo : EIATTR_NUM_BARRIERS
	.align		4
        /*00d0*/ 	.byte	0x02, 0x4c
        /*00d2*/ 	.byte	0x01
	.zero		1


	//----- nvinfo : EIATTR_MERCURY_ISA_VERSION
	.align		4
        /*00d4*/ 	.byte	0x03, 0x5f
        /*00d6*/ 	.short	0x0101


	//----- nvinfo : EIATTR_COOP_GROUP_MASK_REGIDS
	.align		4
        /*00d8*/ 	.byte	0x04, 0x29
        /*00da*/ 	.short	(.L_215 - .L_214)


	//   ....[0]....
.L_214:
        /*00dc*/ 	.word	0xffffffff


	//   ....[1]....
        /*00e0*/ 	.word	0x05000006


	//   ....[2]....
        /*00e4*/ 	.word	0xffffffff


	//   ....[3]....
        /*00e8*/ 	.word	0xffffffff


	//   ....[4]....
        /*00ec*/ 	.word	0xffffffff


	//   ....[5]....
        /*00f0*/ 	.word	0xffffffff


	//   ....[6]....
        /*00f4*/ 	.word	0xffffffff


	//   ....[7]....
        /*00f8*/ 	.word	0xffffffff


	//   ....[8]....
        /*00fc*/ 	.word	0xffffffff


	//   ....[9]....
        /*0100*/ 	.word	0xffffffff


	//   ....[10]....
        /*0104*/ 	.word	0xffffffff


	//   ....[11]....
        /*0108*/ 	.word	0xffffffff


	//   ....[12]....
        /*010c*/ 	.word	0xffffffff


	//   ....[13]....
        /*0110*/ 	.word	0xffffffff


	//   ....[14]....
        /*0114*/ 	.word	0xffffffff


	//   ....[15]....
        /*0118*/ 	.word	0xffffffff


	//   ....[16]....
        /*011c*/ 	.word	0xffffffff


	//   ....[17]....
        /*0120*/ 	.word	0xffffffff


	//   ....[18]....
        /*0124*/ 	.word	0xffffffff


	//   ....[19]....
        /*0128*/ 	.word	0xffffffff


	//   ....[20]....
        /*012c*/ 	.word	0xffffffff


	//   ....[21]....
        /*0130*/ 	.word	0xffffffff


	//   ....[22]....
        /*0134*/ 	.word	0xffffffff


	//   ....[23]....
        /*0138*/ 	.word	0xffffffff


	//   ....[24]....
        /*013c*/ 	.word	0xffffffff


	//   ....[25]....
        /*0140*/ 	.word	0xffffffff


	//   ....[26]....
        /*0144*/ 	.word	0xffffffff


	//   ....[27]....
        /*0148*/ 	.word	0xffffffff


	//   ....[28]....
        /*014c*/ 	.word	0xffffffff


	//   ....[29]....
        /*0150*/ 	.word	0xffffffff


	//   ....[30]....
        /*0154*/ 	.word	0xffffffff


	//   ....[31]....
        /*0158*/ 	.word	0xffffffff


	//   ....[32]....
        /*015c*/ 	.word	0xffffffff


	//   ....[33]....
        /*0160*/ 	.word	0xffffffff


	//   ....[34]....
        /*0164*/ 	.word	0xffffffff


	//   ....[35]....
        /*0168*/ 	.word	0xffffffff


	//   ....[36]....
        /*016c*/ 	.word	0xffffffff


	//   ....[37]....
        /*0170*/ 	.word	0xffffffff


	//   ....[38]....
        /*0174*/ 	.word	0xffffffff


	//   ....[39]....
        /*0178*/ 	.word	0xffffffff


	//   ....[40]....
        /*017c*/ 	.word	0xffffffff


	//   ....[41]....
        /*0180*/ 	.word	0xffffffff


	//   ....[42]....
        /*0184*/ 	.word	0xffffffff


	//   ....[43]....
        /*0188*/ 	.word	0xffffffff


	//   ....[44]....
        /*018c*/ 	.word	0xffffffff


	//   ....[45]....
        /*0190*/ 	.word	0xffffffff


	//   ....[46]....
        /*0194*/ 	.word	0xffffffff


	//   ....[47]....
        /*0198*/ 	.word	0xffffffff


	//   ....[48]....
        /*019c*/ 	.word	0xffffffff


	//   ....[49]....
        /*01a0*/ 	.word	0xffffffff


	//   ....[50]....
        /*01a4*/ 	.word	0xffffffff


	//   ....[51]....
        /*01a8*/ 	.word	0xffffffff


	//   ....[52]....
        /*01ac*/ 	.word	0xffffffff


	//   ....[53]....
        /*01b0*/ 	.word	0xffffffff


	//   ....[54]....
        /*01b4*/ 	.word	0xffffffff


	//   ....[55]....
        /*01b8*/ 	.word	0xffffffff


	//   ....[56]....
        /*01bc*/ 	.word	0xffffffff


	//   ....[57]....
        /*01c0*/ 	.word	0xffffffff


	//   ....[58]....
        /*01c4*/ 	.word	0xffffffff


	//   ....[59]....
        /*01c8*/ 	.word	0xffffffff


	//   ....[60]....
        /*01cc*/ 	.word	0xffffffff


	//   ....[61]....
        /*01d0*/ 	.word	0xffffffff


	//   ....[62]....
        /*01d4*/ 	.word	0xffffffff


	//   ....[63]....
        /*01d8*/ 	.word	0xffffffff


	//   ....[64]....
        /*01dc*/ 	.word	0xffffffff


	//   ....[65]....
        /*01e0*/ 	.word	0xffffffff


	//   ....[66]....
        /*01e4*/ 	.word	0xffffffff


	//   ....[67]....
        /*01e8*/ 	.word	0xffffffff


	//   ....[68]....
        /*01ec*/ 	.word	0xffffffff


	//   ....[69]....
        /*01f0*/ 	.word	0xffffffff


	//   ....[70]....
        /*01f4*/ 	.word	0xffffffff


	//   ....[71]....
        /*01f8*/ 	.word	0xffffffff


	//   ....[72]....
        /*01fc*/ 	.word	0xffffffff


	//   ....[73]....
        /*0200*/ 	.word	0xffffffff


	//   ....[74]....
        /*0204*/ 	.word	0xffffffff


	//   ....[75]....
        /*0208*/ 	.word	0xffffffff


	//   ....[76]....
        /*020c*/ 	.word	0xffffffff


	//   ....[77]....
        /*0210*/ 	.word	0xffffffff


	//   ....[78]....
        /*0214*/ 	.word	0xffffffff


	//   ....[79]....
        /*0218*/ 	.word	0xffffffff


	//   ....[80]....
        /*021c*/ 	.word	0xffffffff


	//   ....[81]....
        /*0220*/ 	.word	0xffffffff


	//   ....[82]....
        /*0224*/ 	.word	0xffffffff


	//   ....[83]....
        /*0228*/ 	.word	0xffffffff


	//   ....[84]....
        /*022c*/ 	.word	0xffffffff


	//   ....[85]....
        /*0230*/ 	.word	0xffffffff


	//   ....[86]....
        /*0234*/ 	.word	0xffffffff


	//   ....[87]....
        /*0238*/ 	.word	0xffffffff


	//   ....[88]....
        /*023c*/ 	.word	0xffffffff


	//   ....[89]....
        /*0240*/ 	.word	0xffffffff


	//   ....[90]....
        /*0244*/ 	.word	0xffffffff


	//   ....[91]....
        /*0248*/ 	.word	0xffffffff


	//   ....[92]....
        /*024c*/ 	.word	0xffffffff


	//   ....[93]....
        /*0250*/ 	.word	0xffffffff


	//   ....[94]....
        /*0254*/ 	.word	0xffffffff


	//   ....[95]....
        /*0258*/ 	.word	0xffffffff


	//   ....[96]....
        /*025c*/ 	.word	0xffffffff


	//   ....[97]....
        /*0260*/ 	.word	0xffffffff


	//   ....[98]....
        /*0264*/ 	.word	0xffffffff


	//   ....[99]....
        /*0268*/ 	.word	0xffffffff


	//   ....[100]....
        /*026c*/ 	.word	0xffffffff


	//   ....[101]....
        /*0270*/ 	.word	0xffffffff


	//   ....[102]....
        /*0274*/ 	.word	0xffffffff


	//   ....[103]....
        /*0278*/ 	.word	0xffffffff


	//   ....[104]....
        /*027c*/ 	.word	0xffffffff


	//   ....[105]....
        /*0280*/ 	.word	0xffffffff


	//   ....[106]....
        /*0284*/ 	.word	0xffffffff


	//   ....[107]....
        /*0288*/ 	.word	0xffffffff


	//   ....[108]....
        /*028c*/ 	.word	0xffffffff


	//   ....[109]....
        /*0290*/ 	.word	0xffffffff


	//   ....[110]....
        /*0294*/ 	.word	0xffffffff


	//   ....[111]....
        /*0298*/ 	.word	0xffffffff


	//   ....[112]....
        /*029c*/ 	.word	0xffffffff


	//   ....[113]....
        /*02a0*/ 	.word	0xffffffff


	//   ....[114]....
        /*02a4*/ 	.word	0xffffffff


	//   ....[115]....
        /*02a8*/ 	.word	0xffffffff


	//   ....[116]....
        /*02ac*/ 	.word	0xffffffff


	//   ....[117]....
        /*02b0*/ 	.word	0xffffffff


	//   ....[118]....
        /*02b4*/ 	.word	0xffffffff


	//   ....[119]....
        /*02b8*/ 	.word	0xffffffff


	//   ....[120]....
        /*02bc*/ 	.word	0xffffffff


	//   ....[121]....
        /*02c0*/ 	.word	0xffffffff


	//   ....[122]....
        /*02c4*/ 	.word	0xffffffff


	//   ....[123]....
        /*02c8*/ 	.word	0xffffffff


	//   ....[124]....
        /*02cc*/ 	.word	0xffffffff


	//   ....[125]....
        /*02d0*/ 	.word	0xffffffff


	//   ....[126]....
        /*02d4*/ 	.word	0xffffffff


	//   ....[127]....
        /*02d8*/ 	.word	0xffffffff


	//   ....[128]....
        /*02dc*/ 	.word	0xffffffff


	//   ....[129]....
        /*02e0*/ 	.word	0xffffffff


	//   ....[130]....
        /*02e4*/ 	.word	0xffffffff


	//   ....[131]....
        /*02e8*/ 	.word	0xffffffff


	//   ....[132]....
        /*02ec*/ 	.word	0xffffffff


	//   ....[133]....
        /*02f0*/ 	.word	0xffffffff


	//   ....[134]....
        /*02f4*/ 	.word	0xffffffff


	//   ....[135]....
        /*02f8*/ 	.word	0xffffffff


	//   ....[136]....
        /*02fc*/ 	.word	0xffffffff


	//   ....[137]....
        /*0300*/ 	.word	0xffffffff


	//   ....[138]....
        /*0304*/ 	.word	0xffffffff


	//   ....[139]....
        /*0308*/ 	.word	0xffffffff


	//   ....[140]....
        /*030c*/ 	.word	0xffffffff


	//   ....[141]....
        /*0310*/ 	.word	0xffffffff


	//   ....[142]....
        /*0314*/ 	.word	0xffffffff


	//   ....[143]....
        /*0318*/ 	.word	0xffffffff


	//   ....[144]....
        /*031c*/ 	.word	0xffffffff


	//   ....[145]....
        /*0320*/ 	.word	0xffffffff


	//   ....[146]....
        /*0324*/ 	.word	0xffffffff


	//   ....[147]....
        /*0328*/ 	.word	0xffffffff


	//   ....[148]....
        /*032c*/ 	.word	0xffffffff


	//   ....[149]....
        /*0330*/ 	.word	0xffffffff


	//   ....[150]....
        /*0334*/ 	.word	0xffffffff


	//   ....[151]....
        /*0338*/ 	.word	0xffffffff


	//   ....[152]....
        /*033c*/ 	.word	0xffffffff


	//   ....[153]....
        /*0340*/ 	.word	0xffffffff


	//   ....[154]....
        /*0344*/ 	.word	0xffffffff


	//   ....[155]....
        /*0348*/ 	.word	0xffffffff


	//   ....[156]....
        /*034c*/ 	.word	0xffffffff


	//   ....[157]....
        /*0350*/ 	.word	0xffffffff


	//   ....[158]....
        /*0354*/ 	.word	0xffffffff


	//   ....[159]....
        /*0358*/ 	.word	0xffffffff


	//   ....[160]....
        /*035c*/ 	.word	0x05000006


	//   ....[161]....
        /*0360*/ 	.word	0xffffffff


	//   ....[162]....
        /*0364*/ 	.word	0xffffffff


	//   ....[163]....
        /*0368*/ 	.word	0xffffffff


	//   ....[164]....
        /*036c*/ 	.word	0xffffffff


	//   ....[165]....
        /*0370*/ 	.word	0xffffffff


	//   ....[166]....
        /*0374*/ 	.word	0xffffffff


	//   ....[167]....
        /*0378*/ 	.word	0xffffffff


	//   ....[168]....
        /*037c*/ 	.word	0xffffffff


	//   ....[169]....
        /*0380*/ 	.word	0xffffffff


	//   ....[170]....
        /*0384*/ 	.word	0xffffffff


	//   ....[171]....
        /*0388*/ 	.word	0xffffffff


	//   ....[172]....
        /*038c*/ 	.word	0xffffffff


	//   ....[173]....
        /*0390*/ 	.word	0xffffffff


	//   ....[174]....
        /*0394*/ 	.word	0xffffffff


	//   ....[175]....
        /*0398*/ 	.word	0xffffffff


	//   ....[176]....
        /*039c*/ 	.word	0xffffffff


	//   ....[177]....
        /*03a0*/ 	.word	0xffffffff


	//   ....[178]....
        /*03a4*/ 	.word	0xffffffff


	//   ....[179]....
        /*03a8*/ 	.word	0xffffffff


	//   ....[180]....
        /*03ac*/ 	.word	0xffffffff


	//   ....[181]....
        /*03b0*/ 	.word	0xffffffff


	//   ....[182]....
        /*03b4*/ 	.word	0xffffffff


	//   ....[183]....
        /*03b8*/ 	.word	0xffffffff


	//   ....[184]....
        /*03bc*/ 	.word	0xffffffff


	//   ....[185]....
        /*03c0*/ 	.word	0xffffffff


	//   ....[186]....
        /*03c4*/ 	.word	0xffffffff


	//   ....[187]....
        /*03c8*/ 	.word	0xffffffff


	//   ....[188]....
        /*03cc*/ 	.word	0xffffffff


	//   ....[189]....
        /*03d0*/ 	.word	0xffffffff


	//   ....[190]....
        /*03d4*/ 	.word	0xffffffff


	//   ....[191]....
        /*03d8*/ 	.word	0xffffffff


	//   ....[192]....
        /*03dc*/ 	.word	0xffffffff


	//   ....[193]....
        /*03e0*/ 	.word	0xffffffff


	//   ....[194]....
        /*03e4*/ 	.word	0xffffffff


	//   ....[195]....
        /*03e8*/ 	.word	0xffffffff


	//   ....[196]....
        /*03ec*/ 	.word	0xffffffff


	//   ....[197]....
        /*03f0*/ 	.word	0xffffffff


	//   ....[198]....
        /*03f4*/ 	.word	0xffffffff


	//   ....[199]....
        /*03f8*/ 	.word	0xffffffff


	//   ....[200]....
        /*03fc*/ 	.word	0xffffffff


	//   ....[201]....
        /*0400*/ 	.word	0xffffffff


	//   ....[202]....
        /*0404*/ 	.word	0xffffffff


	//   ....[203]....
        /*0408*/ 	.word	0xffffffff


	//   ....[204]....
        /*040c*/ 	.word	0xffffffff


	//   ....[205]....
        /*0410*/ 	.word	0xffffffff


	//   ....[206]....
        /*0414*/ 	.word	0xffffffff


	//   ....[207]....
        /*0418*/ 	.word	0xffffffff


	//   ....[208]....
        /*041c*/ 	.word	0xffffffff


	//   ....[209]....
        /*0420*/ 	.word	0xffffffff


	//   ....[210]....
        /*0424*/ 	.word	0xffffffff


	//   ....[211]....
        /*0428*/ 	.word	0xffffffff


	//   ....[212]....
        /*042c*/ 	.word	0xffffffff


	//   ....[213]....
        /*0430*/ 	.word	0xffffffff


	//   ....[214]....
        /*0434*/ 	.word	0xffffffff


	//   ....[215]....
        /*0438*/ 	.word	0xffffffff


	//   ....[216]....
        /*043c*/ 	.word	0xffffffff


	//   ....[217]....
        /*0440*/ 	.word	0xffffffff


	//   ....[218]....
        /*0444*/ 	.word	0xffffffff


	//   ....[219]....
        /*0448*/ 	.word	0xffffffff


	//   ....[220]....
        /*044c*/ 	.word	0xffffffff


	//   ....[221]....
        /*0450*/ 	.word	0xffffffff


	//   ....[222]....
        /*0454*/ 	.word	0xffffffff


	//   ....[223]....
        /*0458*/ 	.word	0xffffffff


	//   ....[224]....
        /*045c*/ 	.word	0xffffffff


	//   ....[225]....
        /*0460*/ 	.word	0xffffffff


	//   ....[226]....
        /*0464*/ 	.word	0xffffffff


	//   ....[227]....
        /*0468*/ 	.word	0xffffffff


	//   ....[228]....
        /*046c*/ 	.word	0xffffffff


	//   ....[229]....
        /*0470*/ 	.word	0x0500002f


	//   ....[230]....
        /*0474*/ 	.word	0x0500002f


	//   ....[231]....
        /*0478*/ 	.word	0x0500002f


	//   ....[232]....
        /*047c*/ 	.word	0x0500002f


	//   ....[233]....
        /*0480*/ 	.word	0x0500002f


	//----- nvinfo : EIATTR_COOP_GROUP_INSTR_OFFSETS
	.align		4
.L_215:
        /*0484*/ 	.byte	0x04, 0x28
        /*0486*/ 	.short	(.L_217 - .L_216)


	//   ....[0]....
.L_216:
        /*0488*/ 	.word	0x00000e40


	//   ....[1]....
        /*048c*/ 	.word	0x00001890


	//   ....[2]....
        /*0490*/ 	.word	0x00002ad0


	//   ....[3]....
        /*0494*/ 	.word	0x00002af0


	//   ....[4]....
        /*0498*/ 	.word	0x00002b10


	//   ....[5]....
        /*049c*/ 	.word	0x00002b30


	//   ....[6]....
        /*04a0*/ 	.word	0x00002b50


	//   ....[7]....
        /*04a4*/ 	.word	0x00003000


	//   ....[8]....
        /*04a8*/ 	.word	0x00003010


	//   ....[9]....
        /*04ac*/ 	.word	0x00003030


	//   ....[10]....
        /*04b0*/ 	.word	0x00003050


	//   ....[11]....
        /*04b4*/ 	.word	0x000030a0


	//   ....[12]....
        /*04b8*/ 	.word	0x000030d0


	//   ....[13]....
        /*04bc*/ 	.word	0x00003120


	//   ....[14]....
        /*04c0*/ 	.word	0x00003160


	//   ....[15]....
        /*04c4*/ 	.word	0x00003250


	//   ....[16]....
        /*04c8*/ 	.word	0x00003280


	//   ....[17]....
        /*04cc*/ 	.word	0x00003290


	//   ....[18]....
        /*04d0*/ 	.word	0x000032b0


	//   ....[19]....
        /*04d4*/ 	.word	0x000032f0


	//   ....[20]....
        /*04d8*/ 	.word	0x00003320


	//   ....[21]....
        /*04dc*/ 	.word	0x00003360


	//   ....[22]....
        /*04e0*/ 	.word	0x00003380


	//   ....[23]....
        /*04e4*/ 	.word	0x000033a0


	//   ....[24]....
        /*04e8*/ 	.word	0x00003490


	//   ....[25]....
        /*04ec*/ 	.word	0x000034c0


	//   ....[26]....
        /*04f0*/ 	.word	0x000034d0


	//   ....[27]....
        /*04f4*/ 	.word	0x000034f0


	//   ....[28]....
        /*04f8*/ 	.word	0x00003530


	//   ....[29]....
        /*04fc*/ 	.word	0x00003560


	//   ....[30]....
        /*0500*/ 	.word	0x000035a0


	//   ....[31]....
        /*0504*/ 	.word	0x000035c0


	//   ....[32]....
        /*0508*/ 	.word	0x000035e0


	//   ....[33]....
        /*050c*/ 	.word	0x000036d0


	//   ....[34]....
        /*0510*/ 	.word	0x00003700


	//   ....[35]....
        /*0514*/ 	.word	0x00003710


	//   ....[36]....
        /*0518*/ 	.word	0x00003730


	//   ....[37]....
        /*051c*/ 	.word	0x00003770


	//   ....[38]....
        /*0520*/ 	.word	0x000037a0


	//   ....[39]....
        /*0524*/ 	.word	0x000037e0


	//   ....[40]....
        /*0528*/ 	.word	0x00003800


	//   ....[41]....
        /*052c*/ 	.word	0x00003820


	//   ....[42]....
        /*0530*/ 	.word	0x00003930


	//   ....[43]....
        /*0534*/ 	.word	0x00003960


	//   ....[44]....
        /*0538*/ 	.word	0x00003970


	//   ....[45]....
        /*053c*/ 	.word	0x00003990


	//   ....[46]....
        /*0540*/ 	.word	0x000039d0


	//   ....[47]....
        /*0544*/ 	.word	0x00003a00


	//   ....[48]....
        /*0548*/ 	.word	0x00003a40


	//   ....[49]....
        /*054c*/ 	.word	0x00003a60


	//   ....[50]....
        /*0550*/ 	.word	0x00003a80


	//   ....[51]....
        /*0554*/ 	.word	0x00003b90


	//   ....[52]....
        /*0558*/ 	.word	0x00003bc0


	//   ....[53]....
        /*055c*/ 	.word	0x00003bd0


	//   ....[54]....
        /*0560*/ 	.word	0x00003bf0


	//   ....[55]....
        /*0564*/ 	.word	0x00003c30


	//   ....[56]....
        /*0568*/ 	.word	0x00003c60


	//   ....[57]....
        /*056c*/ 	.word	0x00003ca0


	//   ....[58]....
        /*0570*/ 	.word	0x00003cc0


	//   ....[59]....
        /*0574*/ 	.word	0x00003ce0


	//   ....[60]....
        /*0578*/ 	.word	0x00003df0


	//   ....[61]....
        /*057c*/ 	.word	0x00003e20


	//   ....[62]....
        /*0580*/ 	.word	0x00003e30


	//   ....[63]....
        /*0584*/ 	.word	0x00003e50


	//   ....[64]....
        /*0588*/ 	.word	0x00003e90


	//   ....[65]....
        /*058c*/ 	.word	0x00003ec0


	//   ....[66]....
        /*0590*/ 	.word	0x00003f00


	//   ....[67]....
        /*0594*/ 	.word	0x00003f20


	//   ....[68]....
        /*0598*/ 	.word	0x00003f40


	//   ....[69]....
        /*059c*/ 	.word	0x00004050


	//   ....[70]....
        /*05a0*/ 	.word	0x00004080


	//   ....[71]....
        /*05a4*/ 	.word	0x00004090


	//   ....[72]....
        /*05a8*/ 	.word	0x000040b0


	//   ....[73]....
        /*05ac*/ 	.word	0x000040f0


	//   ....[74]....
        /*05b0*/ 	.word	0x00004120


	//   ....[75]....
        /*05b4*/ 	.word	0x00004160


	//   ....[76]....
        /*05b8*/ 	.word	0x00004180


	//   ....[77]....
        /*05bc*/ 	.word	0x000041a0


	//   ....[78]....
        /*05c0*/ 	.word	0x000042b0


	//   ....[79]....
        /*05c4*/ 	.word	0x00004300


	//   ....[80]....
        /*05c8*/ 	.word	0x00004310


	//   ....[81]....
        /*05cc*/ 	.word	0x00004330


	//   ....[82]....
        /*05d0*/ 	.word	0x00004370


	//   ....[83]....
        /*05d4*/ 	.word	0x000043a0


	//   ....[84]....
        /*05d8*/ 	.word	0x000043e0


	//   ....[85]....
        /*05dc*/ 	.word	0x00004400


	//   ....[86]....
        /*05e0*/ 	.word	0x00004420


	//   ....[87]....
        /*05e4*/ 	.word	0x00004510


	//   ....[88]....
        /*05e8*/ 	.word	0x00004560


	//   ....[89]....
        /*05ec*/ 	.word	0x00004570


	//   ....[90]....
        /*05f0*/ 	.word	0x000045a0


	//   ....[91]....
        /*05f4*/ 	.word	0x000045c0


	//   ....[92]....
        /*05f8*/ 	.word	0x00004610


	//   ....[93]....
        /*05fc*/ 	.word	0x00004630


	//   ....[94]....
        /*0600*/ 	.word	0x00004670


	//   ....[95]....
        /*0604*/ 	.word	0x00004690


	//   ....[96]....
        /*0608*/ 	.word	0x00004770


	//   ....[97]....
        /*060c*/ 	.word	0x000047c0


	//   ....[98]....
        /*0610*/ 	.word	0x000047d0


	//   ....[99]....
        /*0614*/ 	.word	0x00004820


	//   ....[100]....
        /*0618*/ 	.word	0x00004850


	//   ....[101]....
        /*061c*/ 	.word	0x00004880


	//   ....[102]....
        /*0620*/ 	.word	0x000048b0


	//   ....[103]....
        /*0624*/ 	.word	0x000048e0


	//   ....[104]....
        /*0628*/ 	.word	0x00004910


	//   ....[105]....
        /*062c*/ 	.word	0x000049d0


	//   ....[106]....
        /*0630*/ 	.word	0x00004a20


	//   ....[107]....
        /*0634*/ 	.word	0x00004a30


	//   ....[108]....
        /*0638*/ 	.word	0x00004a80


	//   ....[109]....
        /*063c*/ 	.word	0x00004ab0


	//   ....[110]....
        /*0640*/ 	.word	0x00004ae0


	//   ....[111]....
        /*0644*/ 	.word	0x00004b10


	//   ....[112]....
        /*0648*/ 	.word	0x00004b40


	//   ....[113]....
        /*064c*/ 	.word	0x00004b70


	//   ....[114]....
        /*0650*/ 	.word	0x00004c60


	//   ....[115]....
        /*0654*/ 	.word	0x00004c80


	//   ....[116]....
        /*0658*/ 	.word	0x00004c90


	//   ....[117]....
        /*065c*/ 	.word	0x00004ce0


	//   ....[118]....
        /*0660*/ 	.word	0x00004d10


	//   ....[119]....
        /*0664*/ 	.word	0x00004d40


	//   ....[120]....
        /*0668*/ 	.word	0x00004d70


	//   ....[121]....
        /*066c*/ 	.word	0x00004da0


	//   ....[122]....
        /*0670*/ 	.word	0x00004dd0


	//   ....[123]....
        /*0674*/ 	.word	0x00004ec0


	//   ....[124]....
        /*0678*/ 	.word	0x00004f00


	//   ....[125]....
        /*067c*/ 	.word	0x00004f10


	//   ....[126]....
        /*0680*/ 	.word	0x00004f60


	//   ....[127]....
        /*0684*/ 	.word	0x00004f90


	//   ....[128]....
        /*0688*/ 	.word	0x00004fc0


	//   ....[129]....
        /*068c*/ 	.word	0x00004ff0


	//   ....[130]....
        /*0690*/ 	.word	0x00005020


	//   ....[131]....
        /*0694*/ 	.word	0x00005050


	//   ....[132]....
        /*0698*/ 	.word	0x00005140


	//   ....[133]....
        /*069c*/ 	.word	0x00005170


	//   ....[134]....
        /*06a0*/ 	.word	0x00005180


	//   ....[135]....
        /*06a4*/ 	.word	0x000051d0


	//   ....[136]....
        /*06a8*/ 	.word	0x00005200


	//   ....[137]....
        /*06ac*/ 	.word	0x00005230


	//   ....[138]....
        /*06b0*/ 	.word	0x00005260


	//   ....[139]....
        /*06b4*/ 	.word	0x00005290


	//   ....[140]....
        /*06b8*/ 	.word	0x000052c0


	//   ....[141]....
        /*06bc*/ 	.word	0x000053e0


	//   ....[142]....
        /*06c0*/ 	.word	0x000053f0


	//   ....[143]....
        /*06c4*/ 	.word	0x00005440


	//   ....[144]....
        /*06c8*/ 	.word	0x00005470


	//   ....[145]....
        /*06cc*/ 	.word	0x000054a0


	//   ....[146]....
        /*06d0*/ 	.word	0x000054d0


	//   ....[147]....
        /*06d4*/ 	.word	0x00005500


	//   ....[148]....
        /*06d8*/ 	.word	0x00005530


	//   ....[149]....
        /*06dc*/ 	.word	0x00005560


	//   ....[150]....
        /*06e0*/ 	.word	0x00005600


	//   ....[151]....
        /*06e4*/ 	.word	0x00005620


	//   ....[152]....
        /*06e8*/ 	.word	0x00005630


	//   ....[153]....
        /*06ec*/ 	.word	0x00005680


	//   ....[154]....
        /*06f0*/ 	.word	0x000056b0


	//   ....[155]....
        /*06f4*/ 	.word	0x000056e0


	//   ....[156]....
        /*06f8*/ 	.word	0x00005710


	//   ....[157]....
        /*06fc*/ 	.word	0x00005740


	//   ....[158]....
        /*0700*/ 	.word	0x00005770


	//   ....[159]....
        /*0704*/ 	.word	0x000058a0


	//   ....[160]....
        /*0708*/ 	.word	0x00005d40


	//   ....[161]....
        /*070c*/ 	.word	0x00006070


	//   ....[162]....
        /*0710*/ 	.word	0x00006130


	//   ....[163]....
        /*0714*/ 	.word	0x000061f0


	//   ....[164]....
        /*0718*/ 	.word	0x000062b0


	//   ....[165]....
        /*071c*/ 	.word	0x00006370


	//   ....[166]....
        /*0720*/ 	.word	0x00006430


	//   ....[167]....
        /*0724*/ 	.word	0x000064f0


	//   ....[168]....
        /*0728*/ 	.word	0x000065b0


	//   ....[169]....
        /*072c*/ 	.word	0x00006670


	//   ....[170]....
        /*0730*/ 	.word	0x00006730


	//   ....[171]....
        /*0734*/ 	.word	0x000067f0


	//   ....[172]....
        /*0738*/ 	.word	0x000068b0


	//   ....[173]....
        /*073c*/ 	.word	0x00006970


	//   ....[174]....
        /*0740*/ 	.word	0x00006a30


	//   ....[175]....
        /*0744*/ 	.word	0x00006af0


	//   ....[176]....
        /*0748*/ 	.word	0x00006bb0


	//   ....[177]....
        /*074c*/ 	.word	0x00006c70


	//   ....[178]....
        /*0750*/ 	.word	0x00006e60


	//   ....[179]....
        /*0754*/ 	.word	0x00006f90


	//   ....[180]....
        /*0758*/ 	.word	0x000070c0


	//   ....[181]....
        /*075c*/ 	.word	0x000071f0


	//   ....[182]....
        /*0760*/ 	.word	0x00007320


	//   ....[183]....
        /*0764*/ 	.word	0x00007450


	//   ....[184]....
        /*0768*/ 	.word	0x00007580


	//   ....[185]....
        /*076c*/ 	.word	0x000076b0


	//   ....[186]....
        /*0770*/ 	.word	0x000077e0


	//   ....[187]....
        /*0774*/ 	.word	0x00007910


	//   ....[188]....
        /*0778*/ 	.word	0x00007a40


	//   ....[189]....
        /*077c*/ 	.word	0x00007b60


	//   ....[190]....
        /*0780*/ 	.word	0x00007c70


	//   ....[191]....
        /*0784*/ 	.word	0x00007d80


	//   ....[192]....
        /*0788*/ 	.word	0x00007e90


	//   ....[193]....
        /*078c*/ 	.word	0x00007fa0


	//   ....[194]....
        /*0790*/ 	.word	0x000080b0


	//   ....[195]....
        /*0794*/ 	.word	0x00008eb0


	//   ....[196]....
        /*0798*/ 	.word	0x00008f40


	//   ....[197]....
        /*079c*/ 	.word	0x00008fc0


	//   ....[198]....
        /*07a0*/ 	.word	0x00009050


	//   ....[199]....
        /*07a4*/ 	.word	0x000090d0


	//   ....[200]....
        /*07a8*/ 	.word	0x00009160


	//   ....[201]....
        /*07ac*/ 	.word	0x000091e0


	//   ....[202]....
        /*07b0*/ 	.word	0x00009270


	//   ....[203]....
        /*07b4*/ 	.word	0x000092f0


	//   ....[204]....
        /*07b8*/ 	.word	0x00009380


	//   ....[205]....
        /*07bc*/ 	.word	0x00009400


	//   ....[206]....
        /*07c0*/ 	.word	0x00009490


	//   ....[207]....
        /*07c4*/ 	.word	0x00009510


	//   ....[208]....
        /*07c8*/ 	.word	0x000095a0


	//   ....[209]....
        /*07cc*/ 	.word	0x00009620


	//   ....[210]....
        /*07d0*/ 	.word	0x000096b0


	//   ....[211]....
        /*07d4*/ 	.word	0x00009730


	//   ....[212]....
        /*07d8*/ 	.word	0x00009890


	//   ....[213]....
        /*07dc*/ 	.word	0x00009960


	//   ....[214]....
        /*07e0*/ 	.word	0x00009a10


	//   ....[215]....
        /*07e4*/ 	.word	0x00009ad0


	//   ....[216]....
        /*07e8*/ 	.word	0x00009b80


	//   ....[217]....
        /*07ec*/ 	.word	0x00009c40


	//   ....[218]....
        /*07f0*/ 	.word	0x00009cf0


	//   ....[219]....
        /*07f4*/ 	.word	0x00009db0


	//   ....[220]....
        /*07f8*/ 	.word	0x00009e60


	//   ....[221]....
        /*07fc*/ 	.word	0x00009f20


	//   ....[222]....
        /*0800*/ 	.word	0x00009fd0


	//   ....[223]....
        /*0804*/ 	.word	0x0000a090


	//   ....[224]....
        /*0808*/ 	.word	0x0000a140


	//   ....[225]....
        /*080c*/ 	.word	0x0000a200


	//   ....[226]....
        /*0810*/ 	.word	0x0000a2a0


	//   ....[227]....
        /*0814*/ 	.word	0x0000a360


	//   ....[228]....
        /*0818*/ 	.word	0x0000a400


	//   ....[229]....
        /*081c*/ 	.word	0x0000a470


	//   ....[230]....
        /*0820*/ 	.word	0x0000a4e0


	//   ....[231]....
        /*0824*/ 	.word	0x0000a550


	//   ....[232]....
        /*0828*/ 	.word	0x0000a5c0


	//   ....[233]....
        /*082c*/ 	.word	0x0000a630


	//----- nvinfo : EIATTR_VRC_CTA_INIT_COUNT
	.align		4
.L_217:
        /*0830*/ 	.byte	0x02, 0x4a
	.zero		1
	.zero		1


	//----- nvinfo : EIATTR_EXIT_INSTR_OFFSETS
	.align		4
        /*0834*/ 	.byte	0x04, 0x1c
        /*0836*/ 	.short	(.L_219 - .L_218)


	//   ....[0]....
.L_218:
        /*0838*/ 	.word	0x00002570


	//   ....[1]....
        /*083c*/ 	.word	0x000028d0


	//   ....[2]....
        /*0840*/ 	.word	0x000028f0


	//   ....[3]....
        /*0844*/ 	.word	0x00009740


	//   ....[4]....
        /*0848*/ 	.word	0x0000a410


	//----- nvinfo : EIATTR_MAX_THREADS
	.align		4
.L_219:
        /*084c*/ 	.byte	0x04, 0x05
        /*084e*/ 	.short	(.L_221 - .L_220)
.L_220:
        /*0850*/ 	.word	0x00000180
        /*0854*/ 	.word	0x00000001
        /*0858*/ 	.word	0x00000001


	//----- nvinfo : EIATTR_CRS_STACK_SIZE
	.align		4
.L_221:
        /*085c*/ 	.byte	0x04, 0x1e
        /*085e*/ 	.short	(.L_223 - .L_222)
.L_222:
        /*0860*/ 	.word	0x00000000


	//----- nvinfo : EIATTR_CBANK_PARAM_SIZE
	.align		4
.L_223:
        /*0864*/ 	.byte	0x03, 0x19
        /*0866*/ 	.short	0x004d


	//----- nvinfo : EIATTR_PARAM_CBANK
	.align		4
        /*0868*/ 	.byte	0x04, 0x0a
        /*086a*/ 	.short	(.L_225 - .L_224)
	.align		4
.L_224:
        /*086c*/ 	.word	index@(.nv.constant0._ZN3cub18CUB_300001_SM_10006detail10radix_sort29DeviceRadixSortOnesweepKernelINS1_5radix10policy_hubIiiyE10Policy1000ELNS0_9SortOrderE0EiiyiiNS1_21identity_decomposer_tEEEvPT5_SB_PT3_PKSC_PT1_PKSG_PT2_PKSK_T4_iiT6_)
        /*0870*/ 	.short	0x0380
        /*0872*/ 	.short	0x004d


	//----- nvinfo : EIATTR_SW_WAR
	.align		4
.L_225:
        /*0874*/ 	.byte	0x04, 0x36
        /*0876*/ 	.short	(.L_227 - .L_226)
.L_226:
        /*0878*/ 	.word	0x00000008
.L_227:


//--------------------- .nv.info._ZN3cub18CUB_300001_SM_10006detail10radix_sort33DeviceRadixSortExclusiveSumKernelINS1_5radix10policy_hubIiiyE10Policy1000EyEEvPT0_ --------------------------
	.section	.nv.info._ZN3cub18CUB_300001_SM_10006detail10radix_sort33DeviceRadixSortExclusiveSumKernelINS1_5radix10policy_hubIiiyE10Policy1000EyEEvPT0_,"",@"SHT_CUDA_INFO"
	.sectionflags	@""
	.align	4


	//----- nvinfo : EIATTR_CUDA_API_VERSION
	.align		4
        /*0000*/ 	.byte	0x04, 0x37
        /*0002*/ 	.short	(.L_229 - .L_228)
.L_228:
        /*0004*/ 	.word	0x00000082


	//----- nvinfo : EIATTR_KPARAM_INFO
	.align		4
.L_229:
        /*0008*/ 	.byte	0x04, 0x17
        /*000a*/ 	.short	(.L_231 - .L_230)
.L_230:
        /*000c*/ 	.word	0x00000000
        /*0010*/ 	.short	0x0000
        /*0012*/ 	.short	0x0000
        /*0014*/ 	.byte	0x00, 0xf5, 0x21, 0x00


	//----- nvinfo : EIATTR_SPARSE_MMA_MASK
	.align		4
.L_231:
        /*0018*/ 	.byte	0x03, 0x50
        /*001a*/ 	.short	0x0000


	//----- nvinfo : EIATTR_MAXREG_COUNT
	.align		4
        /*001c*/ 	.byte	0x03, 0x1b
        /*001e*/ 	.short	0x00ff


	//----- nvinfo : EIATTR_NUM_BARRIERS
	.align		4
        /*0020*/ 	.byte	0x02, 0x4c
        /*0022*/ 	.byte	0x01
	.zero		1


	//----- nvinfo : EIATTR_MERCURY_ISA_VERSION
	.align		4
        /*0024*/ 	.byte	0x03, 0x5f
        /*0026*/ 	.short	0x0101


	//----- nvinfo : EIATTR_COOP_GROUP_MASK_REGIDS
	.align		4
        /*0028*/ 	.byte	0x04, 0x29
        /*002a*/ 	.short	(.L_233 - .L_232)


	//   ....[0]....
.L_232:
        /*002c*/ 	.word	0xffffffff


	//   ....[1]....
        /*0030*/ 	.word	0xffffffff


	//   ....[2]....
        /*0034*/ 	.word	0xffffffff


	//   ....[3]....
        /*0038*/ 	.word	0xffffffff


	//   ....[4]....
        /*003c*/ 	.word	0xffffffff


	//   ....[5]....
        /*0040*/ 	.word	0xffffffff


	//   ....[6]....
        /*0044*/ 	.word	0xffffffff


	//   ....[7]....
        /*0048*/ 	.word	0xffffffff


	//   ....[8]....
        /*004c*/ 	.word	0xffffffff


	//   ....[9]....
        /*0050*/ 	.word	0xffffffff


	//   ....[10]....
        /*0054*/ 	.word	0x05000015


	//   ....[11]....
        /*0058*/ 	.word	0x05000015


	//   ....[12]....
        /*005c*/ 	.word	0x05000015


	//   ....[13]....
        /*0060*/ 	.word	0x05000015


	//   ....[14]....
        /*0064*/ 	.word	0x05000015


	//   ....[15]....
        /*0068*/ 	.word	0x05000015


	//   ....[16]....
        /*006c*/ 	.word	0x05000015


	//   ....[17]....
        /*0070*/ 	.word	0x05000015


	//   ....[18]....
        /*0074*/ 	.word	0x05000015


	//   ....[19]....
        /*0078*/ 	.word	0x05000015


	//----- nvinfo : EIATTR_COOP_GROUP_INSTR_OFFSETS
	.align		4
.L_233:
        /*007c*/ 	.byte	0x04, 0x28
        /*007e*/ 	.short	(.L_235 - .L_234)


	//   ....[0]....
.L_234:
        /*0080*/ 	.word	0x00000250


	//   ....[1]....
        /*0084*/ 	.word	0x00000260


	//   ....[2]....
        /*0088*/ 	.word	0x000002a0


	//   ....[3]....
        /*008c*/ 	.word	0x000002c0


	//   ....[4]....
        /*0090*/ 	.word	0x00000310


	//   ....[5]....
        /*0094*/ 	.word	0x00000320


	//   ....[6]....
        /*0098*/ 	.word	0x00000360


	//   ....[7]....
        /*009c*/ 	.word	0x00000380


	//   ....[8]....
        /*00a0*/ 	.word	0x000003d0


	//   ....[9]....
        /*00a4*/ 	.word	0x000003e0


	//   ....[10]....
        /*00a8*/ 	.word	0x00000660


	//   ....[11]....
        /*00ac*/ 	.word	0x000006b0


	//   ....[12]....
        /*00b0*/ 	.word	0x00000740


	//   ....[13]....
        /*00b4*/ 	.word	0x00000790


	//   ....[14]....
        /*00b8*/ 	.word	0x00000820


	//   ....[15]....
        /*00bc*/ 	.word	0x00000870


	//   ....[16]....
        /*00c0*/ 	.word	0x00000900


	//   ....[17]....
        /*00c4*/ 	.word	0x00000950


	//   ....[18]....
        /*00c8*/ 	.word	0x000009e0


	//   ....[19]....
        /*00cc*/ 	.word	0x00000a30


	//----- nvinfo : EIATTR_VRC_CTA_INIT_COUNT
	.align		4
.L_235:
        /*00d0*/ 	.byte	0x02, 0x4a
	.zero		1
	.zero		1


	//----- nvinfo : EIATTR_EXIT_INSTR_OFFSETS
	.align		4
        /*00d4*/ 	.byte	0x04, 0x1c
        /*00d6*/ 	.short	(.L_237 - .L_236)


	//   ....[0]....
.L_236:
        /*00d8*/ 	.word	0x000005d0


	//   ....[1]....
        /*00dc*/ 	.word	0x00000600


	//----- nvinfo : EIATTR_CRS_STACK_SIZE
	.align		4
.L_237:
        /*00e0*/ 	.byte	0x04, 0x1e
        /*00e2*/ 	.short	(.L_239 - .L_238)
.L_238:
        /*00e4*/ 	.word	0x00000000


	//----- nvinfo : EIATTR_CBANK_PARAM_SIZE
	.align		4
.L_239:
        /*00e8*/ 	.byte	0x03, 0x19
        /*00ea*/ 	.short	0x0008


	//----- nvinfo : EIATTR_PARAM_CBANK
	.align		4
        /*00ec*/ 	.byte	0x04, 0x0a
        /*00ee*/ 	.short	(.L_241 - .L_240)
	.align		4
.L_240:
        /*00f0*/ 	.word	index@(.nv.constant0._ZN3cub18CUB_300001_SM_10006detail10radix_sort33DeviceRadixSortExclusiveSumKernelINS1_5radix10policy_hubIiiyE10Policy1000EyEEvPT0_)
        /*00f4*/ 	.short	0x0380
        /*00f6*/ 	.short	0x0008


	//----- nvinfo : EIATTR_SW_WAR
	.align		4
.L_241:
        /*00f8*/ 	.byte	0x04, 0x36
        /*00fa*/ 	.short	(.L_243 - .L_242)
.L_242:
        /*00fc*/ 	.word	0x00000008
.L_243:


//--------------------- .nv.info._ZN3cub18CUB_300001_SM_10006detail10radix_sort30DeviceRadixSortHistogramKernelINS1_5radix10policy_hubIiiyE10Policy1000ELNS0_9SortOrderE0EiyNS1_21identity_decomposer_tEEEvPT2_PKT1_SA_iiT3_ --------------------------
	.section	.nv.info._ZN3cub18CUB_300001_SM_10006detail10radix_sort30DeviceRadixSortHistogramKernelINS1_5radix10policy_hubIiiyE10Policy1000ELNS0_9SortOrderE0EiyNS1_21identity_decomposer_tEEEvPT2_PKT1_SA_iiT3_,"",@"SHT_CUDA_INFO"
	.sectionflags	@""
	.align	4


	//----- nvinfo : EIATTR_CUDA_API_VERSION
	.align		4
        /*0000*/ 	.byte	0x04, 0x37
        /*0002*/ 	.short	(.L_245 - .L_244)
.L_244:
        /*0004*/ 	.word	0x00000082


	//----- nvinfo : EIATTR_KPARAM_INFO
	.align		4
.L_245:
        /*0008*/ 	.byte	0x04, 0x17
        /*000a*/ 	.short	(.L_247 - .L_246)
.L_246:
        /*000c*/ 	.word	0x00000000
        /*0010*/ 	.short	0x0005
        /*0012*/ 	.short	0x0020
        /*0014*/ 	.byte	0x00, 0xf0, 0x05, 0x00


	//----- nvinfo : EIATTR_KPARAM_INFO
	.align		4
.L_247:
        /*0018*/ 	.byte	0x04, 0x17
        /*001a*/ 	.short	(.L_249 - .L_248)
.L_248:
        /*001c*/ 	.word	0x00000000
        /*0020*/ 	.short	0x0004
        /*0022*/ 	.short	0x001c
        /*0024*/ 	.byte	0x00, 0xf0, 0x11, 0x00


	//----- nvinfo : EIATTR_KPARAM_INFO
	.align		4
.L_249:
        /*0028*/ 	.byte	0x04, 0x17
        /*002a*/ 	.short	(.L_251 - .L_250)
.L_250:
        /*002c*/ 	.word	0x00000000
        /*0030*/ 	.short	0x0003
        /*0032*/ 	.short	0x0018
        /*0034*/ 	.byte	0x00, 0xf0, 0x11, 0x00


	//----- nvinfo : EIATTR_KPARAM_INFO
	.align		4
.L_251:
        /*0038*/ 	.byte	0x04, 0x17
        /*003a*/ 	.short	(.L_253 - .L_252)
.L_252:
        /*003c*/ 	.word	0x00000000
        /*0040*/ 	.short	0x0002
        /*0042*/ 	.short	0x0010
        /*0044*/ 	.byte	0x00, 0xf0, 0x21, 0x00


	//----- nvinfo : EIATTR_KPARAM_INFO
	.align		4
.L_253:
        /*0048*/ 	.byte	0x04, 0x17
        /*004a*/ 	.short	(.L_255 - .L_254)
.L_254:
        /*004c*/ 	.word	0x00000000
        /*0050*/ 	.short	0x0001
        /*0052*/ 	.short	0x0008
        /*0054*/ 	.byte	0x00, 0xf5, 0x21, 0x00


	//----- nvinfo : EIATTR_KPARAM_INFO
	.align		4
.L_255:
        /*0058*/ 	.byte	0x04, 0x17
        /*005a*/ 	.short	(.L_257 - .L_256)
.L_256:
        /*005c*/ 	.word	0x00000000
        /*0060*/ 	.short	0x0000
        /*0062*/ 	.short	0x0000
        /*0064*/ 	.byte	0x00, 0xf5, 0x21, 0x00


	//----- nvinfo : EIATTR_SPARSE_MMA_MASK
	.align		4
.L_257:
        /*0068*/ 	.byte	0x03, 0x50
        /*006a*/ 	.short	0x0000


	//----- nvinfo : EIATTR_MAXREG_COUNT
	.align		4
        /*006c*/ 	.byte	0x03, 0x1b
        /*006e*/ 	.short	0x00ff


	//----- nvinfo : EIATTR_NUM_BARRIERS
	.align		4
        /*0070*/ 	.byte	0x02, 0x4c
        /*0072*/ 	.byte	0x01
	.zero		1


	//----- nvinfo : EIATTR_MERCURY_ISA_VERSION
	.align		4
        /*0074*/ 	.byte	0x03, 0x5f
        /*0076*/ 	.short	0x0101


	//----- nvinfo : EIATTR_VRC_CTA_INIT_COUNT
	.align		4
        /*0078*/ 	.byte	0x02, 0x4a
	.zero		1
	.zero		1


	//----- nvinfo : EIATTR_EXIT_INSTR_OFFSETS
	.align		4
        /*007c*/ 	.byte	0x04, 0x1c
        /*007e*/ 	.short	(.L_259 - .L_258)


	//   ....[0]....
.L_258:
        /*0080*/ 	.word	0x00000040


	//   ....[1]....
        /*0084*/ 	.word	0x00002ee0


	//----- nvinfo : EIATTR_MAX_THREADS
	.align		4
.L_259:
        /*0088*/ 	.byte	0x04, 0x05
        /*008a*/ 	.short	(.L_261 - .L_260)
.L_260:
        /*008c*/ 	.word	0x00000080
        /*0090*/ 	.word	0x00000001
        /*0094*/ 	.word	0x00000001


	//----- nvinfo : EIATTR_CRS_STACK_SIZE
	.align		4
.L_261:
        /*0098*/ 	.byte	0x04, 0x1e
        /*009a*/ 	.short	(.L_263 - .L_262)
.L_262:
        /*009c*/ 	.word	0x00000000


	//----- nvinfo : EIATTR_CBANK_PARAM_SIZE
	.align		4
.L_263:
        /*00a0*/ 	.byte	0x03, 0x19
        /*00a2*/ 	.short	0x0021


	//----- nvinfo : EIATTR_PARAM_CBANK
	.align		4
        /*00a4*/ 	.byte	0x04, 0x0a
        /*00a6*/ 	.short	(.L_265 - .L_264)
	.align		4
.L_264:
        /*00a8*/ 	.word	index@(.nv.constant0._ZN3cub18CUB_300001_SM_10006detail10radix_sort30DeviceRadixSortHistogramKernelINS1_5radix10policy_hubIiiyE10Policy1000ELNS0_9SortOrderE0EiyNS1_21identity_decomposer_tEEEvPT2_PKT1_SA_iiT3_)
        /*00ac*/ 	.short	0x0380
        /*00ae*/ 	.short	0x0021


	//----- nvinfo : EIATTR_SW_WAR
	.align		4
.L_265:
        /*00b0*/ 	.byte	0x04, 0x36
        /*00b2*/ 	.short	(.L_267 - .L_266)
.L_266:
        /*00b4*/ 	.word	0x00000008
.L_267:


//--------------------- .nv.info._ZN3cub18CUB_300001_SM_10006detail10radix_sort31DeviceRadixSortSingleTileKernelINS1_5radix10policy_hubIiiyE10Policy1000ELNS0_9SortOrderE0EiiyNS1_21identity_decomposer_tEEEvPKT1_PSA_PKT2_PSE_T3_iiT4_ --------------------------
	.section	.nv.info._ZN3cub18CUB_300001_SM_10006detail10radix_sort31DeviceRadixSortSingleTileKernelINS1_5radix10policy_hubIiiyE10Policy1000ELNS0_9SortOrderE0EiiyNS1_21identity_decomposer_tEEEvPKT1_PSA_PKT2_PSE_T3_iiT4_,"",@"SHT_CUDA_INFO"
	.sectionflags	@""
	.align	4


	//----- nvinfo : EIATTR_CUDA_API_VERSION
	.align		4
        /*0000*/ 	.byte	0x04, 0x37
        /*0002*/ 	.short	(.L_269 - .L_268)
.L_268:
        /*0004*/ 	.word	0x00000082


	//----- nvinfo : EIATTR_KPARAM_INFO
	.align		4
.L_269:
        /*0008*/ 	.byte	0x04, 0x17
        /*000a*/ 	.short	(.L_271 - .L_270)
.L_270:
        /*000c*/ 	.word	0x00000000
        /*0010*/ 	.short	0x0007
        /*0012*/ 	.short	0x0030
        /*0014*/ 	.byte	0x00, 0xf0, 0x05, 0x00


	//----- nvinfo : EIATTR_KPARAM_INFO
	.align		4
.L_271:
        /*0018*/ 	.byte	0x04, 0x17
        /*001a*/ 	.short	(.L_273 - .L_272)
.L_272:
        /*001c*/ 	.word	0x00000000
        /*0020*/ 	.short	0x0006
        /*0022*/ 	.short	0x002c
        /*0024*/ 	.byte	0x00, 0xf0, 0x11, 0x00


	//----- nvinfo : EIATTR_KPARAM_INFO
	.align		4
.L_273:
        /*0028*/ 	.byte	0x04, 0x17
        /*002a*/ 	.short	(.L_275 - .L_274)
.L_274:
        /*002c*/ 	.word	0x00000000
        /*0030*/ 	.short	0x0005
        /*0032*/ 	.short	0x0028
        /*0034*/ 	.byte	0x00, 0xf0, 0x11, 0x00


	//----- nvinfo : EIATTR_KPARAM_INFO
	.align		4
.L_275:
        /*0038*/ 	.byte	0x04, 0x17
        /*003a*/ 	.short	(.L_277 - .L_276)
.L_276:
        /*003c*/ 	.word	0x00000000
        /*0040*/ 	.short	0x0004
        /*0042*/ 	.short	0x0020
        /*0044*/ 	.byte	0x00, 0xf0, 0x21, 0x00


	//----- nvinfo : EIATTR_KPARAM_INFO
	.align		4
.L_277:
        /*0048*/ 	.byte	0x04, 0x17
        /*004a*/ 	.short	(.L_279 - .L_278)
.L_278:
        /*004c*/ 	.word	0x00000000
        /*0050*/ 	.short	0x0003
        /*0052*/ 	.short	0x0018
        /*0054*/ 	.byte	0x00, 0xf5, 0x21, 0x00


	//----- nvinfo : EIATTR_KPARAM_INFO
	.align		4
.L_279:
        /*0058*/ 	.byte	0x04, 0x17
        /*005a*/ 	.short	(.L_281 - .L_280)
.L_280:
        /*005c*/ 	.word	0x00000000
        /*0060*/ 	.short	0x0002
        /*0062*/ 	.short	0x0010
        /*0064*/ 	.byte	0x00, 0xf5, 0x21, 0x00


	//----- nvinfo : EIATTR_KPARAM_INFO
	.align		4
.L_281:
        /*0068*/ 	.byte	0x04, 0x17
        /*006a*/ 	.short	(.L_283 - .L_282)
.L_282:
        /*006c*/ 	.word	0x00000000
        /*0070*/ 	.short	0x0001
        /*0072*/ 	.short	0x0008
        /*0074*/ 	.byte	0x00, 0xf5, 0x21, 0x00


	//----- nvinfo : EIATTR_KPARAM_INFO
	.align		4
.L_283:
        /*0078*/ 	.byte	0x04, 0x17
        /*007a*/ 	.short	(.L_285 - .L_284)
.L_284:
        /*007c*/ 	.word	0x00000000
        /*0080*/ 	.short	0x0000
        /*0082*/ 	.short	0x0000
        /*0084*/ 	.byte	0x00, 0xf5, 0x21, 0x00


	//----- nvinfo : EIATTR_SPARSE_MMA_MASK
	.align		4
.L_285:
        /*0088*/ 	.byte	0x03, 0x50
        /*008a*/ 	.short	0x0000


	//----- nvinfo : EIATTR_MAXREG_COUNT
	.align		4
        /*008c*/ 	.byte	0x03, 0x1b
        /*008e*/ 	.short	0x00ff


	//----- nvinfo : EIATTR_NUM_BARRIERS
	.align		4
        /*0090*/ 	.byte	0x02, 0x4c
        /*0092*/ 	.byte	0x01
	.zero		1


	//----- nvinfo : EIATTR_MERCURY_ISA_VERSION
	.align		4
        /*0094*/ 	.byte	0x03, 0x5f
        /*0096*/ 	.short	0x0101


	//----- nvinfo : EIATTR_COOP_GROUP_MASK_REGIDS
	.align		4
        /*0098*/ 	.byte	0x04, 0x29
        /*009a*/ 	.short	(.L_287 - .L_286)


	//   ....[0]....
.L_286:
        /*009c*/ 	.word	0xffffffff


	//   ....[1]....
        /*00a0*/ 	.word	0xffffffff


	//   ....[2]....
        /*00a4*/ 	.word	0xffffffff


	//   ....[3]....
        /*00a8*/ 	.word	0xffffffff


	//   ....[4]....
        /*00ac*/ 	.word	0xffffffff


	//----- nvinfo : EIATTR_COOP_GROUP_INSTR_OFFSETS
	.align		4
.L_287:
        /*00b0*/ 	.byte	0x04, 0x28
        /*00b2*/ 	.short	(.L_289 - .L_288)


	//   ....[0]....
.L_288:
        /*00b4*/ 	.word	0x00001e20


	//   ....[1]....
        /*00b8*/ 	.word	0x00001e40


	//   ....[2]....
        /*00bc*/ 	.word	0x00001e60


	//   ....[3]....
        /*00c0*/ 	.word	0x00001e80


	//   ....[4]....
        /*00c4*/ 	.word	0x00001ea0


	//----- nvinfo : EIATTR_VRC_CTA_INIT_COUNT
	.align		4
.L_289:
        /*00c8*/ 	.byte	0x02, 0x4a
	.zero		1
	.zero		1


	//----- nvinfo : EIATTR_EXIT_INSTR_OFFSETS
	.align		4
        /*00cc*/ 	.byte	0x04, 0x1c
        /*00ce*/ 	.short	(.L_291 - .L_290)


	//   ....[0]....
.L_290:
        /*00d0*/ 	.word	0x00003bf0


	//   ....[1]....
        /*00d4*/ 	.word	0x00003c40


	//----- nvinfo : EIATTR_MAX_THREADS
	.align		4
.L_291:
        /*00d8*/ 	.byte	0x04, 0x05
        /*00da*/ 	.short	(.L_293 - .L_292)
.L_292:
        /*00dc*/ 	.word	0x00000100
        /*00e0*/ 	.word	0x00000001
        /*00e4*/ 	.word	0x00000001


	//----- nvinfo : EIATTR_CBANK_PARAM_SIZE
	.align		4
.L_293:
        /*00e8*/ 	.byte	0x03, 0x19
        /*00ea*/ 	.short	0x0031


	//----- nvinfo : EIATTR_PARAM_CBANK
	.align		4
        /*00ec*/ 	.byte	0x04, 0x0a
        /*00ee*/ 	.short	(.L_295 - .L_294)
	.align		4
.L_294:
        /*00f0*/ 	.word	index@(.nv.constant0._ZN3cub18CUB_300001_SM_10006detail10radix_sort31DeviceRadixSortSingleTileKernelINS1_5radix10policy_hubIiiyE10Policy1000ELNS0_9SortOrderE0EiiyNS1_21identity_decomposer_tEEEvPKT1_PSA_PKT2_PSE_T3_iiT4_)
        /*00f4*/ 	.short	0x0380
        /*00f6*/ 	.short	0x0031


	//----- nvinfo : EIATTR_SW_WAR
	.align		4
.L_295:
        /*00f8*/ 	.byte	0x04, 0x36
        /*00fa*/ 	.short	(.L_297 - .L_296)
.L_296:
        /*00fc*/ 	.word	0x00000008
.L_297:


//--------------------- .nv.info._ZN3cub18CUB_300001_SM_10006detail6reduce28DeviceReduceSingleTileKernelINS2_10policy_hubIxyN4cuda3std3__44plusIxEEE10Policy1000EPxSC_iS9_xxNS7_10__identityEEEvT0_T1_T2_T3_T4_T6_ --------------------------
	.section	.nv.info._ZN3cub18CUB_300001_SM_10006detail6reduce28DeviceReduceSingleTileKernelINS2_10policy_hubIxyN4cuda3std3__44plusIxEEE10Policy1000EPxSC_iS9_xxNS7_10__identityEEEvT0_T1_T2_T3_T4_T6_,"",@"SHT_CUDA_INFO"
	.sectionflags	@""
	.align	4


	//----- nvinfo : EIATTR_CUDA_API_VERSION
	.align		4
        /*0000*/ 	.byte	0x04, 0x37
        /*0002*/ 	.short	(.L_299 - .L_298)
.L_298:
        /*0004*/ 	.word	0x00000082


	//----- nvinfo : EIATTR_KPARAM_INFO
	.align		4
.L_299:
        /*0008*/ 	.byte	0x04, 0x17
        /*000a*/ 	.short	(.L_301 - .L_300)
.L_300:
        /*000c*/ 	.word	0x00000000
        /*0010*/ 	.short	0x0005
        /*0012*/ 	.short	0x0020
        /*0014*/ 	.byte	0x00, 0xf0, 0x05, 0x00


	//----- nvinfo : EIATTR_KPARAM_INFO
	.align		4
.L_301:
        /*0018*/ 	.byte	0x04, 0x17
        /*001a*/ 	.short	(.L_303 - .L_302)
.L_302:
        /*001c*/ 	.word	0x00000000
        /*0020*/ 	.short	0x0004
        /*0022*/ 	.short	0x0018
        /*0024*/ 	.byte	0x00, 0xf0, 0x21, 0x00


	//----- nvinfo : EIATTR_KPARAM_INFO
	.align		4
.L_303:
        /*0028*/ 	.byte	0x04, 0x17
        /*002a*/ 	.short	(.L_305 - .L_304)
.L_304:
        /*002c*/ 	.word	0x00000000
        /*0030*/ 	.short	0x0003
        /*0032*/ 	.short	0x0014
        /*0034*/ 	.byte	0x00, 0xf0, 0x05, 0x00


	//----- nvinfo : EIATTR_KPARAM_INFO
	.align		4
.L_305:
        /*0038*/ 	.byte	0x04, 0x17
        /*003a*/ 	.short	(.L_307 - .L_306)
.L_306:
        /*003c*/ 	.word	0x00000000
        /*0040*/ 	.short	0x0002
        /*0042*/ 	.short	0x0010
        /*0044*/ 	.byte	0x00, 0xf0, 0x11, 0x00


	//----- nvinfo : EIATTR_KPARAM_INFO
	.align		4
.L_307:
        /*0048*/ 	.byte	0x04, 0x17
        /*004a*/ 	.short	(.L_309 - .L_308)
.L_308:
        /*004c*/ 	.word	0x00000000
        /*0050*/ 	.short	0x0001
        /*0052*/ 	.short	0x0008
        /*0054*/ 	.byte	0x00, 0xf5, 0x21, 0x00


	//----- nvinfo : EIATTR_KPARAM_INFO
	.align		4
.L_309:
        /*0058*/ 	.byte	0x04, 0x17
        /*005a*/ 	.short	(.L_311 - .L_310)
.L_310:
        /*005c*/ 	.word	0x00000000
        /*0060*/ 	.short	0x0000
        /*0062*/ 	.short	0x0000
        /*0064*/ 	.byte	0x00, 0xf5, 0x21, 0x00


	//----- nvinfo : EIATTR_SPARSE_MMA_MASK
	.align		4
.L_311:
        /*0068*/ 	.byte	0x03, 0x50
        /*006a*/ 	.short	0x0000


	//----- nvinfo : EIATTR_MAXREG_COUNT
	.align		4
        /*006c*/ 	.byte	0x03, 0x1b
        /*006e*/ 	.short	0x0080


	//----- nvinfo : EIATTR_NUM_BARRIERS
	.align		4
        /*0070*/ 	.byte	0x02, 0x4c
        /*0072*/ 	.byte	0x01
	.zero		1


	//----- nvinfo : EIATTR_MERCURY_ISA_VERSION
	.align		4
        /*0074*/ 	.byte	0x03, 0x5f
        /*0076*/ 	.short	0x0101


	//----- nvinfo : EIATTR_COOP_GROUP_MASK_REGIDS
	.align		4
        /*0078*/ 	.byte	0x04, 0x29
        /*007a*/ 	.short	(.L_313 - .L_312)


	//   ....[0]....
.L_312:
        /*007c*/ 	.word	0xffffffff


	//   ....[1]....
        /*0080*/ 	.word	0xffffffff


	//   ....[2]....
        /*0084*/ 	.word	0xffffffff


	//   ....[3]....
        /*0088*/ 	.word	0xffffffff


	//   ....[4]....
        /*008c*/ 	.word	0xffffffff


	//   ....[5]....
        /*0090*/ 	.word	0xffffffff


	//   ....[6]....
        /*0094*/ 	.word	0xffffffff


	//   ....[7]....
        /*0098*/ 	.word	0xffffffff


	//   ....[8]....
        /*009c*/ 	.word	0xffffffff


	//   ....[9]....
        /*00a0*/ 	.word	0xffffffff


	//   ....[10]....
        /*00a4*/ 	.word	0xffffffff


	//   ....[11]....
        /*00a8*/ 	.word	0xffffffff


	//   ....[12]....
        /*00ac*/ 	.word	0xffffffff


	//   ....[13]....
        /*00b0*/ 	.word	0xffffffff


	//   ....[14]....
        /*00b4*/ 	.word	0xffffffff


	//   ....[15]....
        /*00b8*/ 	.word	0xffffffff


	//   ....[16]....
        /*00bc*/ 	.word	0xffffffff


	//   ....[17]....
        /*00c0*/ 	.word	0xffffffff


	//   ....[18]....
        /*00c4*/ 	.word	0xffffffff


	//   ....[19]....
        /*00c8*/ 	.word	0xffffffff


	//   ....[20]....
        /*00cc*/ 	.word	0xffffffff


	//   ....[21]....
        /*00d0*/ 	.word	0xffffffff


	//   ....[22]....
        /*00d4*/ 	.word	0xffffffff


	//   ....[23]....
        /*00d8*/ 	.word	0xffffffff


	//   ....[24]....
        /*00dc*/ 	.word	0xffffffff


	//   ....[25]....
        /*00e0*/ 	.word	0xffffffff


	//   ....[26]....
        /*00e4*/ 	.word	0xffffffff


	//   ....[27]....
        /*00e8*/ 	.word	0xffffffff


	//   ....[28]....
        /*00ec*/ 	.word	0xffffffff


	//   ....[29]....
        /*00f0*/ 	.word	0xffffffff


	//----- nvinfo : EIATTR_COOP_GROUP_INSTR_OFFSETS
	.align		4
.L_313:
        /*00f4*/ 	.byte	0x04, 0x28
        /*00f6*/ 	.short	(.L_315 - .L_314)


	//   ....[0]....
.L_314:
        /*00f8*/ 	.word	0x00000970


	//   ....[1]....
        /*00fc*/ 	.word	0x00000980


	//   ....[2]....
        /*0100*/ 	.word	0x000009e0


	//   ....[3]....
        /*0104*/ 	.word	0x00000a00


	//   ....[4]....
        /*0108*/ 	.word	0x00000a50


	//   ....[5]....
        /*010c*/ 	.word	0x00000a70


	//   ....[6]....
        /*0110*/ 	.word	0x00000ab0


	//   ....[7]....
        /*0114*/ 	.word	0x00000af0


	//   ....[8]....
        /*0118*/ 	.word	0x00000b40


	//   ....[9]....
        /*011c*/ 	.word	0x00000b80


	//   ....[10]....
        /*0120*/ 	.word	0x00000e80


	//   ....[11]....
        /*0124*/ 	.word	0x00000e90


	//   ....[12]....
        /*0128*/ 	.word	0x00000f10


	//   ....[13]....
        /*012c*/ 	.word	0x00000f30


	//   ....[14]....
        /*0130*/ 	.word	0x00000f70


	//   ....[15]....
        /*0134*/ 	.word	0x00000fb0


	//   ....[16]....
        /*0138*/ 	.word	0x00001010


	//   ....[17]....
        /*013c*/ 	.word	0x00001040


	//   ....[18]....
        /*0140*/ 	.word	0x00001080


	//   ....[19]....
        /*0144*/ 	.word	0x000010c0


	//   ....[20]....
        /*0148*/ 	.word	0x000021b0


	//   ....[21]....
        /*014c*/ 	.word	0x000021c0


	//   ....[22]....
        /*0150*/ 	.word	0x00002240


	//   ....[23]....
        /*0154*/ 	.word	0x00002250


	//   ....[24]....
        /*0158*/ 	.word	0x000022b0


	//   ....[25]....
        /*015c*/ 	.word	0x000022d0


	//   ....[26]....
        /*0160*/ 	.word	0x00002310


	//   ....[27]....
        /*0164*/ 	.word	0x00002340


	//   ....[28]....
        /*0168*/ 	.word	0x00002380


	//   ....[29]....
        /*016c*/ 	.word	0x000023e0


	//----- nvinfo : EIATTR_VRC_CTA_INIT_COUNT
	.align		4
.L_315:
        /*0170*/ 	.byte	0x02, 0x4a
	.zero		1
	.zero		1


	//----- nvinfo : EIATTR_EXIT_INSTR_OFFSETS
	.align		4
        /*0174*/ 	.byte	0x04, 0x1c
        /*0176*/ 	.short	(.L_317 - .L_316)


	//   ....[0]....
.L_316:
        /*0178*/ 	.word	0x00000080


	//   ....[1]....
        /*017c*/ 	.word	0x000000c0


	//   ....[2]....
        /*0180*/ 	.word	0x00002650


	//   ....[3]....
        /*0184*/ 	.word	0x000026b0


	//----- nvinfo : EIATTR_MAX_THREADS
	.align		4
.L_317:
        /*0188*/ 	.byte	0x04, 0x05
        /*018a*/ 	.short	(.L_319 - .L_318)
.L_318:
        /*018c*/ 	.word	0x00000200
        /*0190*/ 	.word	0x00000001
        /*0194*/ 	.word	0x00000001


	//----- nvinfo : EIATTR_CRS_STACK_SIZE
	.align		4
.L_319:
        /*0198*/ 	.byte	0x04, 0x1e
        /*019a*/ 	.short	(.L_321 - .L_320)
.L_320:
        /*019c*/ 	.word	0x00000000


	//----- nvinfo : EIATTR_CBANK_PARAM_SIZE
	.align		4
.L_321:
        /*01a0*/ 	.byte	0x03, 0x19
        /*01a2*/ 	.short	0x0021


	//----- nvinfo : EIATTR_PARAM_CBANK
	.align		4
        /*01a4*/ 	.byte	0x04, 0x0a
        /*01a6*/ 	.short	(.L_323 - .L_322)
	.align		4
.L_322:
        /*01a8*/ 	.word	index@(.nv.constant0._ZN3cub18CUB_300001_SM_10006detail6reduce28DeviceReduceSingleTileKernelINS2_10policy_hubIxyN4cuda3std3__44plusIxEEE10Policy1000EPxSC_iS9_xxNS7_10__identityEEEvT0_T1_T2_T3_T4_T6_)
        /*01ac*/ 	.short	0x0380
        /*01ae*/ 	.short	0x0021


	//----- nvinfo : EIATTR_SW_WAR
	.align		4
.L_323:
        /*01b0*/ 	.byte	0x04, 0x36
        /*01b2*/ 	.short	(.L_325 - .L_324)
.L_324:
        /*01b4*/ 	.word	0x00000008
.L_325:


//--------------------- .nv.info._ZN3cub18CUB_300001_SM_10006detail6reduce18DeviceReduceKernelINS2_10policy_hubIxyN4cuda3std3__44plusIxEEE10Policy1000EN6thrust24THRUST_300001_SM_1000_NS10device_ptrIiEEyS9_xNS7_10__identityEEEvT0_PT3_T1_NS0_13GridEvenShareISK_EET2_T4_ --------------------------
	.section	.nv.info._ZN3cub18CUB_300001_SM_10006detail6reduce18DeviceReduceKernelINS2_10policy_hubIxyN4cuda3std3__44plusIxEEE10Policy1000EN6thrust24THRUST_300001_SM_1000_NS10device_ptrIiEEyS9_xNS7_10__identityEEEvT0_PT3_T1_NS0_13GridEvenShareISK_EET2_T4_,"",@"SHT_CUDA_INFO"
	.sectionflags	@""
	.align	4


	//----- nvinfo : EIATTR_CUDA_API_VERSION
	.align		4
        /*0000*/ 	.byte	0x04, 0x37
        /*0002*/ 	.short	(.L_327 - .L_326)
.L_326:
        /*0004*/ 	.word	0x00000082


	//----- nvinfo : EIATTR_KPARAM_INFO
	.align		4
.L_327:
        /*0008*/ 	.byte	0x04, 0x17
        /*000a*/ 	.short	(.L_329 - .L_328)
.L_328:
        /*000c*/ 	.word	0x00000000
        /*0010*/ 	.short	0x0005
        /*0012*/ 	.short	0x0061
        /*0014*/ 	.byte	0x00, 0xf0, 0x05, 0x00


	//----- nvinfo : EIATTR_KPARAM_INFO
	.align		4
.L_329:
        /*0018*/ 	.byte	0x04, 0x17
        /*001a*/ 	.short	(.L_331 - .L_330)
.L_330:
        /*001c*/ 	.word	0x00000000
        /*0020*/ 	.short	0x0004
        /*0022*/ 	.short	0x0060
        /*0024*/ 	.byte	0x00, 0xf0, 0x05, 0x00


	//----- nvinfo : EIATTR_KPARAM_INFO
	.align		4
.L_331:
        /*0028*/ 	.byte	0x04, 0x17
        /*002a*/ 	.short	(.L_333 - .L_332)
.L_332:
        /*002c*/ 	.word	0x00000000
        /*0030*/ 	.short	0x0003
        /*0032*/ 	.short	0x0018
        /*0034*/ 	.byte	0x00, 0xf0, 0x21, 0x01


	//----- nvinfo : EIATTR_KPARAM_INFO
	.align		4
.L_333:
        /*0038*/ 	.byte	0x04, 0x17
        /*003a*/ 	.short	(.L_335 - .L_334)
.L_334:
        /*003c*/ 	.word	0x00000000
        /*0040*/ 	.short	0x0002
        /*0042*/ 	.short	0x0010
        /*0044*/ 	.byte	0x00, 0xf0, 0x21, 0x00


	//----- nvinfo : EIATTR_KPARAM_INFO
	.align		4
.L_335:
        /*0048*/ 	.byte	0x04, 0x17
        /*004a*/ 	.short	(.L_337 - .L_336)
.L_336:
        /*004c*/ 	.word	0x00000000
        /*0050*/ 	.short	0x0001
        /*0052*/ 	.short	0x0008
        /*0054*/ 	.byte	0x00, 0xf5, 0x21, 0x00


	//----- nvinfo : EIATTR_KPARAM_INFO
	.align		4
.L_337:
        /*0058*/ 	.byte	0x04, 0x17
        /*005a*/ 	.short	(.L_339 - .L_338)
.L_338:
        /*005c*/ 	.word	0x00000000
        /*0060*/ 	.short	0x0000
        /*0062*/ 	.short	0x0000
        /*0064*/ 	.byte	0x00, 0xf0, 0x21, 0x00


	//----- nvinfo : EIATTR_SPARSE_MMA_MASK
	.align		4
.L_339:
        /*0068*/ 	.byte	0x03, 0x50
        /*006a*/ 	.short	0x0000


	//----- nvinfo : EIATTR_MAXREG_COUNT
	.align		4
        /*006c*/ 	.byte	0x03, 0x1b
        /*006e*/ 	.short	0x0080


	//----- nvinfo : EIATTR_NUM_BARRIERS
	.align		4
        /*0070*/ 	.byte	0x02, 0x4c
        /*0072*/ 	.byte	0x01
	.zero		1


	//----- nvinfo : EIATTR_MERCURY_ISA_VERSION
	.align		4
        /*0074*/ 	.byte	0x03, 0x5f
        /*0076*/ 	.short	0x0101


	//----- nvinfo : EIATTR_COOP_GROUP_MASK_REGIDS
	.align		4
        /*0078*/ 	.byte	0x04, 0x29
        /*007a*/ 	.short	(.L_341 - .L_340)


	//   ....[0]....
.L_340:
        /*007c*/ 	.word	0xffffffff


	//   ....[1]....
        /*0080*/ 	.word	0xffffffff


	//   ....[2]....
        /*0084*/ 	.word	0xffffffff


	//   ....[3]....
        /*0088*/ 	.word	0xffffffff


	//   ....[4]....
        /*008c*/ 	.word	0xffffffff


	//   ....[5]....
        /*0090*/ 	.word	0xffffffff


	//   ....[6]....
        /*0094*/ 	.word	0xffffffff


	//   ....[7]....
        /*0098*/ 	.word	0xffffffff


	//   ....[8]....
        /*009c*/ 	.word	0xffffffff


	//   ....[9]....
        /*00a0*/ 	.word	0xffffffff


	//   ....[10]....
        /*00a4*/ 	.word	0xffffffff


	//   ....[11]....
        /*00a8*/ 	.word	0xffffffff


	//   ....[12]....
        /*00ac*/ 	.word	0xffffffff


	//   ....[13]....
        /*00b0*/ 	.word	0xffffffff


	//   ....[14]....
        /*00b4*/ 	.word	0xffffffff


	//   ....[15]....
        /*00b8*/ 	.word	0xffffffff


	//   ....[16]....
        /*00bc*/ 	.word	0xffffffff


	//   ....[17]....
        /*00c0*/ 	.word	0xffffffff


	//   ....[18]....
        /*00c4*/ 	.word	0xffffffff


	//   ....[19]....
        /*00c8*/ 	.word	0xffffffff


	//   ....[20]....
        /*00cc*/ 	.word	0xffffffff


	//   ....[21]....
        /*00d0*/ 	.word	0xffffffff


	//   ....[22]....
        /*00d4*/ 	.word	0xffffffff


	//   ....[23]....
        /*00d8*/ 	.word	0xffffffff


	//   ....[24]....
        /*00dc*/ 	.word	0xffffffff


	//   ....[25]....
        /*00e0*/ 	.word	0xffffffff


	//   ....[26]....
        /*00e4*/ 	.word	0xffffffff


	//   ....[27]....
        /*00e8*/ 	.word	0xffffffff


	//   ....[28]....
        /*00ec*/ 	.word	0xffffffff


	//   ....[29]....
        /*00f0*/ 	.word	0xffffffff


	//----- nvinfo : EIATTR_COOP_GROUP_INSTR_OFFSETS
	.align		4
.L_341:
        /*00f4*/ 	.byte	0x04, 0x28
        /*00f6*/ 	.short	(.L_343 - .L_342)


	//   ....[0]....
.L_342:
        /*00f8*/ 	.word	0x00000ba0


	//   ....[1]....
        /*00fc*/ 	.word	0x00000bb0


	//   ....[2]....
        /*0100*/ 	.word	0x00000c10


	//   ....[3]....
        /*0104*/ 	.word	0x00000c30


	//   ....[4]....
        /*0108*/ 	.word	0x00000c80


	//   ....[5]....
        /*010c*/ 	.word	0x00000ca0


	//   ....[6]....
        /*0110*/ 	.word	0x00000ce0


	//   ....[7]....
        /*0114*/ 	.word	0x00000d20


	//   ....[8]....
        /*0118*/ 	.word	0x00000d90


	//   ....[9]....
        /*011c*/ 	.word	0x00000dc0


	//   ....[10]....
        /*0120*/ 	.word	0x000010c0


	//   ....[11]....
        /*0124*/ 	.word	0x000010d0


	//   ....[12]....
        /*0128*/ 	.word	0x00001150


	//   ....[13]....
        /*012c*/ 	.word	0x00001170


	//   ....[14]....
        /*0130*/ 	.word	0x000011c0


	//   ....[15]....
        /*0134*/ 	.word	0x00001220


	//   ....[16]....
        /*0138*/ 	.word	0x00001260


	//   ....[17]....
        /*013c*/ 	.word	0x00001290


	//   ....[18]....
        /*0140*/ 	.word	0x000012e0


	//   ....[19]....
        /*0144*/ 	.word	0x00001340


	//   ....[20]....
        /*0148*/ 	.word	0x00002920


	//   ....[21]....
        /*014c*/ 	.word	0x00002930


	//   ....[22]....
        /*0150*/ 	.word	0x000029c0


	//   ....[23]....
        /*0154*/ 	.word	0x000029d0


	//   ....[24]....
        /*0158*/ 	.word	0x00002a30


	//   ....[25]....
        /*015c*/ 	.word	0x00002a60


	//   ....[26]....
        /*0160*/ 	.word	0x00002ab0


	//   ....[27]....
        /*0164*/ 	.word	0x00002ae0


	//   ....[28]....
        /*0168*/ 	.word	0x00002b30


	//   ....[29]....
        /*016c*/ 	.word	0x00002b80


	//----- nvinfo : EIATTR_VRC_CTA_INIT_COUNT
	.align		4
.L_343:
        /*0170*/ 	.byte	0x02, 0x4a
	.zero		1
	.zero		1


	//----- nvinfo : EIATTR_EXIT_INSTR_OFFSETS
	.align		4
        /*0174*/ 	.byte	0x04, 0x1c
        /*0176*/ 	.short	(.L_345 - .L_344)


	//   ....[0]....
.L_344:
        /*0178*/ 	.word	0x00002de0


	//   ....[1]....
        /*017c*/ 	.word	0x00002e50


	//----- nvinfo : EIATTR_MAX_THREADS
	.align		4
.L_345:
        /*0180*/ 	.byte	0x04, 0x05
        /*0182*/ 	.short	(.L_347 - .L_346)
.L_346:
        /*0184*/ 	.word	0x00000200
        /*0188*/ 	.word	0x00000001
        /*018c*/ 	.word	0x00000001


	//----- nvinfo : EIATTR_CRS_STACK_SIZE
	.align		4
.L_347:
        /*0190*/ 	.byte	0x04, 0x1e
        /*0192*/ 	.short	(.L_349 - .L_348)
.L_348:
        /*0194*/ 	.word	0x00000000


	//----- nvinfo : EIATTR_CBANK_PARAM_SIZE
	.align		4
.L_349:
        /*0198*/ 	.byte	0x03, 0x19
        /*019a*/ 	.short	0x0062


	//----- nvinfo : EIATTR_PARAM_CBANK
	.align		4
        /*019c*/ 	.byte	0x04, 0x0a
        /*019e*/ 	.short	(.L_351 - .L_350)
	.align		4
.L_350:
        /*01a0*/ 	.word	index@(.nv.constant0._ZN3cub18CUB_300001_SM_10006detail6reduce18DeviceReduceKernelINS2_10policy_hubIxyN4cuda3std3__44plusIxEEE10Policy1000EN6thrust24THRUST_300001_SM_1000_NS10device_ptrIiEEyS9_xNS7_10__identityEEEvT0_PT3_T1_NS0_13GridEvenShareISK_EET2_T4_)
        /*01a4*/ 	.short	0x0380
        /*01a6*/ 	.short	0x0062


	//----- nvinfo : EIATTR_SW_WAR
	.align		4
.L_351:
        /*01a8*/ 	.byte	0x04, 0x36
        /*01aa*/ 	.short	(.L_353 - .L_352)
.L_352:
        /*01ac*/ 	.word	0x00000008
.L_353:


//--------------------- .nv.info._ZN3cub18CUB_300001_SM_10006detail6reduce28DeviceReduceSingleTileKernelINS2_10policy_hubIxyN4cuda3std3__44plusIxEEE10Policy1000EN6thrust24THRUST_300001_SM_1000_NS10device_ptrIiEEPxyS9_xxNS7_10__identityEEEvT0_T1_T2_T3_T4_T6_ --------------------------
	.section	.nv.info._ZN3cub18CUB_300001_SM_10006detail6reduce28DeviceReduceSingleTileKernelINS2_10policy_hubIxyN4cuda3std3__44plusIxEEE10Policy1000EN6thrust24THRUST_300001_SM_1000_NS10device_ptrIiEEPxyS9_xxNS7_10__identityEEEvT0_T1_T2_T3_T4_T6_,"",@"SHT_CUDA_INFO"
	.sectionflags	@""
	.align	4


	//----- nvinfo : EIATTR_CUDA_API_VERSION
	.align		4
        /*0000*/ 	.byte	0x04, 0x37
        /*0002*/ 	.short	(.L_355 - .L_354)
.L_354:
        /*0004*/ 	.word	0x00000082


	//----- nvinfo : EIATTR_KPARAM_INFO
	.align		4
.L_355:
        /*0008*/ 	.byte	0x04, 0x17
        /*000a*/ 	.short	(.L_357 - .L_356)
.L_356:
        /*000c*/ 	.word	0x00000000
        /*0010*/ 	.short	0x0005
        /*0012*/ 	.short	0x0028
        /*0014*/ 	.byte	0x00, 0xf0, 0x05, 0x00


	//----- nvinfo : EIATTR_KPARAM_INFO
	.align		4
.L_357:
        /*0018*/ 	.byte	0x04, 0x17
        /*001a*/ 	.short	(.L_359 - .L_358)
.L_358:
        /*001c*/ 	.word	0x00000000
        /*0020*/ 	.short	0x0004
        /*0022*/ 	.short	0x0020
        /*0024*/ 	.byte	0x00, 0xf0, 0x21, 0x00


	//----- nvinfo : EIATTR_KPARAM_INFO
	.align		4
.L_359:
        /*0028*/ 	.byte	0x04, 0x17
        /*002a*/ 	.short	(.L_361 - .L_360)
.L_360:
        /*002c*/ 	.word	0x00000000
        /*0030*/ 	.short	0x0003
        /*0032*/ 	.short	0x0018
        /*0034*/ 	.byte	0x00, 0xf0, 0x05, 0x00


	//----- nvinfo : EIATTR_KPARAM_INFO
	.align		4
.L_361:
        /*0038*/ 	.byte	0x04, 0x17
        /*003a*/ 	.short	(.L_363 - .L_362)
.L_362:
        /*003c*/ 	.word	0x00000000
        /*0040*/ 	.short	0x0002
        /*0042*/ 	.short	0x0010
        /*0044*/ 	.byte	0x00, 0xf0, 0x21, 0x00


	//----- nvinfo : EIATTR_KPARAM_INFO
	.align		4
.L_363:
        /*0048*/ 	.byte	0x04, 0x17
        /*004a*/ 	.short	(.L_365 - .L_364)
.L_364:
        /*004c*/ 	.word	0x00000000
        /*0050*/ 	.short	0x0001
        /*0052*/ 	.short	0x0008
        /*0054*/ 	.byte	0x00, 0xf5, 0x21, 0x00


	//----- nvinfo : EIATTR_KPARAM_INFO
	.align		4
.L_365:
        /*0058*/ 	.byte	0x04, 0x17
        /*005a*/ 	.short	(.L_367 - .L_366)
.L_366:
        /*005c*/ 	.word	0x00000000
        /*0060*/ 	.short	0x0000
        /*0062*/ 	.short	0x0000
        /*0064*/ 	.byte	0x00, 0xf0, 0x21, 0x00


	//----- nvinfo : EIATTR_SPARSE_MMA_MASK
	.align		4
.L_367:
        /*0068*/ 	.byte	0x03, 0x50
        /*006a*/ 	.short	0x0000


	//----- nvinfo : EIATTR_MAXREG_COUNT
	.align		4
        /*006c*/ 	.byte	0x03, 0x1b
        /*006e*/ 	.short	0x0080


	//----- nvinfo : EIATTR_NUM_BARRIERS
	.align		4
        /*0070*/ 	.byte	0x02, 0x4c
        /*0072*/ 	.byte	0x01
	.zero		1


	//----- nvinfo : EIATTR_MERCURY_ISA_VERSION
	.align		4
        /*0074*/ 	.byte	0x03, 0x5f
        /*0076*/ 	.short	0x0101


	//----- nvinfo : EIATTR_COOP_GROUP_MASK_REGIDS
	.align		4
        /*0078*/ 	.byte	0x04, 0x29
        /*007a*/ 	.short	(.L_369 - .L_368)


	//   ....[0]....
.L_368:
        /*007c*/ 	.word	0xffffffff


	//   ....[1]....
        /*0080*/ 	.word	0xffffffff


	//   ....[2]....
        /*0084*/ 	.word	0xffffffff


	//   ....[3]....
        /*0088*/ 	.word	0xffffffff


	//   ....[4]....
        /*008c*/ 	.word	0xffffffff


	//   ....[5]....
        /*0090*/ 	.word	0xffffffff


	//   ....[6]....
        /*0094*/ 	.word	0xffffffff


	//   ....[7]....
        /*0098*/ 	.word	0xffffffff


	//   ....[8]....
        /*009c*/ 	.word	0xffffffff


	//   ....[9]....
        /*00a0*/ 	.word	0xffffffff


	//   ....[10]....
        /*00a4*/ 	.word	0xffffffff


	//   ....[11]....
        /*00a8*/ 	.word	0xffffffff


	//   ....[12]....
        /*00ac*/ 	.word	0xffffffff


	//   ....[13]....
        /*00b0*/ 	.word	0xffffffff


	//   ....[14]....
        /*00b4*/ 	.word	0xffffffff


	//   ....[15]....
        /*00b8*/ 	.word	0xffffffff


	//   ....[16]....
        /*00bc*/ 	.word	0xffffffff


	//   ....[17]....
        /*00c0*/ 	.word	0xffffffff


	//   ....[18]....
        /*00c4*/ 	.word	0xffffffff


	//   ....[19]....
        /*00c8*/ 	.word	0xffffffff


	//   ....[20]....
        /*00cc*/ 	.word	0xffffffff


	//   ....[21]....
        /*00d0*/ 	.word	0xffffffff


	//   ....[22]....
        /*00d4*/ 	.word	0xffffffff


	//   ....[23]....
        /*00d8*/ 	.word	0xffffffff


	//   ....[24]....
        /*00dc*/ 	.word	0xffffffff


	//   ....[25]....
        /*00e0*/ 	.word	0xffffffff


	//   ....[26]....
        /*00e4*/ 	.word	0xffffffff


	//   ....[27]....
        /*00e8*/ 	.word	0xffffffff


	//   ....[28]....
        /*00ec*/ 	.word	0xffffffff


	//   ....[29]....
        /*00f0*/ 	.word	0xffffffff


	//----- nvinfo : EIATTR_COOP_GROUP_INSTR_OFFSETS
	.align		4
.L_369:
        /*00f4*/ 	.byte	0x04, 0x28
        /*00f6*/ 	.short	(.L_371 - .L_370)


	//   ....[0]....
.L_370:
        /*00f8*/ 	.word	0x00000b10


	//   ....[1]....
        /*00fc*/ 	.word	0x00000b20


	//   ....[2]....
        /*0100*/ 	.word	0x00000b80


	//   ....[3]....
        /*0104*/ 	.word	0x00000ba0


	//   ....[4]....
        /*0108*/ 	.word	0x00000bf0


	//   ....[5]....
        /*010c*/ 	.word	0x00000c10


	//   ....[6]....
        /*0110*/ 	.word	0x00000c50


	//   ....[7]....
        /*0114*/ 	.word	0x00000c90


	//   ....[8]....
        /*0118*/ 	.word	0x00000ce0


	//   ....[9]....
        /*011c*/ 	.word	0x00000d20


	//   ....[10]....
        /*0120*/ 	.word	0x00001020


	//   ....[11]....
        /*0124*/ 	.word	0x00001030


	//   ....[12]....
        /*0128*/ 	.word	0x000010c0


	//   ....[13]....
        /*012c*/ 	.word	0x000010e0


	//   ....[14]....
        /*0130*/ 	.word	0x00001140


	//   ....[15]....
        /*0134*/ 	.word	0x00001180


	//   ....[16]....
        /*0138*/ 	.word	0x000011c0


	//   ....[17]....
        /*013c*/ 	.word	0x000011f0


	//   ....[18]....
        /*0140*/ 	.word	0x00001230


	//   ....[19]....
        /*0144*/ 	.word	0x00001290


	//   ....[20]....
        /*0148*/ 	.word	0x00002700


	//   ....[21]....
        /*014c*/ 	.word	0x00002710


	//   ....[22]....
        /*0150*/ 	.word	0x00002790


	//   ....[23]....
        /*0154*/ 	.word	0x000027a0


	//   ....[24]....
        /*0158*/ 	.word	0x00002800


	//   ....[25]....
        /*015c*/ 	.word	0x00002820


	//   ....[26]....
        /*0160*/ 	.word	0x00002860


	//   ....[27]....
        /*0164*/ 	.word	0x00002890


	//   ....[28]....
        /*0168*/ 	.word	0x000028e0


	//   ....[29]....
        /*016c*/ 	.word	0x00002930


	//----- nvinfo : EIATTR_VRC_CTA_INIT_COUNT
	.align		4
.L_371:
        /*0170*/ 	.byte	0x02, 0x4a
	.zero		1
	.zero		1


	//----- nvinfo : EIATTR_EXIT_INSTR_OFFSETS
	.align		4
        /*0174*/ 	.byte	0x04, 0x1c
        /*0176*/ 	.short	(.L_373 - .L_372)


	//   ....[0]....
.L_372:
        /*0178*/ 	.word	0x000000a0


	//   ....[1]....
        /*017c*/ 	.word	0x000000e0


	//   ....[2]....
        /*0180*/ 	.word	0x00002b90


	//   ....[3]....
        /*0184*/ 	.word	0x00002bf0


	//----- nvinfo : EIATTR_MAX_THREADS
	.align		4
.L_373:
        /*0188*/ 	.byte	0x04, 0x05
        /*018a*/ 	.short	(.L_375 - .L_374)
.L_374:
        /*018c*/ 	.word	0x00000200
        /*0190*/ 	.word	0x00000001
        /*0194*/ 	.word	0x00000001


	//----- nvinfo : EIATTR_CRS_STACK_SIZE
	.align		4
.L_375:
        /*0198*/ 	.byte	0x04, 0x1e
        /*019a*/ 	.short	(.L_377 - .L_376)
.L_376:
        /*019c*/ 	.word	0x00000000


	//----- nvinfo : EIATTR_CBANK_PARAM_SIZE
	.align		4
.L_377:
        /*01a0*/ 	.byte	0x03, 0x19
        /*01a2*/ 	.short	0x0029


	//----- nvinfo : EIATTR_PARAM_CBANK
	.align		4
        /*01a4*/ 	.byte	0x04, 0x0a
        /*01a6*/ 	.short	(.L_379 - .L_378)
	.align		4
.L_378:
        /*01a8*/ 	.word	index@(.nv.constant0._ZN3cub18CUB_300001_SM_10006detail6reduce28DeviceReduceSingleTileKernelINS2_10policy_hubIxyN4cuda3std3__44plusIxEEE10Policy1000EN6thrust24THRUST_300001_SM_1000_NS10device_ptrIiEEPxyS9_xxNS7_10__identityEEEvT0_T1_T2_T3_T4_T6_)
        /*01ac*/ 	.short	0x0380
        /*01ae*/ 	.short	0x0029


	//----- nvinfo : EIATTR_SW_WAR
	.align		4
.L_379:
        /*01b0*/ 	.byte	0x04, 0x36
        /*01b2*/ 	.short	(.L_381 - .L_380)
.L_380:
        /*01b4*/ 	.word	0x00000008
.L_381:


//--------------------- .nv.info._ZN3cub18CUB_300001_SM_10006detail6reduce28DeviceReduceSingleTileKernelINS2_10policy_hubIxjN4cuda3std3__44plusIxEEE10Policy1000EPxSC_iS9_xxNS7_10__identityEEEvT0_T1_T2_T3_T4_T6_ --------------------------
	.section	.nv.info._ZN3cub18CUB_300001_SM_10006detail6reduce28DeviceReduceSingleTileKernelINS2_10policy_hubIxjN4cuda3std3__44plusIxEEE10Policy1000EPxSC_iS9_xxNS7_10__identityEEEvT0_T1_T2_T3_T4_T6_,"",@"SHT_CUDA_INFO"
	.sectionflags	@""
	.align	4


	//----- nvinfo : EIATTR_CUDA_API_VERSION
	.align		4
        /*0000*/ 	.byte	0x04, 0x37
        /*0002*/ 	.short	(.L_383 - .L_382)
.L_382:
        /*0004*/ 	.word	0x00000082


	//----- nvinfo : EIATTR_KPARAM_INFO
	.align		4
.L_383:
        /*0008*/ 	.byte	0x04, 0x17
        /*000a*/ 	.short	(.L_385 - .L_384)
.L_384:
        /*000c*/ 	.word	0x00000000
        /*0010*/ 	.short	0x0005
        /*0012*/ 	.short	0x0020
        /*0014*/ 	.byte	0x00, 0xf0, 0x05, 0x00


	//----- nvinfo : EIATTR_KPARAM_INFO
	.align		4
.L_385:
        /*0018*/ 	.byte	0x04, 0x17
        /*001a*/ 	.short	(.L_387 - .L_386)
.L_386:
        /*001c*/ 	.word	0x00000000
        /*0020*/ 	.short	0x0004
        /*0022*/ 	.short	0x0018
        /*0024*/ 	.byte	0x00, 0xf0, 0x21, 0x00


	//----- nvinfo : EIATTR_KPARAM_INFO
	.align		4
.L_387:
        /*0028*/ 	.byte	0x04, 0x17
        /*002a*/ 	.short	(.L_389 - .L_388)
.L_388:
        /*002c*/ 	.word	0x00000000
        /*0030*/ 	.short	0x0003
        /*0032*/ 	.short	0x0014
        /*0034*/ 	.byte	0x00, 0xf0, 0x05, 0x00


	//----- nvinfo : EIATTR_KPARAM_INFO
	.align		4
.L_389:
        /*0038*/ 	.byte	0x04, 0x17
        /*003a*/ 	.short	(.L_391 - .L_390)
.L_390:
        /*003c*/ 	.word	0x00000000
        /*0040*/ 	.short	0x0002
        /*0042*/ 	.short	0x0010
        /*0044*/ 	.byte	0x00, 0xf0, 0x11, 0x00


	//----- nvinfo : EIATTR_KPARAM_INFO
	.align		4
.L_391:
        /*0048*/ 	.byte	0x04, 0x17
        /*004a*/ 	.short	(.L_393 - .L_392)
.L_392:
        /*004c*/ 	.word	0x00000000
        /*0050*/ 	.short	0x0001
        /*0052*/ 	.short	0x0008
        /*0054*/ 	.byte	0x00, 0xf5, 0x21, 0x00


	//----- nvinfo : EIATTR_KPARAM_INFO
	.align		4
.L_393:
        /*0058*/ 	.byte	0x04, 0x17
        /*005a*/ 	.short	(.L_395 - .L_394)
.L_394:
        /*005c*/ 	.word	0x00000000
        /*0060*/ 	.short	0x0000
        /*0062*/ 	.short	0x0000
        /*0064*/ 	.byte	0x00, 0xf5, 0x21, 0x00


	//----- nvinfo : EIATTR_SPARSE_MMA_MASK
	.align		4
.L_395:
        /*0068*/ 	.byte	0x03, 0x50
        /*006a*/ 	.short	0x0000


	//----- nvinfo : EIATTR_MAXREG_COUNT
	.align		4
        /*006c*/ 	.byte	0x03, 0x1b
        /*006e*/ 	.short	0x0080


	//----- nvinfo : EIATTR_NUM_BARRIERS
	.align		4
        /*0070*/ 	.byte	0x02, 0x4c
        /*0072*/ 	.byte	0x01
	.zero		1


	//----- nvinfo : EIATTR_MERCURY_ISA_VERSION
	.align		4
        /*0074*/ 	.byte	0x03, 0x5f
        /*0076*/ 	.short	0x0101


	//----- nvinfo : EIATTR_COOP_GROUP_MASK_REGIDS
	.align		4
        /*0078*/ 	.byte	0x04, 0x29
        /*007a*/ 	.short	(.L_397 - .L_396)


	//   ....[0]....
.L_396:
        /*007c*/ 	.word	0xffffffff


	//   ....[1]....
        /*0080*/ 	.word	0xffffffff


	//   ....[2]....
        /*0084*/ 	.word	0xffffffff


	//   ....[3]....
        /*0088*/ 	.word	0xffffffff


	//   ....[4]....
        /*008c*/ 	.word	0xffffffff


	//   ....[5]....
        /*0090*/ 	.word	0xffffffff


	//   ....[6]....
        /*0094*/ 	.word	0xffffffff


	//   ....[7]....
        /*0098*/ 	.word	0xffffffff


	//   ....[8]....
        /*009c*/ 	.word	0xffffffff


	//   ....[9]....
        /*00a0*/ 	.word	0xffffffff


	//   ....[10]....
        /*00a4*/ 	.word	0xffffffff


	//   ....[11]....
        /*00a8*/ 	.word	0xffffffff


	//   ....[12]....
        /*00ac*/ 	.word	0xffffffff


	//   ....[13]....
        /*00b0*/ 	.word	0xffffffff


	//   ....[14]....
        /*00b4*/ 	.word	0xffffffff


	//   ....[15]....
        /*00b8*/ 	.word	0xffffffff


	//   ....[16]....
        /*00bc*/ 	.word	0xffffffff


	//   ....[17]....
        /*00c0*/ 	.word	0xffffffff


	//   ....[18]....
        /*00c4*/ 	.word	0xffffffff


	//   ....[19]....
        /*00c8*/ 	.word	0xffffffff


	//   ....[20]....
        /*00cc*/ 	.word	0xffffffff


	//   ....[21]....
        /*00d0*/ 	.word	0xffffffff


	//   ....[22]....
        /*00d4*/ 	.word	0xffffffff


	//   ....[23]....
        /*00d8*/ 	.word	0xffffffff


	//   ....[24]....
        /*00dc*/ 	.word	0xffffffff


	//   ....[25]....
        /*00e0*/ 	.word	0xffffffff


	//   ....[26]....
        /*00e4*/ 	.word	0xffffffff


	//   ....[27]....
        /*00e8*/ 	.word	0xffffffff


	//   ....[28]....
        /*00ec*/ 	.word	0xffffffff


	//   ....[29]....
        /*00f0*/ 	.word	0xffffffff


	//----- nvinfo : EIATTR_COOP_GROUP_INSTR_OFFSETS
	.align		4
.L_397:
        /*00f4*/ 	.byte	0x04, 0x28
        /*00f6*/ 	.short	(.L_399 - .L_398)


	//   ....[0]....
.L_398:
        /*00f8*/ 	.word	0x00000970


	//   ....[1]....
        /*00fc*/ 	.word	0x00000980


	//   ....[2]....
        /*0100*/ 	.word	0x000009e0


	//   ....[3]....
        /*0104*/ 	.word	0x00000a00


	//   ....[4]....
        /*0108*/ 	.word	0x00000a50


	//   ....[5]....
        /*010c*/ 	.word	0x00000a70


	//   ....[6]....
        /*0110*/ 	.word	0x00000ab0


	//   ....[7]....
        /*0114*/ 	.word	0x00000af0


	//   ....[8]....
        /*0118*/ 	.word	0x00000b40


	//   ....[9]....
        /*011c*/ 	.word	0x00000b80


	//   ....[10]....
        /*0120*/ 	.word	0x00000e80


	//   ....[11]....
        /*0124*/ 	.word	0x00000e90


	//   ....[12]....
        /*0128*/ 	.word	0x00000f10


	//   ....[13]....
        /*012c*/ 	.word	0x00000f30


	//   ....[14]....
        /*0130*/ 	.word	0x00000f70


	//   ....[15]....
        /*0134*/ 	.word	0x00000fb0


	//   ....[16]....
        /*0138*/ 	.word	0x00001010


	//   ....[17]....
        /*013c*/ 	.word	0x00001040


	//   ....[18]....
        /*0140*/ 	.word	0x00001080


	//   ....[19]....
        /*0144*/ 	.word	0x000010c0


	//   ....[20]....
        /*0148*/ 	.word	0x000021b0


	//   ....[21]....
        /*014c*/ 	.word	0x000021c0


	//   ....[22]....
        /*0150*/ 	.word	0x00002240


	//   ....[23]....
        /*0154*/ 	.word	0x00002250


	//   ....[24]....
        /*0158*/ 	.word	0x000022b0


	//   ....[25]....
        /*015c*/ 	.word	0x000022d0


	//   ....[26]....
        /*0160*/ 	.word	0x00002310


	//   ....[27]....
        /*0164*/ 	.word	0x00002340


	//   ....[28]....
        /*0168*/ 	.word	0x00002380


	//   ....[29]....
        /*016c*/ 	.word	0x000023e0


	//----- nvinfo : EIATTR_VRC_CTA_INIT_COUNT
	.align		4
.L_399:
        /*0170*/ 	.byte	0x02, 0x4a
	.zero		1
	.zero		1


	//----- nvinfo : EIATTR_EXIT_INSTR_OFFSETS
	.align		4
        /*0174*/ 	.byte	0x04, 0x1c
        /*0176*/ 	.short	(.L_401 - .L_400)


	//   ....[0]....
.L_400:
        /*0178*/ 	.word	0x00000080


	//   ....[1]....
        /*017c*/ 	.word	0x000000c0


	//   ....[2]....
        /*0180*/ 	.word	0x00002650


	//   ....[3]....
        /*0184*/ 	.word	0x000026b0


	//----- nvinfo : EIATTR_MAX_THREADS
	.align		4
.L_401:
        /*0188*/ 	.byte	0x04, 0x05
        /*018a*/ 	.short	(.L_403 - .L_402)
.L_402:
        /*018c*/ 	.word	0x00000200
        /*0190*/ 	.word	0x00000001
        /*0194*/ 	.word	0x00000001


	//----- nvinfo : EIATTR_CRS_STACK_SIZE
	.align		4
.L_403:
        /*0198*/ 	.byte	0x04, 0x1e
        /*019a*/ 	.short	(.L_405 - .L_404)
.L_404:
        /*019c*/ 	.word	0x00000000


	//----- nvinfo : EIATTR_CBANK_PARAM_SIZE
	.align		4
.L_405:
        /*01a0*/ 	.byte	0x03, 0x19
        /*01a2*/ 	.short	0x0021


	//----- nvinfo : EIATTR_PARAM_CBANK
	.align		4
        /*01a4*/ 	.byte	0x04, 0x0a
        /*01a6*/ 	.short	(.L_407 - .L_406)
	.align		4
.L_406:
        /*01a8*/ 	.word	index@(.nv.constant0._ZN3cub18CUB_300001_SM_10006detail6reduce28DeviceReduceSingleTileKernelINS2_10policy_hubIxjN4cuda3std3__44plusIxEEE10Policy1000EPxSC_iS9_xxNS7_10__identityEEEvT0_T1_T2_T3_T4_T6_)
        /*01ac*/ 	.short	0x0380
        /*01ae*/ 	.short	0x0021


	//----- nvinfo : EIATTR_SW_WAR
	.align		4
.L_407:
        /*01b0*/ 	.byte	0x04, 0x36
        /*01b2*/ 	.short	(.L_409 - .L_408)
.L_408:
        /*01b4*/ 	.word	0x00000008
.L_409:


//--------------------- .nv.info._ZN3cub18CUB_300001_SM_10006detail6reduce18DeviceReduceKernelINS2_10policy_hubIxjN4cuda3std3__44plusIxEEE10Policy1000EN6thrust24THRUST_300001_SM_1000_NS10device_ptrIiEEjS9_xNS7_10__identityEEEvT0_PT3_T1_NS0_13GridEvenShareISK_EET2_T4_ --------------------------
	.section	.nv.info._ZN3cub18CUB_300001_SM_10006detail6reduce18DeviceReduceKernelINS2_10policy_hubIxjN4cuda3std3__44plusIxEEE10Policy1000EN6thrust24THRUST_300001_SM_1000_NS10device_ptrIiEEjS9_xNS7_10__identityEEEvT0_PT3_T1_NS0_13GridEvenShareISK_EET2_T4_,"",@"SHT_CUDA_INFO"
	.sectionflags	@""
	.align	4


	//----- nvinfo : EIATTR_CUDA_API_VERSION
	.align		4
        /*0000*/ 	.byte	0x04, 0x37
        /*0002*/ 	.short	(.L_411 - .L_410)
.L_410:
        /*0004*/ 	.word	0x00000082


	//----- nvinfo : EIATTR_KPARAM_INFO
	.align		4
.L_411:
        /*0008*/ 	.byte	0x04, 0x17
        /*000a*/ 	.short	(.L_413 - .L_412)
.L_412:
        /*000c*/ 	.word	0x00000000
        /*0010*/ 	.short	0x0005
        /*0012*/ 	.short	0x003d
        /*0014*/ 	.byte	0x00, 0xf0, 0x05, 0x00


	//----- nvinfo : EIATTR_KPARAM_INFO
	.align		4
.L_413:
        /*0018*/ 	.byte	0x04, 0x17
        /*001a*/ 	.short	(.L_415 - .L_414)
.L_414:
        /*001c*/ 	.word	0x00000000
        /*0020*/ 	.short	0x0004
        /*0022*/ 	.short	0x003c
        /*0024*/ 	.byte	0x00, 0xf0, 0x05, 0x00


	//----- nvinfo : EIATTR_KPARAM_INFO
	.align		4
.L_415:
        /*0028*/ 	.byte	0x04, 0x17
        /*002a*/ 	.short	(.L_417 - .L_416)
.L_416:
        /*002c*/ 	.word	0x00000000
        /*0030*/ 	.short	0x0003
        /*0032*/ 	.short	0x0014
        /*0034*/ 	.byte	0x00, 0xf0, 0xa1, 0x00


	//----- nvinfo : EIATTR_KPARAM_INFO
	.align		4
.L_417:
        /*0038*/ 	.byte	0x04, 0x17
        /*003a*/ 	.short	(.L_419 - .L_418)
.L_418:
        /*003c*/ 	.word	0x00000000
        /*0040*/ 	.short	0x0002
        /*0042*/ 	.short	0x0010
        /*0044*/ 	.byte	0x00, 0xf0, 0x11, 0x00


	//----- nvinfo : EIATTR_KPARAM_INFO
	.align		4
.L_419:
        /*0048*/ 	.byte	0x04, 0x17
        /*004a*/ 	.short	(.L_421 - .L_420)
.L_420:
        /*004c*/ 	.word	0x00000000
        /*0050*/ 	.short	0x0001
        /*0052*/ 	.short	0x0008
        /*0054*/ 	.byte	0x00, 0xf5, 0x21, 0x00


	//----- nvinfo : EIATTR_KPARAM_INFO
	.align		4
.L_421:
        /*0058*/ 	.byte	0x04, 0x17
        /*005a*/ 	.short	(.L_423 - .L_422)
.L_422:
        /*005c*/ 	.word	0x00000000
        /*0060*/ 	.short	0x0000
        /*0062*/ 	.short	0x0000
        /*0064*/ 	.byte	0x00, 0xf0, 0x21, 0x00


	//----- nvinfo : EIATTR_SPARSE_MMA_MASK
	.align		4
.L_423:
        /*0068*/ 	.byte	0x03, 0x50
        /*006a*/ 	.short	0x0000


	//----- nvinfo : EIATTR_MAXREG_COUNT
	.align		4
        /*006c*/ 	.byte	0x03, 0x1b
        /*006e*/ 	.short	0x0080


	//----- nvinfo : EIATTR_NUM_BARRIERS
	.align		4
        /*0070*/ 	.byte	0x02, 0x4c
        /*0072*/ 	.byte	0x01
	.zero		1


	//----- nvinfo : EIATTR_MERCURY_ISA_VERSION
	.align		4
        /*0074*/ 	.byte	0x03, 0x5f
        /*0076*/ 	.short	0x0101


	//----- nvinfo : EIATTR_COOP_GROUP_MASK_REGIDS
	.align		4
        /*0078*/ 	.byte	0x04, 0x29
        /*007a*/ 	.short	(.L_425 - .L_424)


	//   ....[0]....
.L_424:
        /*007c*/ 	.word	0xffffffff


	//   ....[1]....
        /*0080*/ 	.word	0xffffffff


	//   ....[2]....
        /*0084*/ 	.word	0xffffffff


	//   ....[3]....
        /*0088*/ 	.word	0xffffffff


	//   ....[4]....
        /*008c*/ 	.word	0xffffffff


	//   ....[5]....
        /*0090*/ 	.word	0xffffffff


	//   ....[6]....
        /*0094*/ 	.word	0xffffffff


	//   ....[7]....
        /*0098*/ 	.word	0xffffffff


	//   ....[8]....
        /*009c*/ 	.word	0xffffffff


	//   ....[9]....
        /*00a0*/ 	.word	0xffffffff


	//   ....[10]....
        /*00a4*/ 	.word	0xffffffff


	//   ....[11]....
        /*00a8*/ 	.word	0xffffffff


	//   ....[12]....
        /*00ac*/ 	.word	0xffffffff


	//   ....[13]....
        /*00b0*/ 	.word	0xffffffff


	//   ....[14]....
        /*00b4*/ 	.word	0xffffffff


	//   ....[15]....
        /*00b8*/ 	.word	0xffffffff


	//   ....[16]....
        /*00bc*/ 	.word	0xffffffff


	//   ....[17]....
        /*00c0*/ 	.word	0xffffffff


	//   ....[18]....
        /*00c4*/ 	.word	0xffffffff


	//   ....[19]....
        /*00c8*/ 	.word	0xffffffff


	//   ....[20]....
        /*00cc*/ 	.word	0xffffffff


	//   ....[21]....
        /*00d0*/ 	.word	0xffffffff


	//   ....[22]....
        /*00d4*/ 	.word	0xffffffff


	//   ....[23]....
        /*00d8*/ 	.word	0xffffffff


	//   ....[24]....
        /*00dc*/ 	.word	0xffffffff


	//   ....[25]....
        /*00e0*/ 	.word	0xffffffff


	//   ....[26]....
        /*00e4*/ 	.word	0xffffffff


	//   ....[27]....
        /*00e8*/ 	.word	0xffffffff


	//   ....[28]....
        /*00ec*/ 	.word	0xffffffff


	//   ....[29]....
        /*00f0*/ 	.word	0xffffffff


	//----- nvinfo : EIATTR_COOP_GROUP_INSTR_OFFSETS
	.align		4
.L_425:
        /*00f4*/ 	.byte	0x04, 0x28
        /*00f6*/ 	.short	(.L_427 - .L_426)


	//   ....[0]....
.L_426:
        /*00f8*/ 	.word	0x00000de0


	//   ....[1]....
        /*00fc*/ 	.word	0x00000df0


	//   ....[2]....
        /*0100*/ 	.word	0x00000e50


	//   ....[3]....
        /*0104*/ 	.word	0x00000e70


	//   ....[4]....
        /*0108*/ 	.word	0x00000ec0


	//   ....[5]....
        /*010c*/ 	.word	0x00000ee0


	//   ....[6]....
        /*0110*/ 	.word	0x00000f20


	//   ....[7]....
        /*0114*/ 	.word	0x00000f60


	//   ....[8]....
        /*0118*/ 	.word	0x00000fc0


	//   ....[9]....
        /*011c*/ 	.word	0x00001000


	//   ....[10]....
        /*0120*/ 	.word	0x000012f0


	//   ....[11]....
        /*0124*/ 	.word	0x00001300


	//   ....[12]....
        /*0128*/ 	.word	0x00001380


	//   ....[13]....
        /*012c*/ 	.word	0x000013b0


	//   ....[14]....
        /*0130*/ 	.word	0x00001400


	//   ....[15]....
        /*0134*/ 	.word	0x00001440


	//   ....[16]....
        /*0138*/ 	.word	0x00001480


	//   ....[17]....
        /*013c*/ 	.word	0x000014c0


	//   ....[18]....
        /*0140*/ 	.word	0x000014f0


	//   ....[19]....
        /*0144*/ 	.word	0x00001560


	//   ....[20]....
        /*0148*/ 	.word	0x00002c10


	//   ....[21]....
        /*014c*/ 	.word	0x00002c20


	//   ....[22]....
        /*0150*/ 	.word	0x00002ca0


	//   ....[23]....
        /*0154*/ 	.word	0x00002cb0


	//   ....[24]....
        /*0158*/ 	.word	0x00002d10


	//   ....[25]....
        /*015c*/ 	.word	0x00002d30


	//   ....[26]....
        /*0160*/ 	.word	0x00002d70


	//   ....[27]....
        /*0164*/ 	.word	0x00002da0


	//   ....[28]....
        /*0168*/ 	.word	0x00002de0


	//   ....[29]....
        /*016c*/ 	.word	0x00002e40


	//----- nvinfo : EIATTR_VRC_CTA_INIT_COUNT
	.align		4
.L_427:
        /*0170*/ 	.byte	0x02, 0x4a
	.zero		1
	.zero		1


	//----- nvinfo : EIATTR_EXIT_INSTR_OFFSETS
	.align		4
        /*0174*/ 	.byte	0x04, 0x1c
        /*0176*/ 	.short	(.L_429 - .L_428)


	//   ....[0]....
.L_428:
        /*0178*/ 	.word	0x000030b0


	//   ....[1]....
        /*017c*/ 	.word	0x000030f0


	//----- nvinfo : EIATTR_MAX_THREADS
	.align		4
.L_429:
        /*0180*/ 	.byte	0x04, 0x05
        /*0182*/ 	.short	(.L_431 - .L_430)
.L_430:
        /*0184*/ 	.word	0x00000200
        /*0188*/ 	.word	0x00000001
        /*018c*/ 	.word	0x00000001


	//----- nvinfo : EIATTR_CRS_STACK_SIZE
	.align		4
.L_431:
        /*0190*/ 	.byte	0x04, 0x1e
        /*0192*/ 	.short	(.L_433 - .L_432)
.L_432:
        /*0194*/ 	.word	0x00000000


	//----- nvinfo : EIATTR_CBANK_PARAM_SIZE
	.align		4
.L_433:
        /*0198*/ 	.byte	0x03, 0x19
        /*019a*/ 	.short	0x003e


	//----- nvinfo : EIATTR_PARAM_CBANK
	.align		4
        /*019c*/ 	.byte	0x04, 0x0a
        /*019e*/ 	.short	(.L_435 - .L_434)
	.align		4
.L_434:
        /*01a0*/ 	.word	index@(.nv.constant0._ZN3cub18CUB_300001_SM_10006detail6reduce18DeviceReduceKernelINS2_10policy_hubIxjN4cuda3std3__44plusIxEEE10Policy1000EN6thrust24THRUST_300001_SM_1000_NS10device_ptrIiEEjS9_xNS7_10__identityEEEvT0_PT3_T1_NS0_13GridEvenShareISK_EET2_T4_)
        /*01a4*/ 	.short	0x0380
        /*01a6*/ 	.short	0x003e


	//----- nvinfo : EIATTR_SW_WAR
	.align		4
.L_435:
        /*01a8*/ 	.byte	0x04, 0x36
        /*01aa*/ 	.short	(.L_437 - .L_436)
.L_436:
        /*01ac*/ 	.word	0x00000008
.L_437:


//--------------------- .nv.info._ZN3cub18CUB_300001_SM_10006detail6reduce28DeviceReduceSingleTileKernelINS2_10policy_hubIxjN4cuda3std3__44plusIxEEE10Policy1000EN6thrust24THRUST_300001_SM_1000_NS10device_ptrIiEEPxjS9_xxNS7_10__identityEEEvT0_T1_T2_T3_T4_T6_ --------------------------
	.section	.nv.info._ZN3cub18CUB_300001_SM_10006detail6reduce28DeviceReduceSingleTileKernelINS2_10policy_hubIxjN4cuda3std3__44plusIxEEE10Policy1000EN6thrust24THRUST_300001_SM_1000_NS10device_ptrIiEEPxjS9_xxNS7_10__identityEEEvT0_T1_T2_T3_T4_T6_,"",@"SHT_CUDA_INFO"
	.sectionflags	@""
	.align	4


	//----- nvinfo : EIATTR_CUDA_API_VERSION
	.align		4
        /*0000*/ 	.byte	0x04, 0x37
        /*0002*/ 	.short	(.L_439 - .L_438)
.L_438:
        /*0004*/ 	.word	0x00000082


	//----- nvinfo : EIATTR_KPARAM_INFO
	.align		4
.L_439:
        /*0008*/ 	.byte	0x04, 0x17
        /*000a*/ 	.short	(.L_441 - .L_440)
.L_440:
        /*000c*/ 	.word	0x00000000
        /*0010*/ 	.short	0x0005
        /*0012*/ 	.short	0x0020
        /*0014*/ 	.byte	0x00, 0xf0, 0x05, 0x00


	//----- nvinfo : EIATTR_KPARAM_INFO
	.align		4
.L_441:
        /*0018*/ 	.byte	0x04, 0x17
        /*001a*/ 	.short	(.L_443 - .L_442)
.L_442:
        /*001c*/ 	.word	0x00000000
        /*0020*/ 	.short	0x0004
        /*0022*/ 	.short	0x0018
        /*0024*/ 	.byte	0x00, 0xf0, 0x21, 0x00


	//----- nvinfo : EIATTR_KPARAM_INFO
	.align		4
.L_443:
        /*0028*/ 	.byte	0x04, 0x17
        /*002a*/ 	.short	(.L_445 - .L_444)
.L_444:
        /*002c*/ 	.word	0x00000000
        /*0030*/ 	.short	0x0003
        /*0032*/ 	.short	0x0014
        /*0034*/ 	.byte	0x00, 0xf0, 0x05, 0x00


	//----- nvinfo : EIATTR_KPARAM_INFO
	.align		4
.L_445:
        /*0038*/ 	.byte	0x04, 0x17
        /*003a*/ 	.short	(.L_447 - .L_446)
.L_446:
        /*003c*/ 	.word	0x00000000
        /*0040*/ 	.short	0x0002
        /*0042*/ 	.short	0x0010
        /*0044*/ 	.byte	0x00, 0xf0, 0x11, 0x00


	//----- nvinfo : EIATTR_KPARAM_INFO
	.align		4
.L_447:
        /*0048*/ 	.byte	0x04, 0x17
        /*004a*/ 	.short	(.L_449 - .L_448)
.L_448:
        /*004c*/ 	.word	0x00000000
        /*0050*/ 	.short	0x0001
        /*0052*/ 	.short	0x0008
        /*0054*/ 	.byte	0x00, 0xf5, 0x21, 0x00


	//----- nvinfo : EIATTR_KPARAM_INFO
	.align		4
.L_449:
        /*0058*/ 	.byte	0x04, 0x17
        /*005a*/ 	.short	(.L_451 - .L_450)
.L_450:
        /*005c*/ 	.word	0x00000000
        /*0060*/ 	.short	0x0000
        /*0062*/ 	.short	0x0000
        /*0064*/ 	.byte	0x00, 0xf0, 0x21, 0x00


	//----- nvinfo : EIATTR_SPARSE_MMA_MASK
	.align		4
.L_451:
        /*0068*/ 	.byte	0x03, 0x50
        /*006a*/ 	.short	0x0000


	//----- nvinfo : EIATTR_MAXREG_COUNT
	.align		4
        /*006c*/ 	.byte	0x03, 0x1b
        /*006e*/ 	.short	0x0080


	//----- nvinfo : EIATTR_NUM_BARRIERS
	.align		4
        /*0070*/ 	.byte	0x02, 0x4c
        /*0072*/ 	.byte	0x01
	.zero		1


	//----- nvinfo : EIATTR_MERCURY_ISA_VERSION
	.align		4
        /*0074*/ 	.byte	0x03, 0x5f
        /*0076*/ 	.short	0x0101


	//----- nvinfo : EIATTR_COOP_GROUP_MASK_REGIDS
	.align		4
        /*0078*/ 	.byte	0x04, 0x29
        /*007a*/ 	.short	(.L_453 - .L_452)


	//   ....[0]....
.L_452:
        /*007c*/ 	.word	0xffffffff


	//   ....[1]....
        /*0080*/ 	.word	0xffffffff


	//   ....[2]....
        /*0084*/ 	.word	0xffffffff


	//   ....[3]....
        /*0088*/ 	.word	0xffffffff


	//   ....[4]....
        /*008c*/ 	.word	0xffffffff


	//   ....[5]....
        /*0090*/ 	.word	0xffffffff


	//   ....[6]....
        /*0094*/ 	.word	0xffffffff


	//   ....[7]....
        /*0098*/ 	.word	0xffffffff


	//   ....[8]....
        /*009c*/ 	.word	0xffffffff


	//   ....[9]....
        /*00a0*/ 	.word	0xffffffff


	//   ....[10]....
        /*00a4*/ 	.word	0xffffffff


	//   ....[11]....
        /*00a8*/ 	.word	0xffffffff


	//   ....[12]....
        /*00ac*/ 	.word	0xffffffff


	//   ....[13]....
        /*00b0*/ 	.word	0xffffffff


	//   ....[14]....
        /*00b4*/ 	.word	0xffffffff


	//   ....[15]....
        /*00b8*/ 	.word	0xffffffff


	//   ....[16]....
        /*00bc*/ 	.word	0xffffffff


	//   ....[17]....
        /*00c0*/ 	.word	0xffffffff


	//   ....[18]....
        /*00c4*/ 	.word	0xffffffff


	//   ....[19]....
        /*00c8*/ 	.word	0xffffffff


	//   ....[20]....
        /*00cc*/ 	.word	0xffffffff


	//   ....[21]....
        /*00d0*/ 	.word	0xffffffff


	//   ....[22]....
        /*00d4*/ 	.word	0xffffffff


	//   ....[23]....
        /*00d8*/ 	.word	0xffffffff


	//   ....[24]....
        /*00dc*/ 	.word	0xffffffff


	//   ....[25]....
        /*00e0*/ 	.word	0xffffffff


	//   ....[26]....
        /*00e4*/ 	.word	0xffffffff


	//   ....[27]....
        /*00e8*/ 	.word	0xffffffff


	//   ....[28]....
        /*00ec*/ 	.word	0xffffffff


	//   ....[29]....
        /*00f0*/ 	.word	0xffffffff


	//----- nvinfo : EIATTR_COOP_GROUP_INSTR_OFFSETS
	.align		4
.L_453:
        /*00f4*/ 	.byte	0x04, 0x28
        /*00f6*/ 	.short	(.L_455 - .L_454)


	//   ....[0]....
.L_454:
        /*00f8*/ 	.word	0x00000af0


	//   ....[1]....
        /*00fc*/ 	.word	0x00000b00


	//   ....[2]....
        /*0100*/ 	.word	0x00000b60


	//   ....[3]....
        /*0104*/ 	.word	0x00000b80


	//   ....[4]....
        /*0108*/ 	.word	0x00000bd0


	//   ....[5]....
        /*010c*/ 	.word	0x00000bf0


	//   ....[6]....
        /*0110*/ 	.word	0x00000c30


	//   ....[7]....
        /*0114*/ 	.word	0x00000c70


	//   ....[8]....
        /*0118*/ 	.word	0x00000cc0


	//   ....[9]....
        /*011c*/ 	.word	0x00000d00


	//   ....[10]....
        /*0120*/ 	.word	0x00001000


	//   ....[11]....
        /*0124*/ 	.word	0x00001010


	//   ....[12]....
        /*0128*/ 	.word	0x00001090


	//   ....[13]....
        /*012c*/ 	.word	0x000010b0


	//   ....[14]....
        /*0130*/ 	.word	0x00001100


	//   ....[15]....
        /*0134*/ 	.word	0x00001150


	//   ....[16]....
        /*0138*/ 	.word	0x00001190


	//   ....[17]....
        /*013c*/ 	.word	0x000011c0


	//   ....[18]....
        /*0140*/ 	.word	0x00001200


	//   ....[19]....
        /*0144*/ 	.word	0x00001240


	//   ....[20]....
        /*0148*/ 	.word	0x000027b0


	//   ....[21]....
        /*014c*/ 	.word	0x000027c0


	//   ....[22]....
        /*0150*/ 	.word	0x00002840


	//   ....[23]....
        /*0154*/ 	.word	0x00002850


	//   ....[24]....
        /*0158*/ 	.word	0x000028b0


	//   ....[25]....
        /*015c*/ 	.word	0x000028d0


	//   ....[26]....
        /*0160*/ 	.word	0x00002910


	//   ....[27]....
        /*0164*/ 	.word	0x00002940


	//   ....[28]....
        /*0168*/ 	.word	0x00002990


	//   ....[29]....
        /*016c*/ 	.word	0x000029e0


	//----- nvinfo : EIATTR_VRC_CTA_INIT_COUNT
	.align		4
.L_455:
        /*0170*/ 	.byte	0x02, 0x4a
	.zero		1
	.zero		1


	//----- nvinfo : EIATTR_EXIT_INSTR_OFFSETS
	.align		4
        /*0174*/ 	.byte	0x04, 0x1c
        /*0176*/ 	.short	(.L_457 - .L_456)


	//   ....[0]....
.L_456:
        /*0178*/ 	.word	0x00000080


	//   ....[1]....
        /*017c*/ 	.word	0x000000c0


	//   ....[2]....
        /*0180*/ 	.word	0x00002c50


	//   ....[3]....
        /*0184*/ 	.word	0x00002cb0


	//----- nvinfo : EIATTR_MAX_THREADS
	.align		4
.L_457:
        /*0188*/ 	.byte	0x04, 0x05
        /*018a*/ 	.short	(.L_459 - .L_458)
.L_458:
        /*018c*/ 	.word	0x00000200
        /*0190*/ 	.word	0x00000001
        /*0194*/ 	.word	0x00000001


	//----- nvinfo : EIATTR_CRS_STACK_SIZE
	.align		4
.L_459:
        /*0198*/ 	.byte	0x04, 0x1e
        /*019a*/ 	.short	(.L_461 - .L_460)
.L_460:
        /*019c*/ 	.word	0x00000000


	//----- nvinfo : EIATTR_CBANK_PARAM_SIZE
	.align		4
.L_461:
        /*01a0*/ 	.byte	0x03, 0x19
        /*01a2*/ 	.short	0x0021


	//----- nvinfo : EIATTR_PARAM_CBANK
	.align		4
        /*01a4*/ 	.byte	0x04, 0x0a
        /*01a6*/ 	.short	(.L_463 - .L_462)
	.align		4
.L_462:
        /*01a8*/ 	.word	index@(.nv.constant0._ZN3cub18CUB_300001_SM_10006detail6reduce28DeviceReduceSingleTileKernelINS2_10policy_hubIxjN4cuda3std3__44plusIxEEE10Policy1000EN6thrust24THRUST_300001_SM_1000_NS10device_ptrIiEEPxjS9_xxNS7_10__identityEEEvT0_T1_T2_T3_T4_T6_)
        /*01ac*/ 	.short	0x0380
        /*01ae*/ 	.short	0x0021


	//----- nvinfo : EIATTR_SW_WAR
	.align		4
.L_463:
        /*01b0*/ 	.byte	0x04, 0x36
        /*01b2*/ 	.short	(.L_465 - .L_464)
.L_464:
        /*01b4*/ 	.word	0x00000008
.L_465:


//--------------------- .nv.info._ZN3cub18CUB_300001_SM_10006detail8for_each13static_kernelINS2_12policy_hub_t12policy_500_tElNS2_12op_wrapper_tIlN6thrust24THRUST_300001_SM_1000_NS6system6detail7generic6detail21binary_search_functorINS8_6detail15normal_iteratorINS8_10device_ptrIiEEEENSC_18binary_search_lessENSC_3lbfEEENS8_12zip_iteratorIN4cuda3std3__45tupleIJNS8_17counting_iteratorIiNS8_11use_defaultESS_SS_EESI_EEEEEEEEEvT0_T1_ --------------------------
	.section	.nv.info._ZN3cub18CUB_300001_SM_10006detail8for_each13static_kernelINS2_12policy_hub_t12policy_500_tElNS2_12op_wrapper_tIlN6thrust24THRUST_300001_SM_1000_NS6system6detail7generic6detail21binary_search_functorINS8_6detail15normal_iteratorINS8_10device_ptrIiEEEENSC_18binary_search_lessENSC_3lbfEEENS8_12zip_iteratorIN4cuda3std3__45tupleIJNS8_17counting_iteratorIiNS8_11use_defaultESS_SS_EESI_EEEEEEEEEvT0_T1_,"",@"SHT_CUDA_INFO"
	.sectionflags	@""
	.align	4


	//----- nvinfo : EIATTR_CUDA_API_VERSION
	.align		4
        /*0000*/ 	.byte	0x04, 0x37
        /*0002*/ 	.short	(.L_467 - .L_466)
.L_466:
        /*0004*/ 	.word	0x00000082


	//----- nvinfo : EIATTR_KPARAM_INFO
	.align		4
.L_467:
        /*0008*/ 	.byte	0x04, 0x17
        /*000a*/ 	.short	(.L_469 - .L_468)
.L_468:
        /*000c*/ 	.word	0x00000000
        /*0010*/ 	.short	0x0001
        /*0012*/ 	.short	0x0008
        /*0014*/ 	.byte	0x00, 0xf0, 0xa1, 0x00


	//----- nvinfo : EIATTR_KPARAM_INFO
	.align		4
.L_469:
        /*0018*/ 	.byte	0x04, 0x17
        /*001a*/ 	.short	(.L_471 - .L_470)
.L_470:
        /*001c*/ 	.word	0x00000000
        /*0020*/ 	.short	0x0000
        /*0022*/ 	.short	0x0000
        /*0024*/ 	.byte	0x00, 0xf0, 0x21, 0x00


	//----- nvinfo : EIATTR_SPARSE_MMA_MASK
	.align		4
.L_471:
        /*0028*/ 	.byte	0x03, 0x50
        /*002a*/ 	.short	0x0000


	//----- nvinfo : EIATTR_MAXREG_COUNT
	.align		4
        /*002c*/ 	.byte	0x03, 0x1b
        /*002e*/ 	.short	0x00ff


	//----- nvinfo : EIATTR_MERCURY_ISA_VERSION
	.align		4
        /*0030*/ 	.byte	0x03, 0x5f
        /*0032*/ 	.short	0x0101


	//----- nvinfo : EIATTR_VRC_CTA_INIT_COUNT
	.align		4
        /*0034*/ 	.byte	0x02, 0x4a
	.zero		1
	.zero		1


	//----- nvinfo : EIATTR_EXIT_INSTR_OFFSETS
	.align		4
        /*0038*/ 	.byte	0x04, 0x1c
        /*003a*/ 	.short	(.L_473 - .L_472)


	//   ....[0]....
.L_472:
        /*003c*/ 	.word	0x00000540


	//   ....[1]....
        /*0040*/ 	.word	0x000005c0


	//   ....[2]....
        /*0044*/ 	.word	0x00000970


	//   ....[3]....
        /*0048*/ 	.word	0x00000b90


	//   ....[4]....
        /*004c*/ 	.word	0x00000c70


	//   ....[5]....
        /*0050*/ 	.word	0x00000c90


	//----- nvinfo : EIATTR_MAX_THREADS
	.align		4
.L_473:
        /*0054*/ 	.byte	0x04, 0x05
        /*0056*/ 	.short	(.L_475 - .L_474)
.L_474:
        /*0058*/ 	.word	0x00000100
        /*005c*/ 	.word	0x00000001
        /*0060*/ 	.word	0x00000001


	//----- nvinfo : EIATTR_CRS_STACK_SIZE
	.align		4
.L_475:
        /*0064*/ 	.byte	0x04, 0x1e
        /*0066*/ 	.short	(.L_477 - .L_476)
.L_476:
        /*0068*/ 	.word	0x00000000


	//----- nvinfo : EIATTR_CBANK_PARAM_SIZE
	.align		4
.L_477:
        /*006c*/ 	.byte	0x03, 0x19
        /*006e*/ 	.short	0x0030


	//----- nvinfo : EIATTR_PARAM_CBANK
	.align		4
        /*0070*/ 	.byte	0x04, 0x0a
        /*0072*/ 	.short	(.L_479 - .L_478)
	.align		4
.L_478:
        /*0074*/ 	.word	index@(.nv.constant0._ZN3cub18CUB_300001_SM_10006detail8for_each13static_kernelINS2_12policy_hub_t12policy_500_tElNS2_12op_wrapper_tIlN6thrust24THRUST_300001_SM_1000_NS6system6detail7generic6detail21binary_search_functorINS8_6detail15normal_iteratorINS8_10device_ptrIiEEEENSC_18binary_search_lessENSC_3lbfEEENS8_12zip_iteratorIN4cuda3std3__45tupleIJNS8_17counting_iteratorIiNS8_11use_defaultESS_SS_EESI_EEEEEEEEEvT0_T1_)
        /*0078*/ 	.short	0x0380
        /*007a*/ 	.short	0x0030


	//----- nvinfo : EIATTR_SW_WAR
	.align		4
.L_479:
        /*007c*/ 	.byte	0x04, 0x36
        /*007e*/ 	.short	(.L_481 - .L_480)
.L_480:
        /*0080*/ 	.word	0x00000008
.L_481:


//--------------------- .nv.info._ZN3cub18CUB_300001_SM_10006detail8for_each13static_kernelINS2_12policy_hub_t12policy_500_tElN6thrust24THRUST_300001_SM_1000_NS8cuda_cub10__tabulate7functorINS7_6detail15normal_iteratorINS7_10device_ptrIiEEEENS7_6system6detail7generic6detail22compute_sequence_valueIivEElEEEEvT0_T1_ --------------------------
	.section	.nv.info._ZN3cub18CUB_300001_SM_10006detail8for_each13static_kernelINS2_12policy_hub_t12policy_500_tElN6thrust24THRUST_300001_SM_1000_NS8cuda_cub10__tabulate7functorINS7_6detail15normal_iteratorINS7_10device_ptrIiEEEENS7_6system6detail7generic6detail22compute_sequence_valueIivEElEEEEvT0_T1_,"",@"SHT_CUDA_INFO"
	.sectionflags	@""
	.align	4


	//----- nvinfo : EIATTR_CUDA_API_VERSION
	.align		4
        /*0000*/ 	.byte	0x04, 0x37
        /*0002*/ 	.short	(.L_483 - .L_482)
.L_482:
        /*0004*/ 	.word	0x00000082


	//----- nvinfo : EIATTR_KPARAM_INFO
	.align		4
.L_483:
        /*0008*/ 	.byte	0x04, 0x17
        /*000a*/ 	.short	(.L_485 - .L_484)
.L_484:
        /*000c*/ 	.word	0x00000000
        /*0010*/ 	.short	0x0001
        /*0012*/ 	.short	0x0008
        /*0014*/ 	.byte	0x00, 0xf0, 0x41, 0x00


	//----- nvinfo : EIATTR_KPARAM_INFO
	.align		4
.L_485:
        /*0018*/ 	.byte	0x04, 0x17
        /*001a*/ 	.short	(.L_487 - .L_486)
.L_486:
        /*001c*/ 	.word	0x00000000
        /*0020*/ 	.short	0x0000
        /*0022*/ 	.short	0x0000
        /*0024*/ 	.byte	0x00, 0xf0, 0x21, 0x00


	//----- nvinfo : EIATTR_SPARSE_MMA_MASK
	.align		4
.L_487:
        /*0028*/ 	.byte	0x03, 0x50
        /*002a*/ 	.short	0x0000


	//----- nvinfo : EIATTR_MAXREG_COUNT
	.align		4
        /*002c*/ 	.byte	0x03, 0x1b
        /*002e*/ 	.short	0x00ff


	//----- nvinfo : EIATTR_MERCURY_ISA_VERSION
	.align		4
        /*0030*/ 	.byte	0x03, 0x5f
        /*0032*/ 	.short	0x0101


	//----- nvinfo : EIATTR_VRC_CTA_INIT_COUNT
	.align		4
        /*0034*/ 	.byte	0x02, 0x4a
	.zero		1
	.zero		1


	//----- nvinfo : EIATTR_EXIT_INSTR_OFFSETS
	.align		4
        /*0038*/ 	.byte	0x04, 0x1c
        /*003a*/ 	.short	(.L_489 - .L_488)


	//   ....[0]....
.L_488:
        /*003c*/ 	.word	0x00000160


	//   ....[1]....
        /*0040*/ 	.word	0x000002b0


	//   ....[2]....
        /*0044*/ 	.word	0x00000340


	//----- nvinfo : EIATTR_MAX_THREADS
	.align		4
.L_489:
        /*0048*/ 	.byte	0x04, 0x05
        /*004a*/ 	.short	(.L_491 - .L_490)
.L_490:
        /*004c*/ 	.word	0x00000100
        /*0050*/ 	.word	0x00000001
        /*0054*/ 	.word	0x00000001


	//----- nvinfo : EIATTR_CRS_STACK_SIZE
	.align		4
.L_491:
        /*0058*/ 	.byte	0x04, 0x1e
        /*005a*/ 	.short	(.L_493 - .L_492)
.L_492:
        /*005c*/ 	.word	0x00000000


	//----- nvinfo : EIATTR_CBANK_PARAM_SIZE
	.align		4
.L_493:
        /*0060*/ 	.byte	0x03, 0x19
        /*0062*/ 	.short	0x0018


	//----- nvinfo : EIATTR_PARAM_CBANK
	.align		4
        /*0064*/ 	.byte	0x04, 0x0a
        /*0066*/ 	.short	(.L_495 - .L_494)
	.align		4
.L_494:
        /*0068*/ 	.word	index@(.nv.constant0._ZN3cub18CUB_300001_SM_10006detail8for_each13static_kernelINS2_12policy_hub_t12policy_500_tElN6thrust24THRUST_300001_SM_1000_NS8cuda_cub10__tabulate7functorINS7_6detail15normal_iteratorINS7_10device_ptrIiEEEENS7_6system6detail7generic6detail22compute_sequence_valueIivEElEEEEvT0_T1_)
        /*006c*/ 	.short	0x0380
        /*006e*/ 	.short	0x0018


	//----- nvinfo : EIATTR_SW_WAR
	.align		4
.L_495:
        /*0070*/ 	.byte	0x04, 0x36
        /*0072*/ 	.short	(.L_497 - .L_496)
.L_496:
        /*0074*/ 	.word	0x00000008
.L_497:


//--------------------- .nv.info._ZN3cub18CUB_300001_SM_10006detail11EmptyKernelIvEEvv --------------------------
	.section	.nv.info._ZN3cub18CUB_300001_SM_10006detail11EmptyKernelIvEEvv,"",@"SHT_CUDA_INFO"
	.sectionflags	@""
	.align	4


	//----- nvinfo : EIATTR_CUDA_API_VERSION
	.align		4
        /*0000*/ 	.byte	0x04, 0x37
        /*0002*/ 	.short	(.L_499 - .L_498)
.L_498:
        /*0004*/ 	.word	0x00000082


	//----- nvinfo : EIATTR_SPARSE_MMA_MASK
	.align		4
.L_499:
        /*0008*/ 	.byte	0x03, 0x50
        /*000a*/ 	.short	0x0000


	//----- nvinfo : EIATTR_MAXREG_COUNT
	.align		4
        /*000c*/ 	.byte	0x03, 0x1b
        /*000e*/ 	.short	0x00ff


	//----- nvinfo : EIATTR_MERCURY_ISA_VERSION
	.align		4
        /*0010*/ 	.byte	0x03, 0x5f
        /*0012*/ 	.short	0x0101


	//----- nvinfo : EIATTR_VRC_CTA_INIT_COUNT
	.align		4
        /*0014*/ 	.byte	0x02, 0x4a
	.zero		1
	.zero		1


	//----- nvinfo : EIATTR_EXIT_INSTR_OFFSETS
	.align		4
        /*0018*/ 	.byte	0x04, 0x1c
        /*001a*/ 	.short	(.L_501 - .L_500)


	//   ....[0]....
.L_500:
        /*001c*/ 	.word	0x00000010


	//----- nvinfo : EIATTR_SW_WAR
	.align		4
.L_501:
        /*0020*/ 	.byte	0x04, 0x36
        /*0022*/ 	.short	(.L_503 - .L_502)
.L_502:
        /*0024*/ 	.word	0x00000008
.L_503:


//--------------------- .nv.info._Z23updateOverlapAreaKernelPKiS0_iPiS0_iiS0_PKd --------------------------
	.section	.nv.info._Z23updateOverlapAreaKernelPKiS0_iPiS0_iiS0_PKd,"",@"SHT_CUDA_INFO"
	.sectionflags	@""
	.align	4


	//----- nvinfo : EIATTR_CUDA_API_VERSION
	.align		4
        /*0000*/ 	.byte	0x04, 0x37
        /*0002*/ 	.short	(.L_505 - .L_504)
.L_504:
        /*0004*/ 	.word	0x00000082


	//----- nvinfo : EIATTR_KPARAM_INFO
	.align		4
.L_505:
        /*0008*/ 	.byte	0x04, 0x17
        /*000a*/ 	.short	(.L_507 - .L_506)
.L_506:
        /*000c*/ 	.word	0x00000000
        /*0010*/ 	.short	0x0008
        /*0012*/ 	.short	0x0038
        /*0014*/ 	.byte	0x00, 0xf5, 0x21, 0x00


	//----- nvinfo : EIATTR_KPARAM_INFO
	.align		4
.L_507:
        /*0018*/ 	.byte	0x04, 0x17
        /*001a*/ 	.short	(.L_509 - .L_508)
.L_508:
        /*001c*/ 	.word	0x00000000
        /*0020*/ 	.short	0x0007
        /*0022*/ 	.short	0x0030
        /*0024*/ 	.byte	0x00, 0xf5, 0x21, 0x00


	//----- nvinfo : EIATTR_KPARAM_INFO
	.align		4
.L_509:
        /*0028*/ 	.byte	0x04, 0x17
        /*002a*/ 	.short	(.L_511 - .L_510)
.L_510:
        /*002c*/ 	.word	0x00000000
        /*0030*/ 	.short	0x0006
        /*0032*/ 	.short	0x002c
        /*0034*/ 	.byte	0x00, 0xf0, 0x11, 0x00


	//----- nvinfo : EIATTR_KPARAM_INFO
	.align		4
.L_511:
        /*0038*/ 	.byte	0x04, 0x17
        /*003a*/ 	.short	(.L_513 - .L_512)
.L_512:
        /*003c*/ 	.word	0x00000000
        /*0040*/ 	.short	0x0005
        /*0042*/ 	.short	0x0028
        /*0044*/ 	.byte	0x00, 0xf0, 0x11, 0x00


	//----- nvinfo : EIATTR_KPARAM_INFO
	.align		4
.L_513:
        /*0048*/ 	.byte	0x04, 0x17
        /*004a*/ 	.short	(.L_515 - .L_514)
.L_514:
        /*004c*/ 	.word	0x00000000
        /*0050*/ 	.short	0x0004
        /*0052*/ 	.short	0x0020
        /*0054*/ 	.byte	0x00, 0xf5, 0x21, 0x00


	//----- nvinfo : EIATTR_KPARAM_INFO
	.align		4
.L_515:
        /*0058*/ 	.byte	0x04, 0x17
        /*005a*/ 	.short	(.L_517 - .L_516)
.L_516:
        /*005c*/ 	.word	0x00000000
        /*0060*/ 	.short	0x0003
        /*0062*/ 	.short	0x0018
        /*0064*/ 	.byte	0x00, 0xf5, 0x21, 0x00


	//----- nvinfo : EIATTR_KPARAM_INFO
	.align		4
.L_517:
        /*0068*/ 	.byte	0x04, 0x17
        /*006a*/ 	.short	(.L_519 - .L_518)
.L_518:
        /*006c*/ 	.word	0x00000000
        /*0070*/ 	.short	0x0002
        /*0072*/ 	.short	0x0010
        /*0074*/ 	.byte	0x00, 0xf0, 0x11, 0x00


	//----- nvinfo : EIATTR_KPARAM_INFO
	.align		4
.L_519:
        /*0078*/ 	.byte	0x04, 0x17
        /*007a*/ 	.short	(.L_521 - .L_520)
.L_520:
        /*007c*/ 	.word	0x00000000
        /*0080*/ 	.short	0x0001
        /*0082*/ 	.short	0x0008
        /*0084*/ 	.byte	0x00, 0xf5, 0x21, 0x00


	//----- nvinfo : EIATTR_KPARAM_INFO
	.align		4
.L_521:
        /*0088*/ 	.byte	0x04, 0x17
        /*008a*/ 	.short	(.L_523 - .L_522)
.L_522:
        /*008c*/ 	.word	0x00000000
        /*0090*/ 	.short	0x0000
        /*0092*/ 	.short	0x0000
        /*0094*/ 	.byte	0x00, 0xf5, 0x21, 0x00


	//----- nvinfo : EIATTR_SPARSE_MMA_MASK
	.align		4
.L_523:
        /*0098*/ 	.byte	0x03, 0x50
        /*009a*/ 	.short	0x0000


	//----- nvinfo : EIATTR_MAXREG_COUNT
	.align		4
        /*009c*/ 	.byte	0x03, 0x1b
        /*009e*/ 	.short	0x00ff


	//----- nvinfo : EIATTR_MERCURY_ISA_VERSION
	.align		4
        /*00a0*/ 	.byte	0x03, 0x5f
        /*00a2*/ 	.short	0x0101


	//----- nvinfo : EIATTR_VRC_CTA_INIT_COUNT
	.align		4
        /*00a4*/ 	.byte	0x02, 0x4a
	.zero		1
	.zero		1


	//----- nvinfo : EIATTR_EXIT_INSTR_OFFSETS
	.align		4
        /*00a8*/ 	.byte	0x04, 0x1c
        /*00aa*/ 	.short	(.L_525 - .L_524)


	//   ....[0]....
.L_524:
        /*00ac*/ 	.word	0x00000090


	//   ....[1]....
        /*00b0*/ 	.word	0x00005ed0


	//----- nvinfo : EIATTR_CRS_STACK_SIZE
	.align		4
.L_525:
        /*00b4*/ 	.byte	0x04, 0x1e
        /*00b6*/ 	.short	(.L_527 - .L_526)
.L_526:
        /*00b8*/ 	.word	0x00000000


	//----- nvinfo : EIATTR_CBANK_PARAM_SIZE
	.align		4
.L_527:
        /*00bc*/ 	.byte	0x03, 0x19
        /*00be*/ 	.short	0x0040


	//----- nvinfo : EIATTR_PARAM_CBANK
	.align		4
        /*00c0*/ 	.byte	0x04, 0x0a
        /*00c2*/ 	.short	(.L_529 - .L_528)
	.align		4
.L_528:
        /*00c4*/ 	.word	index@(.nv.constant0._Z23updateOverlapAreaKernelPKiS0_iPiS0_iiS0_PKd)
        /*00c8*/ 	.short	0x0380
        /*00ca*/ 	.short	0x0040


	//----- nvinfo : EIATTR_SW_WAR
	.align		4
.L_529:
        /*00cc*/ 	.byte	0x04, 0x36
        /*00ce*/ 	.short	(.L_531 - .L_530)
.L_530:
        /*00d0*/ 	.word	0x00000008
.L_531:


//--------------------- .nv.info._Z15maxReduceKernelPKiiPi --------------------------
	.section	.nv.info._Z15maxReduceKernelPKiiPi,"",@"SHT_CUDA_INFO"
	.sectionflags	@""
	.align	4


	//----- nvinfo : EIATTR_CUDA_API_VERSION
	.align		4
        /*0000*/ 	.byte	0x04, 0x37
        /*0002*/ 	.short	(.L_533 - .L_532)
.L_532:
        /*0004*/ 	.word	0x00000082


	//----- nvinfo : EIATTR_KPARAM_INFO
	.align		4
.L_533:
        /*0008*/ 	.byte	0x04, 0x17
        /*000a*/ 	.short	(.L_535 - .L_534)
.L_534:
        /*000c*/ 	.word	0x00000000
        /*0010*/ 	.short	0x0002
        /*0012*/ 	.short	0x0010
        /*0014*/ 	.byte	0x00, 0xf5, 0x21, 0x00


	//----- nvinfo : EIATTR_KPARAM_INFO
	.align		4
.L_535:
        /*0018*/ 	.byte	0x04, 0x17
        /*001a*/ 	.short	(.L_537 - .L_536)
.L_536:
        /*001c*/ 	.word	0x00000000
        /*0020*/ 	.short	0x0001
        /*0022*/ 	.short	0x0008
        /*0024*/ 	.byte	0x00, 0xf0, 0x11, 0x00


	//----- nvinfo : EIATTR_KPARAM_INFO
	.align		4
.L_537:
        /*0028*/ 	.byte	0x04, 0x17
        /*002a*/ 	.short	(.L_539 - .L_538)
.L_538:
        /*002c*/ 	.word	0x00000000
        /*0030*/ 	.short	0x0000
        /*0032*/ 	.short	0x0000
        /*0034*/ 	.byte	0x00, 0xf5, 0x21, 0x00


	//----- nvinfo : EIATTR_SPARSE_MMA_MASK
	.align		4
.L_539:
        /*0038*/ 	.byte	0x03, 0x50
        /*003a*/ 	.short	0x0000


	//----- nvinfo : EIATTR_MAXREG_COUNT
	.align		4
        /*003c*/ 	.byte	0x03, 0x1b
        /*003e*/ 	.short	0x00ff


	//----- nvinfo : EIATTR_NUM_BARRIERS
	.align		4
        /*0040*/ 	.byte	0x02, 0x4c
        /*0042*/ 	.byte	0x01
	.zero		1


	//----- nvinfo : EIATTR_MERCURY_ISA_VERSION
	.align		4
        /*0044*/ 	.byte	0x03, 0x5f
        /*0046*/ 	.short	0x0101


	//----- nvinfo : EIATTR_VRC_CTA_INIT_COUNT
	.align		4
        /*0048*/ 	.byte	0x02, 0x4a
	.zero		1
	.zero		1


	//----- nvinfo : EIATTR_EXIT_INSTR_OFFSETS
	.align		4
        /*004c*/ 	.byte	0x04, 0x1c
        /*004e*/ 	.short	(.L_541 - .L_540)


	//   ....[0]....
.L_540:
        /*0050*/ 	.word	0x00000bb0


	//   ....[1]....
        /*0054*/ 	.word	0x00000c20


	//----- nvinfo : EIATTR_CRS_STACK_SIZE
	.align		4
.L_541:
        /*0058*/ 	.byte	0x04, 0x1e
        /*005a*/ 	.short	(.L_543 - .L_542)
.L_542:
        /*005c*/ 	.word	0x00000000


	//----- nvinfo : EIATTR_CBANK_PARAM_SIZE
	.align		4
.L_543:
        /*0060*/ 	.byte	0x03, 0x19
        /*0062*/ 	.short	0x0018


	//----- nvinfo : EIATTR_PARAM_CBANK
	.align		4
        /*0064*/ 	.byte	0x04, 0x0a
        /*0066*/ 	.short	(.L_545 - .L_544)
	.align		4
.L_544:
        /*0068*/ 	.word	index@(.nv.constant0._Z15maxReduceKernelPKiiPi)
        /*006c*/ 	.short	0x0380
        /*006e*/ 	.short	0x0018


	//----- nvinfo : EIATTR_SW_WAR
	.align		4
.L_545:
        /*0070*/ 	.byte	0x04, 0x36
        /*0072*/ 	.short	(.L_547 - .L_546)
.L_546:
        /*0074*/ 	.word	0x00000008
.L_547:


//--------------------- .nv.info._Z21updateNeighborsKernelPKiS0_PKdS0_S0_iPiS3_iiS3_dPbPdS5_ --------------------------
	.section	.nv.info._Z21updateNeighborsKernelPKiS0_PKdS0_S0_iPiS3_iiS3_dPbPdS5_,"",@"SHT_CUDA_INFO"
	.sectionflags	@""
	.align	4


	//----- nvinfo : EIATTR_CUDA_API_VERSION
	.align		4
        /*0000*/ 	.byte	0x04, 0x37
        /*0002*/ 	.short	(.L_549 - .L_548)
.L_548:
        /*0004*/ 	.word	0x00000082


	//----- nvinfo : EIATTR_KPARAM_INFO
	.align		4
.L_549:
        /*0008*/ 	.byte	0x04, 0x17
        /*000a*/ 	.short	(.L_551 - .L_550)
.L_550:
        /*000c*/ 	.word	0x00000000
        /*0010*/ 	.short	0x000e
        /*0012*/ 	.short	0x0068
        /*0014*/ 	.byte	0x00, 0xf5, 0x21, 0x00


	//----- nvinfo : EIATTR_KPARAM_INFO
	.align		4
.L_551:
        /*0018*/ 	.byte	0x04, 0x17
        /*001a*/ 	.short	(.L_553 - .L_552)
.L_552:
        /*001c*/ 	.word	0x00000000
        /*0020*/ 	.short	0x000d
        /*0022*/ 	.short	0x0060
        /*0024*/ 	.byte	0x00, 0xf5, 0x21, 0x00


	//----- nvinfo : EIATTR_KPARAM_INFO
	.align		4
.L_553:
        /*0028*/ 	.byte	0x04, 0x17
        /*002a*/ 	.short	(.L_555 - .L_554)
.L_554:
        /*002c*/ 	.word	0x00000000
        /*0030*/ 	.short	0x000c
        /*0032*/ 	.short	0x0058
        /*0034*/ 	.byte	0x00, 0xf5, 0x21, 0x00


	//----- nvinfo : EIATTR_KPARAM_INFO
	.align		4
.L_555:
        /*0038*/ 	.byte	0x04, 0x17
        /*003a*/ 	.short	(.L_557 - .L_556)
.L_556:
        /*003c*/ 	.word	0x00000000
        /*0040*/ 	.short	0x000b
        /*0042*/ 	.short	0x0050
        /*0044*/ 	.byte	0x00, 0xf0, 0x21, 0x00


	//----- nvinfo : EIATTR_KPARAM_INFO
	.align		4
.L_557:
        /*0048*/ 	.byte	0x04, 0x17
        /*004a*/ 	.short	(.L_559 - .L_558)
.L_558:
        /*004c*/ 	.word	0x00000000
        /*0050*/ 	.short	0x000a
        /*0052*/ 	.short	0x0048
        /*0054*/ 	.byte	0x00, 0xf5, 0x21, 0x00


	//----- nvinfo : EIATTR_KPARAM_INFO
	.align		4
.L_559:
        /*0058*/ 	.byte	0x04, 0x17
        /*005a*/ 	.short	(.L_561 - .L_560)
.L_560:
        /*005c*/ 	.word	0x00000000
        /*0060*/ 	.short	0x0009
        /*0062*/ 	.short	0x0044
        /*0064*/ 	.byte	0x00, 0xf0, 0x11, 0x00


	//----- nvinfo : EIATTR_KPARAM_INFO
	.align		4
.L_561:
        /*0068*/ 	.byte	0x04, 0x17
        /*006a*/ 	.short	(.L_563 - .L_562)
.L_562:
        /*006c*/ 	.word	0x00000000
        /*0070*/ 	.short	0x0008
        /*0072*/ 	.short	0x0040
        /*0074*/ 	.byte	0x00, 0xf0, 0x11, 0x00


	//----- nvinfo : EIATTR_KPARAM_INFO
	.align		4
.L_563:
        /*0078*/ 	.byte	0x04, 0x17
        /*007a*/ 	.short	(.L_565 - .L_564)
.L_564:
        /*007c*/ 	.word	0x00000000
        /*0080*/ 	.short	0x0007
        /*0082*/ 	.short	0x0038
        /*0084*/ 	.byte	0x00, 0xf5, 0x21, 0x00


	//----- nvinfo : EIATTR_KPARAM_INFO
	.align		4
.L_565:
        /*0088*/ 	.byte	0x04, 0x17
        /*008a*/ 	.short	(.L_567 - .L_566)
.L_566:
        /*008c*/ 	.word	0x00000000
        /*0090*/ 	.short	0x0006
        /*0092*/ 	.short	0x0030
        /*0094*/ 	.byte	0x00, 0xf5, 0x21, 0x00


	//----- nvinfo : EIATTR_KPARAM_INFO
	.align		4
.L_567:
        /*0098*/ 	.byte	0x04, 0x17
        /*009a*/ 	.short	(.L_569 - .L_568)
.L_568:
        /*009c*/ 	.word	0x00000000
        /*00a0*/ 	.short	0x0005
        /*00a2*/ 	.short	0x0028
        /*00a4*/ 	.byte	0x00, 0xf0, 0x11, 0x00


	//----- nvinfo : EIATTR_KPARAM_INFO
	.align		4
.L_569:
        /*00a8*/ 	.byte	0x04, 0x17
        /*00aa*/ 	.short	(.L_571 - .L_570)
.L_570:
        /*00ac*/ 	.word	0x00000000
        /*00b0*/ 	.short	0x0004
        /*00b2*/ 	.short	0x0020
        /*00b4*/ 	.byte	0x00, 0xf5, 0x21, 0x00


	//----- nvinfo : EIATTR_KPARAM_INFO
	.align		4
.L_571:
        /*00b8*/ 	.byte	0x04, 0x17
        /*00ba*/ 	.short	(.L_573 - .L_572)
.L_572:
        /*00bc*/ 	.word	0x00000000
        /*00c0*/ 	.short	0x0003
        /*00c2*/ 	.short	0x0018
        /*00c4*/ 	.byte	0x00, 0xf5, 0x21, 0x00


	//----- nvinfo : EIATTR_KPARAM_INFO
	.align		4
.L_573:
        /*00c8*/ 	.byte	0x04, 0x17
        /*00ca*/ 	.short	(.L_575 - .L_574)
.L_574:
        /*00cc*/ 	.word	0x00000000
        /*00d0*/ 	.short	0x0002
        /*00d2*/ 	.short	0x0010
        /*00d4*/ 	.byte	0x00, 0xf5, 0x21, 0x00


	//----- nvinfo : EIATTR_KPARAM_INFO
	.align		4
.L_575:
        /*00d8*/ 	.byte	0x04, 0x17
        /*00da*/ 	.short	(.L_577 - .L_576)
.L_576:
        /*00dc*/ 	.word	0x00000000
        /*00e0*/ 	.short	0x0001
        /*00e2*/ 	.short	0x0008
        /*00e4*/ 	.byte	0x00, 0xf5, 0x21, 0x00


	//----- nvinfo : EIATTR_KPARAM_INFO
	.align		4
.L_577:
        /*00e8*/ 	.byte	0x04, 0x17
        /*00ea*/ 	.short	(.L_579 - .L_578)
.L_578:
        /*00ec*/ 	.word	0x00000000
        /*00f0*/ 	.short	0x0000
        /*00f2*/ 	.short	0x0000
        /*00f4*/ 	.byte	0x00, 0xf5, 0x21, 0x00


	//----- nvinfo : EIATTR_SPARSE_MMA_MASK
	.align		4
.L_579:
        /*00f8*/ 	.byte	0x03, 0x50
        /*00fa*/ 	.short	0x0000


	//----- nvinfo : EIATTR_MAXREG_COUNT
	.align		4
        /*00fc*/ 	.byte	0x03, 0x1b
        /*00fe*/ 	.short	0x00ff


	//----- nvinfo : EIATTR_MERCURY_ISA_VERSION
	.align		4
        /*0100*/ 	.byte	0x03, 0x5f
        /*0102*/ 	.short	0x0101


	//----- nvinfo : EIATTR_VRC_CTA_INIT_COUNT
	.align		4
        /*0104*/ 	.byte	0x02, 0x4a
	.zero		1
	.zero		1


	//----- nvinfo : EIATTR_EXIT_INSTR_OFFSETS
	.align		4
        /*0108*/ 	.byte	0x04, 0x1c
        /*010a*/ 	.short	(.L_581 - .L_580)


	//   ....[0]....
.L_580:
        /*010c*/ 	.word	0x00000080


	//   ....[1]....
        /*0110*/ 	.word	0x00004dc0


	//----- nvinfo : EIATTR_CRS_STACK_SIZE
	.align		4
.L_581:
        /*0114*/ 	.byte	0x04, 0x1e
        /*0116*/ 	.short	(.L_583 - .L_582)
.L_582:
        /*0118*/ 	.word	0x00000000


	//----- nvinfo : EIATTR_CBANK_PARAM_SIZE
	.align		4
.L_583:
        /*011c*/ 	.byte	0x03, 0x19
        /*011e*/ 	.short	0x0070


	//----- nvinfo : EIATTR_PARAM_CBANK
	.align		4
        /*0120*/ 	.byte	0x04, 0x0a
        /*0122*/ 	.short	(.L_585 - .L_584)
	.align		4
.L_584:
        /*0124*/ 	.word	index@(.nv.constant0._Z21updateNeighborsKernelPKiS0_PKdS0_S0_iPiS3_iiS3_dPbPdS5_)
        /*0128*/ 	.short	0x0380
        /*012a*/ 	.short	0x0070


	//----- nvinfo : EIATTR_SW_WAR
	.align		4
.L_585:
        /*012c*/ 	.byte	0x04, 0x36
        /*012e*/ 	.short	(.L_587 - .L_586)
.L_586:
        /*0130*/ 	.word	0x00000008
.L_587:


//--------------------- .nv.info._Z25updateNeighborCellsKernelPdPiS0_iiiS0_ --------------------------
	.section	.nv.info._Z25updateNeighborCellsKernelPdPiS0_iiiS0_,"",@"SHT_CUDA_INFO"
	.sectionflags	@""
	.align	4


	//----- nvinfo : EIATTR_CUDA_API_VERSION
	.align		4
        /*0000*/ 	.byte	0x04, 0x37
        /*0002*/ 	.short	(.L_589 - .L_588)
.L_588:
        /*0004*/ 	.word	0x00000082


	//----- nvinfo : EIATTR_KPARAM_INFO
	.align		4
.L_589:
        /*0008*/ 	.byte	0x04, 0x17
        /*000a*/ 	.short	(.L_591 - .L_590)
.L_590:
        /*000c*/ 	.word	0x00000000
        /*0010*/ 	.short	0x0006
        /*0012*/ 	.short	0x0028
        /*0014*/ 	.byte	0x00, 0xf5, 0x21, 0x00


	//----- nvinfo : EIATTR_KPARAM_INFO
	.align		4
.L_591:
        /*0018*/ 	.byte	0x04, 0x17
        /*001a*/ 	.short	(.L_593 - .L_592)
.L_592:
        /*001c*/ 	.word	0x00000000
        /*0020*/ 	.short	0x0005
        /*0022*/ 	.short	0x0020
        /*0024*/ 	.byte	0x00, 0xf0, 0x11, 0x00


	//----- nvinfo : EIATTR_KPARAM_INFO
	.align		4
.L_593:
        /*0028*/ 	.byte	0x04, 0x17
        /*002a*/ 	.short	(.L_595 - .L_594)
.L_594:
        /*002c*/ 	.word	0x00000000
        /*0030*/ 	.short	0x0004
        /*0032*/ 	.short	0x001c
        /*0034*/ 	.byte	0x00, 0xf0, 0x11, 0x00


	//----- nvinfo : EIATTR_KPARAM_INFO
	.align		4
.L_595:
        /*0038*/ 	.byte	0x04, 0x17
        /*003a*/ 	.short	(.L_597 - .L_596)
.L_596:
        /*003c*/ 	.word	0x00000000
        /*0040*/ 	.short	0x0003
        /*0042*/ 	.short	0x0018
        /*0044*/ 	.byte	0x00, 0xf0, 0x11, 0x00


	//----- nvinfo : EIATTR_KPARAM_INFO
	.align		4
.L_597:
        /*0048*/ 	.byte	0x04, 0x17
        /*004a*/ 	.short	(.L_599 - .L_598)
.L_598:
        /*004c*/ 	.word	0x00000000
        /*0050*/ 	.short	0x0002
        /*0052*/ 	.short	0x0010
        /*0054*/ 	.byte	0x00, 0xf5, 0x21, 0x00


	//----- nvinfo : EIATTR_KPARAM_INFO
	.align		4
.L_599:
        /*0058*/ 	.byte	0x04, 0x17
        /*005a*/ 	.short	(.L_601 - .L_600)
.L_600:
        /*005c*/ 	.word	0x00000000
        /*0060*/ 	.short	0x0001
        /*0062*/ 	.short	0x0008
        /*0064*/ 	.byte	0x00, 0xf5, 0x21, 0x00


	//----- nvinfo : EIATTR_KPARAM_INFO
	.align		4
.L_601:
        /*0068*/ 	.byte	0x04, 0x17
        /*006a*/ 	.short	(.L_603 - .L_602)
.L_602:
        /*006c*/ 	.word	0x00000000
        /*0070*/ 	.short	0x0000
        /*0072*/ 	.short	0x0000
        /*0074*/ 	.byte	0x00, 0xf5, 0x21, 0x00


	//----- nvinfo : EIATTR_SPARSE_MMA_MASK
	.align		4
.L_603:
        /*0078*/ 	.byte	0x03, 0x50
        /*007a*/ 	.short	0x0000


	//----- nvinfo : EIATTR_MAXREG_COUNT
	.align		4
        /*007c*/ 	.byte	0x03, 0x1b
        /*007e*/ 	.short	0x00ff


	//----- nvinfo : EIATTR_MERCURY_ISA_VERSION
	.align		4
        /*0080*/ 	.byte	0x03, 0x5f
        /*0082*/ 	.short	0x0101


	//----- nvinfo : EIATTR_VRC_CTA_INIT_COUNT
	.align		4
        /*0084*/ 	.byte	0x02, 0x4a
	.zero		1
	.zero		1


	//----- nvinfo : EIATTR_EXIT_INSTR_OFFSETS
	.align		4
        /*0088*/ 	.byte	0x04, 0x1c
        /*008a*/ 	.short	(.L_605 - .L_604)


	//   ....[0]....
.L_604:
        /*008c*/ 	.word	0x00000070


	//   ....[1]....
        /*0090*/ 	.word	0x00001030


	//----- nvinfo : EIATTR_CRS_STACK_SIZE
	.align		4
.L_605:
        /*0094*/ 	.byte	0x04, 0x1e
        /*0096*/ 	.short	(.L_607 - .L_606)
.L_606:
        /*0098*/ 	.word	0x00000000


	//----- nvinfo : EIATTR_CBANK_PARAM_SIZE
	.align		4
.L_607:
        /*009c*/ 	.byte	0x03, 0x19
        /*009e*/ 	.short	0x0030


	//----- nvinfo : EIATTR_PARAM_CBANK
	.align		4
        /*00a0*/ 	.byte	0x04, 0x0a
        /*00a2*/ 	.short	(.L_609 - .L_608)
	.align		4
.L_608:
        /*00a4*/ 	.word	index@(.nv.constant0._Z25updateNeighborCellsKernelPdPiS0_iiiS0_)
        /*00a8*/ 	.short	0x0380
        /*00aa*/ 	.short	0x0030


	//----- nvinfo : EIATTR_SW_WAR
	.align		4
.L_609:
        /*00ac*/ 	.byte	0x04, 0x36
        /*00ae*/ 	.short	(.L_611 - .L_610)
.L_610:
        /*00b0*/ 	.word	0x00000008
.L_611:


//--------------------- .nv.info._Z19updateShapeIdKernelPiS_i --------------------------
	.section	.nv.info._Z19updateShapeIdKernelPiS_i,"",@"SHT_CUDA_INFO"
	.sectionflags	@""
	.align	4


	//----- nvinfo : EIATTR_CUDA_API_VERSION
	.align		4
        /*0000*/ 	.byte	0x04, 0x37
        /*0002*/ 	.short	(.L_613 - .L_612)
.L_612:
        /*0004*/ 	.word	0x00000082


	//----- nvinfo : EIATTR_KPARAM_INFO
	.align		4
.L_613:
        /*0008*/ 	.byte	0x04, 0x17
        /*000a*/ 	.short	(.L_615 - .L_614)
.L_614:
        /*000c*/ 	.word	0x00000000
        /*0010*/ 	.short	0x0002
        /*0012*/ 	.short	0x0010
        /*0014*/ 	.byte	0x00, 0xf0, 0x11, 0x00


	//----- nvinfo : EIATTR_KPARAM_INFO
	.align		4
.L_615:
        /*0018*/ 	.byte	0x04, 0x17
        /*001a*/ 	.short	(.L_617 - .L_616)
.L_616:
        /*001c*/ 	.word	0x00000000
        /*0020*/ 	.short	0x0001
        /*0022*/ 	.short	0x0008
        /*0024*/ 	.byte	0x00, 0xf5, 0x21, 0x00


	//----- nvinfo : EIATTR_KPARAM_INFO
	.align		4
.L_617:
        /*0028*/ 	.byte	0x04, 0x17
        /*002a*/ 	.short	(.L_619 - .L_618)
.L_618:
        /*002c*/ 	.word	0x00000000
        /*0030*/ 	.short	0x0000
        /*0032*/ 	.short	0x0000
        /*0034*/ 	.byte	0x00, 0xf5, 0x21, 0x00


	//----- nvinfo : EIATTR_SPARSE_MMA_MASK
	.align		4
.L_619:
        /*0038*/ 	.byte	0x03, 0x50
        /*003a*/ 	.short	0x0000


	//----- nvinfo : EIATTR_MAXREG_COUNT
	.align		4
        /*003c*/ 	.byte	0x03, 0x1b
        /*003e*/ 	.short	0x00ff


	//----- nvinfo : EIATTR_MERCURY_ISA_VERSION
	.align		4
        /*0040*/ 	.byte	0x03, 0x5f
        /*0042*/ 	.short	0x0101


	//----- nvinfo : EIATTR_VRC_CTA_INIT_COUNT
	.align		4
        /*0044*/ 	.byte	0x02, 0x4a
	.zero		1
	.zero		1


	//----- nvinfo : EIATTR_EXIT_INSTR_OFFSETS
	.align		4
        /*0048*/ 	.byte	0x04, 0x1c
        /*004a*/ 	.short	(.L_621 - .L_620)


	//   ....[0]....
.L_620:
        /*004c*/ 	.word	0x00000070


	//   ....[1]....
        /*0050*/ 	.word	0x000000e0


	//   ....[2]....
        /*0054*/ 	.word	0x00000160


	//----- nvinfo : EIATTR_CRS_STACK_SIZE
	.align		4
.L_621:
        /*0058*/ 	.byte	0x04, 0x1e
        /*005a*/ 	.short	(.L_623 - .L_622)
.L_622:
        /*005c*/ 	.word	0x00000000


	//----- nvinfo : EIATTR_CBANK_PARAM_SIZE
	.align		4
.L_623:
        /*0060*/ 	.byte	0x03, 0x19
        /*0062*/ 	.short	0x0014


	//----- nvinfo : EIATTR_PARAM_CBANK
	.align		4
        /*0064*/ 	.byte	0x04, 0x0a
        /*0066*/ 	.short	(.L_625 - .L_624)
	.align		4
.L_624:
        /*0068*/ 	.word	index@(.nv.constant0._Z19updateShapeIdKernelPiS_i)
        /*006c*/ 	.short	0x0380
        /*006e*/ 	.short	0x0014


	//----- nvinfo : EIATTR_SW_WAR
	.align		4
.L_625:
        /*0070*/ 	.byte	0x04, 0x36
        /*0072*/ 	.short	(.L_627 - .L_626)
.L_626:
        /*0074*/ 	.word	0x00000008
.L_627:


//--------------------- .nv.info._Z22updatePerimetersKernelPdS_Pii --------------------------
	.section	.nv.info._Z22updatePerimetersKernelPdS_Pii,"",@"SHT_CUDA_INFO"
	.sectionflags	@""
	.align	4


	//----- nvinfo : EIATTR_CUDA_API_VERSION
	.align		4
        /*0000*/ 	.byte	0x04, 0x37
        /*0002*/ 	.short	(.L_629 - .L_628)
.L_628:
        /*0004*/ 	.word	0x00000082


	//----- nvinfo : EIATTR_KPARAM_INFO
	.align		4
.L_629:
        /*0008*/ 	.byte	0x04, 0x17
        /*000a*/ 	.short	(.L_631 - .L_630)
.L_630:
        /*000c*/ 	.word	0x00000000
        /*0010*/ 	.short	0x0003
        /*0012*/ 	.short	0x0018
        /*0014*/ 	.byte	0x00, 0xf0, 0x11, 0x00


	//----- nvinfo : EIATTR_KPARAM_INFO
	.align		4
.L_631:
        /*0018*/ 	.byte	0x04, 0x17
        /*001a*/ 	.short	(.L_633 - .L_632)
.L_632:
        /*001c*/ 	.word	0x00000000
        /*0020*/ 	.short	0x0002
        /*0022*/ 	.short	0x0010
        /*0024*/ 	.byte	0x00, 0xf5, 0x21, 0x00


	//----- nvinfo : EIATTR_KPARAM_INFO
	.align		4
.L_633:
        /*0028*/ 	.byte	0x04, 0x17
        /*002a*/ 	.short	(.L_635 - .L_634)
.L_634:
        /*002c*/ 	.word	0x00000000
        /*0030*/ 	.short	0x0001
        /*0032*/ 	.short	0x0008
        /*0034*/ 	.byte	0x00, 0xf5, 0x21, 0x00


	//----- nvinfo : EIATTR_KPARAM_INFO
	.align		4
.L_635:
        /*0038*/ 	.byte	0x04, 0x17
        /*003a*/ 	.short	(.L_637 - .L_636)
.L_636:
        /*003c*/ 	.word	0x00000000
        /*0040*/ 	.short	0x0000
        /*0042*/ 	.short	0x0000
        /*0044*/ 	.byte	0x00, 0xf5, 0x21, 0x00


	//----- nvinfo : EIATTR_SPARSE_MMA_MASK
	.align		4
.L_637:
        /*0048*/ 	.byte	0x03, 0x50
        /*004a*/ 	.short	0x0000


	//----- nvinfo : EIATTR_MAXREG_COUNT
	.align		4
        /*004c*/ 	.byte	0x03, 0x1b
        /*004e*/ 	.short	0x00ff


	//----- nvinfo : EIATTR_MERCURY_ISA_VERSION
	.align		4
        /*0050*/ 	.byte	0x03, 0x5f
        /*0052*/ 	.short	0x0101


	//----- nvinfo : EIATTR_VRC_CTA_INIT_COUNT
	.align		4
        /*0054*/ 	.byte	0x02, 0x4a
	.zero		1
	.zero		1


	//----- nvinfo : EIATTR_EXIT_INSTR_OFFSETS
	.align		4
        /*0058*/ 	.byte	0x04, 0x1c
        /*005a*/ 	.short	(.L_639 - .L_638)


	//   ....[0]....
.L_638:
        /*005c*/ 	.word	0x00000070


	//   ....[1]....
        /*0060*/ 	.word	0x000000f0


	//   ....[2]....
        /*0064*/ 	.word	0x000009e0


	//----- nvinfo : EIATTR_CRS_STACK_SIZE
	.align		4
.L_639:
        /*0068*/ 	.byte	0x04, 0x1e
        /*006a*/ 	.short	(.L_641 - .L_640)
.L_640:
        /*006c*/ 	.word	0x00000000


	//----- nvinfo : EIATTR_CBANK_PARAM_SIZE
	.align		4
.L_641:
        /*0070*/ 	.byte	0x03, 0x19
        /*0072*/ 	.short	0x001c


	//----- nvinfo : EIATTR_PARAM_CBANK
	.align		4
        /*0074*/ 	.byte	0x04, 0x0a
        /*0076*/ 	.short	(.L_643 - .L_642)
	.align		4
.L_642:
        /*0078*/ 	.word	index@(.nv.constant0._Z22updatePerimetersKernelPdS_Pii)
        /*007c*/ 	.short	0x0380
        /*007e*/ 	.short	0x001c


	//----- nvinfo : EIATTR_SW_WAR
	.align		4
.L_643:
        /*0080*/ 	.byte	0x04, 0x36
        /*0082*/ 	.short	(.L_645 - .L_644)
.L_644:
        /*0084*/ 	.word	0x00000008
.L_645:


//--------------------- .nv.info._Z17updateAreasKernelPdS_Pii --------------------------
	.section	.nv.info._Z17updateAreasKernelPdS_Pii,"",@"SHT_CUDA_INFO"
	.sectionflags	@""
	.align	4


	//----- nvinfo : EIATTR_CUDA_API_VERSION
	.align		4
        /*0000*/ 	.byte	0x04, 0x37
        /*0002*/ 	.short	(.L_647 - .L_646)
.L_646:
        /*0004*/ 	.word	0x00000082


	//----- nvinfo : EIATTR_KPARAM_INFO
	.align		4
.L_647:
        /*0008*/ 	.byte	0x04, 0x17
        /*000a*/ 	.short	(.L_649 - .L_648)
.L_648:
        /*000c*/ 	.word	0x00000000
        /*0010*/ 	.short	0x0003
        /*0012*/ 	.short	0x0018
        /*0014*/ 	.byte	0x00, 0xf0, 0x11, 0x00


	//----- nvinfo : EIATTR_KPARAM_INFO
	.align		4
.L_649:
        /*0018*/ 	.byte	0x04, 0x17
        /*001a*/ 	.short	(.L_651 - .L_650)
.L_650:
        /*001c*/ 	.word	0x00000000
        /*0020*/ 	.short	0x0002
        /*0022*/ 	.short	0x0010
        /*0024*/ 	.byte	0x00, 0xf5, 0x21, 0x00


	//----- nvinfo : EIATTR_KPARAM_INFO
	.align		4
.L_651:
        /*0028*/ 	.byte	0x04, 0x17
        /*002a*/ 	.short	(.L_653 - .L_652)
.L_652:
        /*002c*/ 	.word	0x00000000
        /*0030*/ 	.short	0x0001
        /*0032*/ 	.short	0x0008
        /*0034*/ 	.byte	0x00, 0xf5, 0x21, 0x00


	//----- nvinfo : EIATTR_KPARAM_INFO
	.align		4
.L_653:
        /*0038*/ 	.byte	0x04, 0x17
        /*003a*/ 	.short	(.L_655 - .L_654)
.L_654:
        /*003c*/ 	.word	0x00000000
        /*0040*/ 	.short	0x0000
        /*0042*/ 	.short	0x0000
        /*0044*/ 	.byte	0x00, 0xf5, 0x21, 0x00


	//----- nvinfo : EIATTR_SPARSE_MMA_MASK
	.align		4
.L_655:
        /*0048*/ 	.byte	0x03, 0x50
        /*004a*/ 	.short	0x0000


	//----- nvinfo : EIATTR_MAXREG_COUNT
	.align		4
        /*004c*/ 	.byte	0x03, 0x1b
        /*004e*/ 	.short	0x00ff


	//----- nvinfo : EIATTR_MERCURY_ISA_VERSION
	.align		4
        /*0050*/ 	.byte	0x03, 0x5f
        /*0052*/ 	.short	0x0101


	//----- nvinfo : EIATTR_VRC_CTA_INIT_COUNT
	.align		4
        /*0054*/ 	.byte	0x02, 0x4a
	.zero		1
	.zero		1


	//----- nvinfo : EIATTR_EXIT_INSTR_OFFSETS
	.align		4
        /*0058*/ 	.byte	0x04, 0x1c
        /*005a*/ 	.short	(.L_657 - .L_656)


	//   ....[0]....
.L_656:
        /*005c*/ 	.word	0x00000070


	//   ....[1]....
        /*0060*/ 	.word	0x000013d0


	//----- nvinfo : EIATTR_CRS_STACK_SIZE
	.align		4
.L_657:
        /*0064*/ 	.byte	0x04, 0x1e
        /*0066*/ 	.short	(.L_659 - .L_658)
.L_658:
        /*0068*/ 	.word	0x00000000


	//----- nvinfo : EIATTR_CBANK_PARAM_SIZE
	.align		4
.L_659:
        /*006c*/ 	.byte	0x03, 0x19
        /*006e*/ 	.short	0x001c


	//----- nvinfo : EIATTR_PARAM_CBANK
	.align		4
        /*0070*/ 	.byte	0x04, 0x0a
        /*0072*/ 	.short	(.L_661 - .L_660)
	.align		4
.L_660:
        /*0074*/ 	.word	index@(.nv.constant0._Z17updateAreasKernelPdS_Pii)
        /*0078*/ 	.short	0x0380
        /*007a*/ 	.short	0x001c


	//----- nvinfo : EIATTR_SW_WAR
	.align		4
.L_661:
        /*007c*/ 	.byte	0x04, 0x36
        /*007e*/ 	.short	(.L_663 - .L_662)
.L_662:
        /*0080*/ 	.word	0x00000008
.L_663:


//--------------------- .nv.info._Z16initStatesKernelP17curandStateXORWOWyi --------------------------
	.section	.nv.info._Z16initStatesKernelP17curandStateXORWOWyi,"",@"SHT_CUDA_INFO"
	.sectionflags	@""
	.align	4


	//----- nvinfo : EIATTR_CUDA_API_VERSION
	.align		4
        /*0000*/ 	.byte	0x04, 0x37
        /*0002*/ 	.short	(.L_665 - .L_664)
.L_664:
        /*0004*/ 	.word	0x00000082


	//----- nvinfo : EIATTR_KPARAM_INFO
	.align		4
.L_665:
        /*0008*/ 	.byte	0x04, 0x17
        /*000a*/ 	.short	(.L_667 - .L_666)
.L_666:
        /*000c*/ 	.word	0x00000000
        /*0010*/ 	.short	0x0002
        /*0012*/ 	.short	0x0010
        /*0014*/ 	.byte	0x00, 0xf0, 0x11, 0x00


	//----- nvinfo : EIATTR_KPARAM_INFO
	.align		4
.L_667:
        /*0018*/ 	.byte	0x04, 0x17
        /*001a*/ 	.short	(.L_669 - .L_668)
.L_668:
        /*001c*/ 	.word	0x00000000
        /*0020*/ 	.short	0x0001
        /*0022*/ 	.short	0x0008
        /*0024*/ 	.byte	0x00, 0xf0, 0x21, 0x00


	//----- nvinfo : EIATTR_KPARAM_INFO
	.align		4
.L_669:
        /*0028*/ 	.byte	0x04, 0x17
        /*002a*/ 	.short	(.L_671 - .L_670)
.L_670:
        /*002c*/ 	.word	0x00000000
        /*0030*/ 	.short	0x0000
        /*0032*/ 	.short	0x0000
        /*0034*/ 	.byte	0x00, 0xf5, 0x21, 0x00


	//----- nvinfo : EIATTR_SPARSE_MMA_MASK
	.align		4
.L_671:
        /*0038*/ 	.byte	0x03, 0x50
        /*003a*/ 	.short	0x0000


	//----- nvinfo : EIATTR_MAXREG_COUNT
	.align		4
        /*003c*/ 	.byte	0x03, 0x1b
        /*003e*/ 	.short	0x00ff


	//----- nvinfo : EIATTR_MERCURY_ISA_VERSION
	.align		4
        /*0040*/ 	.byte	0x03, 0x5f
        /*0042*/ 	.short	0x0101


	//----- nvinfo : EIATTR_VRC_CTA_INIT_COUNT
	.align		4
        /*0044*/ 	.byte	0x02, 0x4a
	.zero		1
	.zero		1


	//----- nvinfo : EIATTR_EXIT_INSTR_OFFSETS
	.align		4
        /*0048*/ 	.byte	0x04, 0x1c
        /*004a*/ 	.short	(.L_673 - .L_672)


	//   ....[0]....
.L_672:
        /*004c*/ 	.word	0x000000d0


	//   ....[1]....
        /*0050*/ 	.word	0x00000f60


	//----- nvinfo : EIATTR_CRS_STACK_SIZE
	.align		4
.L_673:
        /*0054*/ 	.byte	0x04, 0x1e
        /*0056*/ 	.short	(.L_675 - .L_674)
.L_674:
        /*0058*/ 	.word	0x00000000


	//----- nvinfo : EIATTR_CBANK_PARAM_SIZE
	.align		4
.L_675:
        /*005c*/ 	.byte	0x03, 0x19
        /*005e*/ 	.short	0x0014


	//----- nvinfo : EIATTR_PARAM_CBANK
	.align		4
        /*0060*/ 	.byte	0x04, 0x0a
        /*0062*/ 	.short	(.L_677 - .L_676)
	.align		4
.L_676:
        /*0064*/ 	.word	index@(.nv.constant0._Z16initStatesKernelP17curandStateXORWOWyi)
        /*0068*/ 	.short	0x0380
        /*006a*/ 	.short	0x0014


	//----- nvinfo : EIATTR_SW_WAR
	.align		4
.L_677:
        /*006c*/ 	.byte	0x04, 0x36
        /*006e*/ 	.short	(.L_679 - .L_678)
.L_678:
        /*0070*/ 	.word	0x00000008
.L_679:


//--------------------- .nv.callgraph             --------------------------
	.section	.nv.callgraph,"",@"SHT_CUDA_CALLGRAPH"
	.align	4
	.sectionentsize	8
	.align		4
        /*0000*/ 	.word	0x00000000
	.align		4
        /*0004*/ 	.word	0xffffffff
	.align		4
        /*0008*/ 	.word	0x00000000
	.align		4
        /*000c*/ 	.word	0xfffffffe
	.align		4
        /*0010*/ 	.word	0x00000000
	.align		4
        /*0014*/ 	.word	0xfffffffd
	.align		4
        /*0018*/ 	.word	0x00000000
	.align		4
        /*001c*/ 	.word	0xfffffffc


//--------------------- .nv.constant4             --------------------------
	.section	.nv.constant4,"a",@progbits
	.align	8
	.align		8
.nv.constant4:
        /*0000*/ 	.dword	precalc_xorwow_matrix
	.align		8
        /*0008*/ 	.dword	precalc_xorwow_offset_matrix
	.align		8
        /*0010*/ 	.dword	mrg32k3aM1
	.align		8
        /*0018*/ 	.dword	mrg32k3aM2
	.align		8
        /*0020*/ 	.dword	mrg32k3aM1SubSeq
	.align		8
        /*0028*/ 	.dword	mrg32k3aM2SubSeq
	.align		8
        /*0030*/ 	.dword	mrg32k3aM1Seq
	.align		8
        /*0038*/ 	.dword	mrg32k3aM2Seq
	.align		8
        /*0040*/ 	.dword	_ZN34_INTERNAL_10882474_4_k_cu_a93dad274cuda3std3__45__cpo5beginE
	.align		8
        /*0048*/ 	.dword	_ZN34_INTERNAL_10882474_4_k_cu_a93dad274cuda3std3__45__cpo3endE
	.align		8
        /*0050*/ 	.dword	_ZN34_INTERNAL_10882474_4_k_cu_a93dad274cuda3std3__45__cpo6cbeginE
	.align		8
        /*0058*/ 	.dword	_ZN34_INTERNAL_10882474_4_k_cu_a93dad274cuda3std3__45__cpo4cendE
	.align		8
        /*0060*/ 	.dword	_ZN34_INTERNAL_10882474_4_k_cu_a93dad274cuda3std3__45__cpo6rbeginE
	.align		8
        /*0068*/ 	.dword	_ZN34_INTERNAL_10882474_4_k_cu_a93dad274cuda3std3__45__cpo4rendE
	.align		8
        /*0070*/ 	.dword	_ZN34_INTERNAL_10882474_4_k_cu_a93dad274cuda3std3__45__cpo7crbeginE
	.align		8
        /*0078*/ 	.dword	_ZN34_INTERNAL_10882474_4_k_cu_a93dad274cuda3std3__45__cpo5crendE
	.align		8
        /*0080*/ 	.dword	_ZN34_INTERNAL_10882474_4_k_cu_a93dad274cuda3std3__436_GLOBAL__N__10882474_4_k_cu_a93dad276ignoreE
	.align		8
        /*0088*/ 	.dword	_ZN34_INTERNAL_10882474_4_k_cu_a93dad274cuda3std3__419piecewise_constructE
	.align		8
        /*0090*/ 	.dword	_ZN34_INTERNAL_10882474_4_k_cu_a93dad274cuda3std3__48in_placeE
	.align		8
        /*0098*/ 	.dword	_ZN34_INTERNAL_10882474_4_k_cu_a93dad274cuda3std3__420unreachable_sentinelE
	.align		8
        /*00a0*/ 	.dword	_ZN34_INTERNAL_10882474_4_k_cu_a93dad274cuda3std3__47nulloptE
	.align		8
        /*00a8*/ 	.dword	_ZN34_INTERNAL_10882474_4_k_cu_a93dad274cuda3std3__48unexpectE
	.align		8
        /*00b0*/ 	.dword	_ZN34_INTERNAL_10882474_4_k_cu_a93dad274cuda3std6ranges3__45__cpo4swapE
	.align		8
        /*00b8*/ 	.dword	_ZN34_INTERNAL_10882474_4_k_cu_a93dad274cuda3std6ranges3__45__cpo9iter_moveE
	.align		8
        /*00c0*/ 	.dword	_ZN34_INTERNAL_10882474_4_k_cu_a93dad274cuda3std6ranges3__45__cpo5beginE
	.align		8
        /*00c8*/ 	.dword	_ZN34_INTERNAL_10882474_4_k_cu_a93dad274cuda3std6ranges3__45__cpo3endE
	.align		8
        /*00d0*/ 	.dword	_ZN34_INTERNAL_10882474_4_k_cu_a93dad274cuda3std6ranges3__45__cpo6cbeginE
	.align		8
        /*00d8*/ 	.dword	_ZN34_INTERNAL_10882474_4_k_cu_a93dad274cuda3std6ranges3__45__cpo4cendE
	.align		8
        /*00e0*/ 	.dword	_ZN34_INTERNAL_10882474_4_k_cu_a93dad274cuda3std6ranges3__45__cpo7advanceE
	.align		8
        /*00e8*/ 	.dword	_ZN34_INTERNAL_10882474_4_k_cu_a93dad274cuda3std6ranges3__45__cpo9iter_swapE
	.align		8
        /*00f0*/ 	.dword	_ZN34_INTERNAL_10882474_4_k_cu_a93dad274cuda3std6ranges3__45__cpo4nextE
	.align		8
        /*00f8*/ 	.dword	_ZN34_INTERNAL_10882474_4_k_cu_a93dad274cuda3std6ranges3__45__cpo4prevE
	.align		8
        /*0100*/ 	.dword	_ZN34_INTERNAL_10882474_4_k_cu_a93dad274cuda3std6ranges3__45__cpo4dataE
	.align		8
        /*0108*/ 	.dword	_ZN34_INTERNAL_10882474_4_k_cu_a93dad274cuda3std6ranges3__45__cpo5cdataE
	.align		8
        /*0110*/ 	.dword	_ZN34_INTERNAL_10882474_4_k_cu_a93dad274cuda3std6ranges3__45__cpo4sizeE
	.align		8
        /*0118*/ 	.dword	_ZN34_INTERNAL_10882474_4_k_cu_a93dad274cuda3std6ranges3__45__cpo5ssizeE
	.align		8
        /*0120*/ 	.dword	_ZN34_INTERNAL_10882474_4_k_cu_a93dad274cuda3std6ranges3__45__cpo8distanceE
	.align		8
        /*0128*/ 	.dword	_ZN34_INTERNAL_10882474_4_k_cu_a93dad276thrust24THRUST_300001_SM_1000_NS8cuda_cub3parE
	.align		8
        /*0130*/ 	.dword	_ZN34_INTERNAL_10882474_4_k_cu_a93dad276thrust24THRUST_300001_SM_1000_NS8cuda_cub10par_nosyncE
	.align		8
        /*0138*/ 	.dword	_ZN34_INTERNAL_10882474_4_k_cu_a93dad276thrust24THRUST_300001_SM_1000_NS6system6detail10sequential3seqE
	.align		8
        /*0140*/ 	.dword	_ZN34_INTERNAL_10882474_4_k_cu_a93dad276thrust24THRUST_300001_SM_1000_NS6system3cpp3parE
	.align		8
        /*0148*/ 	.dword	_ZN34_INTERNAL_10882474_4_k_cu_a93dad276thrust24THRUST_300001_SM_1000_NS12placeholders2_1E
	.align		8
        /*0150*/ 	.dword	_ZN34_INTERNAL_10882474_4_k_cu_a93dad276thrust24THRUST_300001_SM_1000_NS12placeholders2_2E
	.align		8
        /*0158*/ 	.dword	_ZN34_INTERNAL_10882474_4_k_cu_a93dad276thrust24THRUST_300001_SM_1000_NS12placeholders2_3E
	.align		8
        /*0160*/ 	.dword	_ZN34_INTERNAL_10882474_4_k_cu_a93dad276thrust24THRUST_300001_SM_1000_NS12placeholders2_4E
	.align		8
        /*0168*/ 	.dword	_ZN34_INTERNAL_10882474_4_k_cu_a93dad276thrust24THRUST_300001_SM_1000_NS12placeholders2_5E
	.align		8
        /*0170*/ 	.dword	_ZN34_INTERNAL_10882474_4_k_cu_a93dad276thrust24THRUST_300001_SM_1000_NS12placeholders2_6E
	.align		8
        /*0178*/ 	.dword	_ZN34_INTERNAL_10882474_4_k_cu_a93dad276thrust24THRUST_300001_SM_1000_NS12placeholders2_7E
	.align		8
        /*0180*/ 	.dword	_ZN34_INTERNAL_10882474_4_k_cu_a93dad276thrust24THRUST_300001_SM_1000_NS12placeholders2_8E
	.align		8
        /*0188*/ 	.dword	_ZN34_INTERNAL_10882474_4_k_cu_a93dad276thrust24THRUST_300001_SM_1000_NS12placeholders2_9E
	.align		8
        /*0190*/ 	.dword	_ZN34_INTERNAL_10882474_4_k_cu_a93dad276thrust24THRUST_300001_SM_1000_NS12placeholders3_10E
	.align		8
        /*0198*/ 	.dword	_ZN34_INTERNAL_10882474_4_k_cu_a93dad276thrust24THRUST_300001_SM_1000_NS3seqE
	.align		8
        /*01a0*/ 	.dword	_ZN34_INTERNAL_10882474_4_k_cu_a93dad276thrust24THRUST_300001_SM_1000_NS6deviceE


//--------------------- .nv.constant3             --------------------------
	.section	.nv.constant3,"a",@progbits
	.align	8
.nv.constant3:
	.type		__cr_lgamma_table,@object
	.size		__cr_lgamma_table,(.L_8 - __cr_lgamma_table)
__cr_lgamma_table:
        /*0000*/ 	.byte	0x00, 0x00, 0x00, 0x00, 0x00, 0x00, 0x00, 0x00, 0x00, 0x00, 0x00, 0x00, 0x00, 0x00, 0x00, 0x00
        /*0010*/ 	.byte	0xef, 0x39, 0xfa, 0xfe, 0x42, 0x2e, 0xe6, 0x3f, 0x02, 0x20, 0x2a, 0xfa, 0x0b, 0xab, 0xfc, 0x3f
        /*0020*/ 	.byte	0xf9, 0x2c, 0x92, 0x7c, 0xa7, 0x6c, 0x09, 0x40, 0xc9, 0x79, 0x44, 0x3c, 0x64, 0x26, 0x13, 0x40
        /*0030*/ 	.byte	0xca, 0x01, 0xcf, 0x3a, 0x27, 0x51, 0x1a, 0x40, 0x30, 0xcc, 0x2d, 0xf3, 0xe1, 0x0c, 0x21, 0x40
        /*0040*/ 	.byte	0x0d, 0xb7, 0xfc, 0x82, 0x8e, 0x35, 0x25, 0x40
.L_8:


//--------------------- .text._ZN3cub18CUB_300001_SM_10006detail10radix_sort29DeviceRadixSortOnesweepKernelINS1_5radix10policy_hubIiiyE10Policy1000ELNS0_9SortOrderE0EiiyiiNS1_21identity_decomposer_tEEEvPT5_SB_PT3_PKSC_PT1_PKSG_PT2_PKSK_T4_iiT6_ --------------------------
	.section	.text._ZN3cub18CUB_300001_SM_10006detail10radix_sort29DeviceRadixSortOnesweepKernelINS1_5radix10policy_hubIiiyE10Policy1000ELNS0_9SortOrderE0EiiyiiNS1_21identity_decomposer_tEEEvPT5_SB_PT3_PKSC_PT1_PKSG_PT2_PKSK_T4_iiT6_,"ax",@progbits
	.align	128
        .global         _ZN3cub18CUB_300001_SM_10006detail10radix_sort29DeviceRadixSortOnesweepKernelINS1_5radix10policy_hubIiiyE10Policy1000ELNS0_9SortOrderE0EiiyiiNS1_21identity_decomposer_tEEEvPT5_SB_PT3_PKSC_PT1_PKSG_PT2_PKSK_T4_iiT6_
        .type           _ZN3cub18CUB_300001_SM_10006detail10radix_sort29DeviceRadixSortOnesweepKernelINS1_5radix10policy_hubIiiyE10Policy1000ELNS0_9SortOrderE0EiiyiiNS1_21identity_decomposer_tEEEvPT5_SB_PT3_PKSC_PT1_PKSG_PT2_PKSK_T4_iiT6_,@function
        .size           _ZN3cub18CUB_300001_SM_10006detail10radix_sort29DeviceRadixSortOnesweepKernelINS1_5radix10policy_hubIiiyE10Policy1000ELNS0_9SortOrderE0EiiyiiNS1_21identity_decomposer_tEEEvPT5_SB_PT3_PKSC_PT1_PKSG_PT2_PKSK_T4_iiT6_,(.L_x_906 - _ZN3cub18CUB_300001_SM_10006detail10radix_sort29DeviceRadixSortOnesweepKernelINS1_5radix10policy_hubIiiyE10Policy1000ELNS0_9SortOrderE0EiiyiiNS1_21identity_decomposer_tEEEvPT5_SB_PT3_PKSC_PT1_PKSG_PT2_PKSK_T4_iiT6_)
        .other          _ZN3cub18CUB_300001_SM_10006detail10radix_sort29DeviceRadixSortOnesweepKernelINS1_5radix10policy_hubIiiyE10Policy1000ELNS0_9SortOrderE0EiiyiiNS1_21identity_decomposer_tEEEvPT5_SB_PT3_PKSC_PT1_PKSG_PT2_PKSK_T4_iiT6_,@"STO_CUDA_ENTRY STV_DEFAULT"
_ZN3cub18CUB_300001_SM_10006detail10radix_sort29DeviceRadixSortOnesweepKernelINS1_5radix10policy_hubIiiyE10Policy1000ELNS0_9SortOrderE0EiiyiiNS1_21identity_decomposer_tEEEvPT5_SB_PT3_PKSC_PT1_PKSG_PT2_PKSK_T4_iiT6_:
.text._ZN3cub18CUB_300001_SM_10006detail10radix_sort29DeviceRadixSortOnesweepKernelINS1_5radix10policy_hubIiiyE10Policy1000ELNS0_9SortOrderE0EiiyiiNS1_21identity_decomposer_tEEEvPT5_SB_PT3_PKSC_PT1_PKSG_PT2_PKSK_T4_iiT6_:
[----:B------:R-:W-:Y:S01]  /*0000*/  LDC R1, c[0x0][0x37c] ;  /* 0x0000df00ff017b82 */ /* 0x000fe20000000800 */
[----:B------:R-:W0:Y:S01]  /*0010*/  S2R R3, SR_TID.X ;  /* 0x0000000000037919 */ /* 0x000e220000002100 */
[----:B------:R-:W-:Y:S01]  /*0020*/  MOV R7, 0x400 ;  /* 0x0000040000077802 */ /* 0x000fe20000000f00 */
[----:B------:R-:W1:Y:S01]  /*0030*/  LDCU.64 UR6, c[0x0][0x358] ;  /* 0x00006b00ff0677ac */ /* 0x000e620008000a00 */
[----:B------:R-:W-:Y:S01]  /*0040*/  BSSY.RECONVERGENT B0, `(.L_x_0) ;  /* 0x000000c000007945 */ /* 0x000fe20003800200 */
[----:B------:R-:W2:Y:S01]  /*0050*/  S2R R0, SR_CgaCtaId ;  /* 0x0000000000007919 */ /* 0x000ea20000008800 */
[----:B0-----:R-:W-:Y:S02]  /*0060*/  ISETP.NE.AND P0, PT, R3, RZ, PT ;  /* 0x000000ff0300720c */ /* 0x001fe40003f05270 */
[----:B--2---:R-:W-:-:S11]  /*0070*/  LEA R7, R0, R7, 0x18 ;  /* 0x0000000700077211 */ /* 0x004fd600078ec0ff */
[----:B-1----:R-:W-:Y:S05]  /*0080*/  @P0 BRA `(.L_x_1) ;  /* 0x00000000001c0947 */ /* 0x002fea0003800000 */
[----:B------:R-:W0:Y:S01]  /*0090*/  LDC.64 R4, c[0x0][0x388] ;  /* 0x0000e200ff047b82 */ /* 0x000e220000000a00 */
[----:B------:R-:W-:-:S05]  /*00a0*/  IMAD.MOV.U32 R9, RZ, RZ, 0x1 ;  /* 0x00000001ff097424 */ /* 0x000fca00078e00ff */
[----:B0-----:R-:W2:Y:S02]  /*00b0*/  ATOMG.E.ADD.STRONG.GPU PT, R4, desc[UR6][R4.64], R9 ;  /* 0x80000009040479a8 */ /* 0x001ea400081ef106 */
[----:B------:R-:W0:Y:S01]  /*00c0*/  S2UR UR5, SR_CgaCtaId ;  /* 0x00000000000579c3 */ /* 0x000e220000008800 */
[----:B------:R-:W-:Y:S02]  /*00d0*/  UMOV UR4, 0x400 ;  /* 0x0000040000047882 */ /* 0x000fe40000000000 */
[----:B0-----:R-:W-:-:S09]  /*00e0*/  ULEA UR4, UR5, UR4, 0x18 ;  /* 0x0000000405047291 */ /* 0x001fd2000f8ec0ff */
[----:B--2---:R0:W-:Y:S03]  /*00f0*/  STS [UR4+0x6600], R4 ;  /* 0x00660004ff007988 */ /* 0x0041e60008000804 */
.L_x_1:
[----:B------:R-:W-:Y:S05]  /*0100*/  BSYNC.RECONVERGENT B0 ;  /* 0x0000000000007941 */ /* 0x000fea0003800200 */
.L_x_0:
[----:B------:R-:W-:Y:S06]  /*0110*/  BAR.SYNC.DEFER_BLOCKING 0x0 ;  /* 0x0000000000007b1d */ /* 0x000fec0000010000 */
[----:B------:R-:W1:Y:S01]  /*0120*/  LDCU UR4, c[0x0][0x3c0] ;  /* 0x00007800ff0477ac */ /* 0x000e620008000800 */
[----:B------:R-:W2:Y:S01]  /*0130*/  S2R R24, SR_LANEID ;  /* 0x0000000000187919 */ /* 0x000ea20000000000 */
[----:B------:R-:W3:Y:S02]  /*0140*/  LDS R42, [R7+0x6600] ;  /* 0x00660000072a7984 */ /* 0x000ee40000000800 */
[----:B---3--:R-:W-:-:S04]  /*0150*/  IMAD R0, R42, 0x1980, RZ ;  /* 0x000019802a007824 */ /* 0x008fc800078e02ff */
[----:B------:R-:W-:Y:S01]  /*0160*/  VIADD R47, R0, 0x1980 ;  /* 0x00001980002f7836 */ /* 0x000fe20000000000 */
[----:B------:R-:W-:-:S04]  /*0170*/  SHF.R.S32.HI R9, RZ, 0x1f, R0 ;  /* 0x0000001fff097819 */ /* 0x000fc80000011400 */
[----:B-1----:R-:W-:-:S13]  /*0180*/  ISETP.GT.AND P0, PT, R47, UR4, PT ;  /* 0x000000042f007c0c */ /* 0x002fda000bf04270 */
[----:B--2---:R-:W-:Y:S05]  /*0190*/  @P0 BRA `(.L_x_2) ;  /* 0x0000000000680947 */ /* 0x004fea0003800000 */
[----:B------:R-:W1:Y:S01]  /*01a0*/  LDCU.64 UR4, c[0x0][0x3a8] ;  /* 0x00007500ff0477ac */ /* 0x000e620008000a00 */
[C---:B0-----:R-:W-:Y:S02]  /*01b0*/  LOP3.LUT R4, R3.reuse, 0x1f, RZ, 0xc0, !PT ;  /* 0x0000001f03047812 */ /* 0x041fe400078ec0ff */
[----:B------:R-:W-:-:S05]  /*01c0*/  LOP3.LUT R41, R3, 0x3e0, RZ, 0xc0, !PT ;  /* 0x000003e003297812 */ /* 0x000fca00078ec0ff */
[----:B------:R-:W-:-:S05]  /*01d0*/  IMAD R5, R41, 0x11, R4 ;  /* 0x0000001129057824 */ /* 0x000fca00078e0204 */
[----:B------:R-:W-:-:S05]  /*01e0*/  IADD3 R5, P0, PT, R0, R5, RZ ;  /* 0x0000000500057210 */ /* 0x000fca0007f1e0ff */
[----:B------:R-:W-:Y:S01]  /*01f0*/  IMAD.X R0, RZ, RZ, R9, P0 ;  /* 0x000000ffff007224 */ /* 0x000fe200000e0609 */
[----:B-1----:R-:W-:-:S04]  /*0200*/  LEA R8, P0, R5, UR4, 0x2 ;  /* 0x0000000405087c11 */ /* 0x002fc8000f8010ff */
[----:B------:R-:W-:-:S05]  /*0210*/  LEA.HI.X R9, R5, UR5, R0, 0x2, P0 ;  /* 0x0000000505097c11 */ /* 0x000fca00080f1400 */
[----:B------:R0:W5:Y:S04]  /*0220*/  LDG.E R28, desc[UR6][R8.64] ;  /* 0x00000006081c7981 */ /* 0x000168000c1e1900 */
        /* <DEDUP_REMOVED lines=15> */
[----:B------:R0:W5:Y:S01]  /*0320*/  LDG.E R46, desc[UR6][R8.64+0x800] ;  /* 0x00080006082e7981 */ /* 0x000162000c1e1900 */
[----:B------:R-:W-:Y:S05]  /*0330*/  BRA `(.L_x_3) ;  /* 0x0000000400307947 */ /* 0x000fea0003800000 */
.L_x_2:
[----:B------:R-:W1:Y:S01]  /*0340*/  LDCU.64 UR8, c[0x0][0x3a8] ;  /* 0x00007500ff0877ac */ /* 0x000e620008000a00 */
[C---:B0-----:R-:W-:Y:S01]  /*0350*/  LOP3.LUT R4, R3.reuse, 0x1f, RZ, 0xc0, !PT ;  /* 0x0000001f03047812 */ /* 0x041fe200078ec0ff */
[----:B------:R-:W-:Y:S01]  /*0360*/  IMAD.MOV.U32 R28, RZ, RZ, 0x7fffffff ;  /* 0x7fffffffff1c7424 */ /* 0x000fe200078e00ff */
[----:B------:R-:W-:Y:S02]  /*0370*/  LOP3.LUT R41, R3, 0x3e0, RZ, 0xc0, !PT ;  /* 0x000003e003297812 */ /* 0x000fe400078ec0ff */
[----:B------:R-:W-:-:S03]  /*0380*/  IADD3 R5, PT, PT, -R0, UR4, RZ ;  /* 0x0000000400057c10 */ /* 0x000fc6000fffe1ff */
[----:B------:R-:W-:-:S04]  /*0390*/  IMAD R10, R41, 0x11, R4 ;  /* 0x00000011290a7824 */ /* 0x000fc800078e0204 */
[----:B------:R-:W-:Y:S01]  /*03a0*/  VIADD R8, R10, 0x40 ;  /* 0x000000400a087836 */ /* 0x000fe20000000000 */
[----:B------:R-:W-:Y:S01]  /*03b0*/  IADD3 R11, P0, PT, R0, R10, RZ ;  /* 0x0000000a000b7210 */ /* 0x000fe20007f1e0ff */
[C---:B------:R-:W-:Y:S01]  /*03c0*/  VIADD R0, R10.reuse, 0x60 ;  /* 0x000000600a007836 */ /* 0x040fe20000000000 */
[CC--:B------:R-:W-:Y:S01]  /*03d0*/  ISETP.GE.AND P2, PT, R10.reuse, R5.reuse, PT ;  /* 0x000000050a00720c */ /* 0x0c0fe20003f46270 */
[----:B------:R-:W-:Y:S01]  /*03e0*/  VIADD R6, R10, 0x20 ;  /* 0x000000200a067836 */ /* 0x000fe20000000000 */
[-C--:B------:R-:W-:Y:S01]  /*03f0*/  ISETP.GE.AND P4, PT, R8, R5.reuse, PT ;  /* 0x000000050800720c */ /* 0x080fe20003f86270 */
[----:B------:R-:W-:Y:S01]  /*0400*/  IMAD.X R12, RZ, RZ, R9, P0 ;  /* 0x000000ffff0c7224 */ /* 0x000fe200000e0609 */
[-C--:B------:R-:W-:Y:S01]  /*0410*/  ISETP.GE.AND P5, PT, R0, R5.reuse, PT ;  /* 0x000000050000720c */ /* 0x080fe20003fa6270 */
[----:B------:R-:W-:Y:S01]  /*0420*/  VIADD R0, R10, 0xa0 ;  /* 0x000000a00a007836 */ /* 0x000fe20000000000 */
[C---:B-1----:R-:W-:Y:S02]  /*0430*/  LEA R8, P0, R11.reuse, UR8, 0x2 ;  /* 0x000000080b087c11 */ /* 0x042fe4000f8010ff */
[----:B------:R-:W-:Y:S01]  /*0440*/  ISETP.GE.AND P3, PT, R6, R5, PT ;  /* 0x000000050600720c */ /* 0x000fe20003f66270 */
[----:B------:R-:W-:Y:S01]  /*0450*/  VIADD R6, R10, 0x80 ;  /* 0x000000800a067836 */ /* 0x000fe20000000000 */
[----:B------:R-:W-:-:S02]  /*0460*/  LEA.HI.X R9, R11, UR9, R12, 0x2, P0 ;  /* 0x000000090b097c11 */ /* 0x000fc400080f140c */
[-C--:B------:R-:W-:Y:S01]  /*0470*/  ISETP.GE.AND P0, PT, R0, R5.reuse, PT ;  /* 0x000000050000720c */ /* 0x080fe20003f06270 */
[----:B------:R-:W-:Y:S01]  /*0480*/  VIADD R0, R10, 0xe0 ;  /* 0x000000e00a007836 */ /* 0x000fe20000000000 */
[-C--:B------:R-:W-:Y:S01]  /*0490*/  ISETP.GE.AND P6, PT, R6, R5.reuse, PT ;  /* 0x000000050600720c */ /* 0x080fe20003fc6270 */
[----:B------:R1:W5:Y:S01]  /*04a0*/  @!P2 LDG.E R28, desc[UR6][R8.64] ;  /* 0x00000006081ca981 */ /* 0x000362000c1e1900 */
[----:B------:R-:W-:Y:S02]  /*04b0*/  IMAD.MOV.U32 R29, RZ, RZ, 0x7fffffff ;  /* 0x7fffffffff1d7424 */ /* 0x000fe400078e00ff */
[-C--:B------:R-:W-:Y:S01]  /*04c0*/  ISETP.GE.AND P2, PT, R0, R5.reuse, PT ;  /* 0x000000050000720c */ /* 0x080fe20003f46270 */
[C---:B------:R-:W-:Y:S02]  /*04d0*/  VIADD R0, R10.reuse, 0x100 ;  /* 0x000001000a007836 */ /* 0x040fe40000000000 */
[----:B------:R-:W-:Y:S01]  /*04e0*/  VIADD R6, R10, 0xc0 ;  /* 0x000000c00a067836 */ /* 0x000fe20000000000 */
[----:B------:R1:W5:Y:S01]  /*04f0*/  @!P3 LDG.E R29, desc[UR6][R8.64+0x80] ;  /* 0x00008006081db981 */ /* 0x000362000c1e1900 */
[----:B------:R-:W-:Y:S01]  /*0500*/  IMAD.MOV.U32 R31, RZ, RZ, 0x7fffffff ;  /* 0x7fffffffff1f7424 */ /* 0x000fe200078e00ff */
[-C--:B------:R-:W-:Y:S01]  /*0510*/  ISETP.GE.AND P3, PT, R0, R5.reuse, PT ;  /* 0x000000050000720c */ /* 0x080fe20003f66270 */
[----:B------:R-:W-:Y:S01]  /*0520*/  VIADD R0, R10, 0x140 ;  /* 0x000001400a007836 */ /* 0x000fe20000000000 */
[----:B------:R-:W-:Y:S01]  /*0530*/  ISETP.GE.AND P1, PT, R6, R5, PT ;  /* 0x000000050600720c */ /* 0x000fe20003f26270 */
[----:B------:R-:W-:-:S02]  /*0540*/  IMAD.MOV.U32 R32, RZ, RZ, 0x7fffffff ;  /* 0x7fffffffff207424 */ /* 0x000fc400078e00ff */
[----:B------:R1:W5:Y:S01]  /*0550*/  @!P5 LDG.E R31, desc[UR6][R8.64+0x180] ;  /* 0x00018006081fd981 */ /* 0x000362000c1e1900 */
[-C--:B------:R-:W-:Y:S01]  /*0560*/  ISETP.GE.AND P5, PT, R0, R5.reuse, PT ;  /* 0x000000050000720c */ /* 0x080fe20003fa6270 */
[C---:B------:R-:W-:Y:S02]  /*0570*/  VIADD R0, R10.reuse, 0x160 ;  /* 0x000001600a007836 */ /* 0x040fe40000000000 */
[----:B------:R-:W-:Y:S01]  /*0580*/  IMAD.MOV.U32 R30, RZ, RZ, 0x7fffffff ;  /* 0x7fffffffff1e7424 */ /* 0x000fe200078e00ff */
[----:B------:R1:W5:Y:S01]  /*0590*/  @!P6 LDG.E R32, desc[UR6][R8.64+0x200] ;  /* 0x000200060820e981 */ /* 0x000362000c1e1900 */
[----:B------:R-:W-:Y:S01]  /*05a0*/  VIADD R6, R10, 0x120 ;  /* 0x000001200a067836 */ /* 0x000fe20000000000 */
[-C--:B------:R-:W-:Y:S01]  /*05b0*/  ISETP.GE.AND P6, PT, R0, R5.reuse, PT ;  /* 0x000000050000720c */ /* 0x080fe20003fc6270 */
[----:B------:R-:W-:Y:S02]  /*05c0*/  IMAD.MOV.U32 R34, RZ, RZ, 0x7fffffff ;  /* 0x7fffffffff227424 */ /* 0x000fe400078e00ff */
[----:B------:R-:W-:Y:S01]  /*05d0*/  VIADD R0, R10, 0x1a0 ;  /* 0x000001a00a007836 */ /* 0x000fe20000000000 */
[----:B------:R1:W5:Y:S01]  /*05e0*/  @!P4 LDG.E R30, desc[UR6][R8.64+0x100] ;  /* 0x00010006081ec981 */ /* 0x000362000c1e1900 */
[----:B------:R-:W-:Y:S01]  /*05f0*/  ISETP.GE.AND P4, PT, R6, R5, PT ;  /* 0x000000050600720c */ /* 0x000fe20003f86270 */
[----:B------:R-:W-:-:S02]  /*0600*/  IMAD.MOV.U32 R33, RZ, RZ, 0x7fffffff ;  /* 0x7fffffffff217424 */ /* 0x000fc400078e00ff */
[----:B------:R1:W5:Y:S01]  /*0610*/  @!P1 LDG.E R34, desc[UR6][R8.64+0x300] ;  /* 0x0003000608229981 */ /* 0x000362000c1e1900 */
[----:B------:R-:W-:Y:S01]  /*0620*/  IMAD.MOV.U32 R35, RZ, RZ, 0x7fffffff ;  /* 0x7fffffffff237424 */ /* 0x000fe200078e00ff */
[-C--:B------:R-:W-:Y:S01]  /*0630*/  ISETP.GE.AND P1, PT, R0, R5.reuse, PT ;  /* 0x000000050000720c */ /* 0x080fe20003f26270 */
[C---:B------:R-:W-:Y:S01]  /*0640*/  VIADD R6, R10.reuse, 0x180 ;  /* 0x000001800a067836 */ /* 0x040fe20000000000 */
[----:B------:R1:W5:Y:S01]  /*0650*/  @!P0 LDG.E R33, desc[UR6][R8.64+0x280] ;  /* 0x0002800608218981 */ /* 0x000362000c1e1900 */
[----:B------:R-:W-:Y:S02]  /*0660*/  VIADD R0, R10, 0x1c0 ;  /* 0x000001c00a007836 */ /* 0x000fe40000000000 */
[----:B------:R-:W-:Y:S01]  /*0670*/  IMAD.MOV.U32 R36, RZ, RZ, 0x7fffffff ;  /* 0x7fffffffff247424 */ /* 0x000fe200078e00ff */
[----:B------:R1:W5:Y:S01]  /*0680*/  @!P2 LDG.E R35, desc[UR6][R8.64+0x380] ;  /* 0x000380060823a981 */ /* 0x000362000c1e1900 */
[----:B------:R-:W-:Y:S01]  /*0690*/  IMAD.MOV.U32 R37, RZ, RZ, 0x7fffffff ;  /* 0x7fffffffff257424 */ /* 0x000fe200078e00ff */
[-C--:B------:R-:W-:Y:S01]  /*06a0*/  ISETP.GE.AND P0, PT, R6, R5.reuse, PT ;  /* 0x000000050600720c */ /* 0x080fe20003f06270 */
[----:B------:R-:W-:Y:S01]  /*06b0*/  VIADD R6, R10, 0x1e0 ;  /* 0x000001e00a067836 */ /* 0x000fe20000000000 */
[-C--:B------:R-:W-:Y:S01]  /*06c0*/  ISETP.GE.AND P2, PT, R0, R5.reuse, PT ;  /* 0x000000050000720c */ /* 0x080fe20003f46270 */
[----:B------:R-:W-:Y:S01]  /*06d0*/  VIADD R0, R10, 0x200 ;  /* 0x000002000a007836 */ /* 0x000fe20000000000 */
[----:B------:R1:W5:Y:S02]  /*06e0*/  @!P3 LDG.E R36, desc[UR6][R8.64+0x400] ;  /* 0x000400060824b981 */ /* 0x000364000c1e1900 */
[----:B------:R-:W-:-:S02]  /*06f0*/  ISETP.GE.AND P3, PT, R6, R5, PT ;  /* 0x000000050600720c */ /* 0x000fc40003f66270 */
[----:B------:R1:W5:Y:S01]  /*0700*/  @!P4 LDG.E R37, desc[UR6][R8.64+0x480] ;  /* 0x000480060825c981 */ /* 0x000362000c1e1900 */
[----:B------:R-:W-:Y:S01]  /*0710*/  ISETP.GE.AND P4, PT, R0, R5, PT ;  /* 0x000000050000720c */ /* 0x000fe20003f86270 */
[----:B------:R-:W-:Y:S02]  /*0720*/  IMAD.MOV.U32 R38, RZ, RZ, 0x7fffffff ;  /* 0x7fffffffff267424 */ /* 0x000fe400078e00ff */
[----:B------:R-:W-:Y:S02]  /*0730*/  IMAD.MOV.U32 R39, RZ, RZ, 0x7fffffff ;  /* 0x7fffffffff277424 */ /* 0x000fe400078e00ff */
[----:B------:R-:W-:Y:S02]  /*0740*/  IMAD.MOV.U32 R40, RZ, RZ, 0x7fffffff ;  /* 0x7fffffffff287424 */ /* 0x000fe400078e00ff */
[----:B------:R-:W-:Y:S01]  /*0750*/  IMAD.MOV.U32 R43, RZ, RZ, 0x7fffffff ;  /* 0x7fffffffff2b7424 */ /* 0x000fe200078e00ff */
[----:B------:R1:W5:Y:S01]  /*0760*/  @!P5 LDG.E R38, desc[UR6][R8.64+0x500] ;  /* 0x000500060826d981 */ /* 0x000362000c1e1900 */
[----:B------:R-:W-:-:S02]  /*0770*/  IMAD.MOV.U32 R44, RZ, RZ, 0x7fffffff ;  /* 0x7fffffffff2c7424 */ /* 0x000fc400078e00ff */
[----:B------:R-:W-:Y:S01]  /*0780*/  IMAD.MOV.U32 R45, RZ, RZ, 0x7fffffff ;  /* 0x7fffffffff2d7424 */ /* 0x000fe200078e00ff */
[----:B------:R1:W5:Y:S01]  /*0790*/  @!P6 LDG.E R39, desc[UR6][R8.64+0x580] ;  /* 0x000580060827e981 */ /* 0x000362000c1e1900 */
[----:B------:R-:W-:-:S03]  /*07a0*/  IMAD.MOV.U32 R46, RZ, RZ, 0x7fffffff ;  /* 0x7fffffffff2e7424 */ /* 0x000fc600078e00ff */
[----:B------:R1:W5:Y:S04]  /*07b0*/  @!P0 LDG.E R40, desc[UR6][R8.64+0x600] ;  /* 0x0006000608288981 */ /* 0x000368000c1e1900 */
[----:B------:R1:W5:Y:S04]  /*07c0*/  @!P1 LDG.E R43, desc[UR6][R8.64+0x680] ;  /* 0x00068006082b9981 */ /* 0x000368000c1e1900 */
[----:B------:R1:W5:Y:S04]  /*07d0*/  @!P2 LDG.E R44, desc[UR6][R8.64+0x700] ;  /* 0x00070006082ca981 */ /* 0x000368000c1e1900 */
[----:B------:R1:W5:Y:S04]  /*07e0*/  @!P3 LDG.E R45, desc[UR6][R8.64+0x780] ;  /* 0x00078006082db981 */ /* 0x000368000c1e1900 */
[----:B------:R1:W5:Y:S02]  /*07f0*/  @!P4 LDG.E R46, desc[UR6][R8.64+0x800] ;  /* 0x00080006082ec981 */ /* 0x000364000c1e1900 */
.L_x_3:
[----:B------:R-:W-:Y:S01]  /*0800*/  VIMNMX R5, PT, PT, R24, 0xe0, !PT ;  /* 0x000000e018057848 */ /* 0x000fe20007fe0100 */
[----:B------:R-:W2:Y:S01]  /*0810*/  LDCU UR4, c[0x0][0x3c8] ;  /* 0x00007900ff0477ac */ /* 0x000ea20008000800 */
[----:B------:R-:W-:Y:S01]  /*0820*/  SHF.R.U32.HI R0, RZ, 0x5, R3 ;  /* 0x00000005ff007819 */ /* 0x000fe20000011603 */
[----:B------:R-:W-:Y:S01]  /*0830*/  BSSY.RECONVERGENT B0, `(.L_x_4) ;  /* 0x0000025000007945 */ /* 0x000fe20003800200 */
[--C-:B------:R-:W-:Y:S01]  /*0840*/  IADD3 R5, PT, PT, R5, 0x1f, -R24.reuse ;  /* 0x0000001f05057810 */ /* 0x100fe20007ffe818 */
[----:B------:R-:W-:Y:S01]  /*0850*/  UMOV UR5, 0xffffffff ;  /* 0xffffffff00057882 */ /* 0x000fe20000000000 */
[----:B01----:R-:W-:Y:S02]  /*0860*/  IMAD.MOV.U32 R8, RZ, RZ, R24 ;  /* 0x000000ffff087224 */ /* 0x003fe400078e0018 */
[C---:B------:R-:W-:Y:S01]  /*0870*/  ISETP.GE.U32.AND P0, PT, R5.reuse, 0x1e0, PT ;  /* 0x000001e00500780c */ /* 0x040fe20003f06070 */
[----:B------:R-:W-:Y:S01]  /*0880*/  IMAD.SHL.U32 R0, R0, 0x400, RZ ;  /* 0x0000040000007824 */ /* 0x000fe200078e00ff */
[----:B------:R-:W-:-:S04]  /*0890*/  LEA.HI R6, R5, 0x1, RZ, 0x1b ;  /* 0x0000000105067811 */ /* 0x000fc800078fd8ff */
[----:B------:R-:W-:-:S04]  /*08a0*/  LOP3.LUT R9, R6, 0xf, RZ, 0xc0, !PT ;  /* 0x0000000f06097812 */ /* 0x000fc800078ec0ff */
[----:B------:R-:W-:Y:S01]  /*08b0*/  ISETP.NE.AND P1, PT, R9, RZ, PT ;  /* 0x000000ff0900720c */ /* 0x000fe20003f25270 */
[----:B--2---:R-:W-:Y:S02]  /*08c0*/  USHF.L.U32 UR4, UR5, UR4, URZ ;  /* 0x0000000405047299 */ /* 0x004fe400080006ff */
[----:B------:R-:W-:Y:S10]  /*08d0*/  @!P0 BRA `(.L_x_5) ;  /* 0x0000000000688947 */ /* 0x000ff40003800000 */
[----:B------:R-:W-:Y:S01]  /*08e0*/  IMAD R10, R24, 0x4, R0 ;  /* 0x00000004180a7824 */ /* 0x000fe200078e0200 */
[----:B------:R-:W-:Y:S01]  /*08f0*/  LOP3.LUT R5, R6, 0xffffff0, RZ, 0xc0, !PT ;  /* 0x0ffffff006057812 */ /* 0x000fe200078ec0ff */
[----:B------:R-:W-:-:S03]  /*0900*/  IMAD.MOV.U32 R8, RZ, RZ, R24 ;  /* 0x000000ffff087224 */ /* 0x000fc600078e0018 */
[----:B------:R-:W-:Y:S01]  /*0910*/  IADD3 R10, PT, PT, R10, 0x400, R7 ;  /* 0x000004000a0a7810 */ /* 0x000fe20007ffe007 */
[----:B------:R-:W-:-:S07]  /*0920*/  IMAD.MOV R5, RZ, RZ, -R5 ;  /* 0x000000ffff057224 */ /* 0x000fce00078e0a05 */
.L_x_6:
[----:B------:R-:W-:Y:S01]  /*0930*/  VIADD R5, R5, 0x10 ;  /* 0x0000001005057836 */ /* 0x000fe20000000000 */
[----:B------:R-:W-:Y:S01]  /*0940*/  STS [R10+-0x400], RZ ;  /* 0xfffc00ff0a007388 */ /* 0x000fe20000000800 */
[----:B------:R-:W-:-:S03]  /*0950*/  VIADD R8, R8, 0x200 ;  /* 0x0000020008087836 */ /* 0x000fc60000000000 */
[----:B------:R-:W-:Y:S01]  /*0960*/  ISETP.NE.AND P0, PT, R5, RZ, PT ;  /* 0x000000ff0500720c */ /* 0x000fe20003f05270 */
[----:B------:R-:W-:Y:S04]  /*0970*/  STS [R10+-0x380], RZ ;  /* 0xfffc80ff0a007388 */ /* 0x000fe80000000800 */
[----:B------:R-:W-:Y:S04]  /*0980*/  STS [R10+-0x300], RZ ;  /* 0xfffd00ff0a007388 */ /* 0x000fe80000000800 */
[----:B------:R-:W-:Y:S04]  /*0990*/  STS [R10+-0x280], RZ ;  /* 0xfffd80ff0a007388 */ /* 0x000fe80000000800 */
[----:B------:R-:W-:Y:S04]  /*09a0*/  STS [R10+-0x200], RZ ;  /* 0xfffe00ff0a007388 */ /* 0x000fe80000000800 */
[----:B------:R-:W-:Y:S04]  /*09b0*/  STS [R10+-0x180], RZ ;  /* 0xfffe80ff0a007388 */ /* 0x000fe80000000800 */
[----:B------:R-:W-:Y:S04]  /*09c0*/  STS [R10+-0x100], RZ ;  /* 0xffff00ff0a007388 */ /* 0x000fe80000000800 */
[----:B------:R-:W-:Y:S04]  /*09d0*/  STS [R10+-0x80], RZ ;  /* 0xffff80ff0a007388 */ /* 0x000fe80000000800 */
[----:B------:R-:W-:Y:S04]  /*09e0*/  STS [R10], RZ ;  /* 0x000000ff0a007388 */ /* 0x000fe80000000800 */
[----:B------:R-:W-:Y:S04]  /*09f0*/  STS [R10+0x80], RZ ;  /* 0x000080ff0a007388 */ /* 0x000fe80000000800 */
[----:B------:R-:W-:Y:S04]  /*0a00*/  STS [R10+0x100], RZ ;  /* 0x000100ff0a007388 */ /* 0x000fe80000000800 */
[----:B------:R-:W-:Y:S04]  /*0a10*/  STS [R10+0x180], RZ ;  /* 0x000180ff0a007388 */ /* 0x000fe80000000800 */
[----:B------:R-:W-:Y:S04]  /*0a20*/  STS [R10+0x200], RZ ;  /* 0x000200ff0a007388 */ /* 0x000fe80000000800 */
[----:B------:R-:W-:Y:S04]  /*0a30*/  STS [R10+0x280], RZ ;  /* 0x000280ff0a007388 */ /* 0x000fe80000000800 */
[----:B------:R-:W-:Y:S04]  /*0a40*/  STS [R10+0x300], RZ ;  /* 0x000300ff0a007388 */ /* 0x000fe80000000800 */
[----:B------:R0:W-:Y:S02]  /*0a50*/  STS [R10+0x380], RZ ;  /* 0x000380ff0a007388 */ /* 0x0001e40000000800 */
[----:B0-----:R-:W-:Y:S01]  /*0a60*/  VIADD R10, R10, 0x800 ;  /* 0x000008000a0a7836 */ /* 0x001fe20000000000 */
[----:B------:R-:W-:Y:S06]  /*0a70*/  @P0 BRA `(.L_x_6) ;  /* 0xfffffffc00ac0947 */ /* 0x000fec000383ffff */
.L_x_5:
[----:B------:R-:W-:Y:S05]  /*0a80*/  BSYNC.RECONVERGENT B0 ;  /* 0x0000000000007941 */ /* 0x000fea0003800200 */
.L_x_4:
[----:B------:R-:W-:Y:S01]  /*0a90*/  BSSY.RECONVERGENT B0, `(.L_x_7) ;  /* 0x0000026000007945 */ /* 0x000fe20003800200 */
[----:B------:R-:W-:-:S03]  /*0aa0*/  IMAD.IADD R5, R7, 0x1, R0 ;  /* 0x0000000107057824 */ /* 0x000fc600078e0200 */
[----:B------:R-:W-:Y:S05]  /*0ab0*/  @!P1 BRA `(.L_x_8) ;  /* 0x00000000008c9947 */ /* 0x000fea0003800000 */
[----:B------:R-:W-:Y:S01]  /*0ac0*/  ISETP.GE.U32.AND P0, PT, R9, 0x8, PT ;  /* 0x000000080900780c */ /* 0x000fe20003f06070 */
[----:B------:R-:W-:Y:S01]  /*0ad0*/  BSSY.RECONVERGENT B1, `(.L_x_9) ;  /* 0x000000e000017945 */ /* 0x000fe20003800200 */
[----:B------:R-:W-:-:S04]  /*0ae0*/  LOP3.LUT R10, R6, 0x7, RZ, 0xc0, !PT ;  /* 0x00000007060a7812 */ /* 0x000fc800078ec0ff */
[----:B------:R-:W-:-:S07]  /*0af0*/  ISETP.NE.AND P1, PT, R10, RZ, PT ;  /* 0x000000ff0a00720c */ /* 0x000fce0003f25270 */
[----:B------:R-:W-:Y:S06]  /*0b00*/  @!P0 BRA `(.L_x_10) ;  /* 0x0000000000288947 */ /* 0x000fec0003800000 */
[C---:B------:R-:W-:Y:S02]  /*0b10*/  IMAD R9, R8.reuse, 0x4, R5 ;  /* 0x0000000408097824 */ /* 0x040fe400078e0205 */
[----:B------:R-:W-:-:S03]  /*0b20*/  VIADD R8, R8, 0x100 ;  /* 0x0000010008087836 */ /* 0x000fc60000000000 */
[----:B------:R0:W-:Y:S04]  /*0b30*/  STS [R9], RZ ;  /* 0x000000ff09007388 */ /* 0x0001e80000000800 */
[----:B------:R0:W-:Y:S04]  /*0b40*/  STS [R9+0x80], RZ ;  /* 0x000080ff09007388 */ /* 0x0001e80000000800 */
[----:B------:R0:W-:Y:S04]  /*0b50*/  STS [R9+0x100], RZ ;  /* 0x000100ff09007388 */ /* 0x0001e80000000800 */
[----:B------:R0:W-:Y:S04]  /*0b60*/  STS [R9+0x180], RZ ;  /* 0x000180ff09007388 */ /* 0x0001e80000000800 */
[----:B------:R0:W-:Y:S04]  /*0b70*/  STS [R9+0x200], RZ ;  /* 0x000200ff09007388 */ /* 0x0001e80000000800 */
[----:B------:R0:W-:Y:S04]  /*0b80*/  STS [R9+0x280], RZ ;  /* 0x000280ff09007388 */ /* 0x0001e80000000800 */
[----:B------:R0:W-:Y:S04]  /*0b90*/  STS [R9+0x300], RZ ;  /* 0x000300ff09007388 */ /* 0x0001e80000000800 */
[----:B------:R0:W-:Y:S02]  /*0ba0*/  STS [R9+0x380], RZ ;  /* 0x000380ff09007388 */ /* 0x0001e40000000800 */
.L_x_10:
[----:B------:R-:W-:Y:S05]  /*0bb0*/  BSYNC.RECONVERGENT B1 ;  /* 0x0000000000017941 */ /* 0x000fea0003800200 */
.L_x_9:
[----:B------:R-:W-:Y:S05]  /*0bc0*/  @!P1 BRA `(.L_x_8) ;  /* 0x0000000000489947 */ /* 0x000fea0003800000 */
[----:B------:R-:W-:Y:S02]  /*0bd0*/  ISETP.GE.U32.AND P0, PT, R10, 0x4, PT ;  /* 0x000000040a00780c */ /* 0x000fe40003f06070 */
[----:B------:R-:W-:-:S04]  /*0be0*/  LOP3.LUT R6, R6, 0x3, RZ, 0xc0, !PT ;  /* 0x0000000306067812 */ /* 0x000fc800078ec0ff */
[----:B------:R-:W-:-:S07]  /*0bf0*/  ISETP.NE.AND P1, PT, R6, RZ, PT ;  /* 0x000000ff0600720c */ /* 0x000fce0003f25270 */
[C---:B0-----:R-:W-:Y:S02]  /*0c00*/  @P0 IMAD R9, R8.reuse, 0x4, R5 ;  /* 0x0000000408090824 */ /* 0x041fe400078e0205 */
[----:B------:R-:W-:-:S03]  /*0c10*/  @P0 VIADD R8, R8, 0x80 ;  /* 0x0000008008080836 */ /* 0x000fc60000000000 */
[----:B------:R1:W-:Y:S04]  /*0c20*/  @P0 STS [R9], RZ ;  /* 0x000000ff09000388 */ /* 0x0003e80000000800 */
[----:B------:R1:W-:Y:S04]  /*0c30*/  @P0 STS [R9+0x80], RZ ;  /* 0x000080ff09000388 */ /* 0x0003e80000000800 */
[----:B------:R1:W-:Y:S04]  /*0c40*/  @P0 STS [R9+0x100], RZ ;  /* 0x000100ff09000388 */ /* 0x0003e80000000800 */
[----:B------:R1:W-:Y:S01]  /*0c50*/  @P0 STS [R9+0x180], RZ ;  /* 0x000180ff09000388 */ /* 0x0003e20000000800 */
[----:B------:R-:W-:Y:S05]  /*0c60*/  @!P1 BRA `(.L_x_8) ;  /* 0x0000000000209947 */ /* 0x000fea0003800000 */
[----:B------:R-:W-:Y:S02]  /*0c70*/  IMAD R0, R8, 0x4, R0 ;  /* 0x0000000408007824 */ /* 0x000fe400078e0200 */
[----:B------:R-:W-:Y:S02]  /*0c80*/  IMAD.MOV R6, RZ, RZ, -R6 ;  /* 0x000000ffff067224 */ /* 0x000fe400078e0a06 */
[----:B------:R-:W-:-:S07]  /*0c90*/  IMAD.IADD R0, R7, 0x1, R0 ;  /* 0x0000000107007824 */ /* 0x000fce00078e0200 */
.L_x_11:
[----:B------:R-:W-:Y:S01]  /*0ca0*/  VIADD R6, R6, 0x1 ;  /* 0x0000000106067836 */ /* 0x000fe20000000000 */
[----:B------:R0:W-:Y:S04]  /*0cb0*/  STS [R0], RZ ;  /* 0x000000ff00007388 */ /* 0x0001e80000000800 */
[----:B------:R-:W-:Y:S01]  /*0cc0*/  ISETP.NE.AND P0, PT, R6, RZ, PT ;  /* 0x000000ff0600720c */ /* 0x000fe20003f05270 */
[----:B0-----:R-:W-:-:S12]  /*0cd0*/  VIADD R0, R0, 0x80 ;  /* 0x0000008000007836 */ /* 0x001fd80000000000 */
[----:B------:R-:W-:Y:S05]  /*0ce0*/  @P0 BRA `(.L_x_11) ;  /* 0xfffffffc00ec0947 */ /* 0x000fea000383ffff */
.L_x_8:
[----:B------:R-:W-:Y:S05]  /*0cf0*/  BSYNC.RECONVERGENT B0 ;  /* 0x0000000000007941 */ /* 0x000fea0003800200 */
.L_x_7:
[----:B------:R-:W2:Y:S01]  /*0d00*/  LDCU UR5, c[0x0][0x3c4] ;  /* 0x00007880ff0577ac */ /* 0x000ea20008000800 */
[----:B-----5:R-:W-:Y:S01]  /*0d10*/  LOP3.LUT R27, R28, 0x80000000, RZ, 0x3c, !PT ;  /* 0x800000001c1b7812 */ /* 0x020fe200078e3cff */
[----:B------:R-:W-:Y:S01]  /*0d20*/  BSSY.RECONVERGENT B0, `(.L_x_12) ;  /* 0x0000080000007945 */ /* 0x000fe20003800200 */
[----:B------:R-:W-:Y:S02]  /*0d30*/  LOP3.LUT R22, R29, 0x80000000, RZ, 0x3c, !PT ;  /* 0x800000001d167812 */ /* 0x000fe400078e3cff */
[----:B------:R-:W-:Y:S02]  /*0d40*/  LOP3.LUT R21, R30, 0x80000000, RZ, 0x3c, !PT ;  /* 0x800000001e157812 */ /* 0x000fe400078e3cff */
[----:B------:R-:W-:Y:S02]  /*0d50*/  LOP3.LUT R18, R31, 0x80000000, RZ, 0x3c, !PT ;  /* 0x800000001f127812 */ /* 0x000fe400078e3cff */
[----:B------:R-:W-:Y:S02]  /*0d60*/  LOP3.LUT R20, R33, 0x80000000, RZ, 0x3c, !PT ;  /* 0x8000000021147812 */ /* 0x000fe400078e3cff */
[----:B------:R-:W-:-:S02]  /*0d70*/  LOP3.LUT R23, R32, 0x80000000, RZ, 0x3c, !PT ;  /* 0x8000000020177812 */ /* 0x000fc400078e3cff */
[----:B------:R-:W-:Y:S02]  /*0d80*/  LOP3.LUT R25, R34, 0x80000000, RZ, 0x3c, !PT ;  /* 0x8000000022197812 */ /* 0x000fe400078e3cff */
[----:B------:R-:W-:Y:S02]  /*0d90*/  LOP3.LUT R17, R36, 0x80000000, RZ, 0x3c, !PT ;  /* 0x8000000024117812 */ /* 0x000fe400078e3cff */
[----:B------:R-:W-:Y:S02]  /*0da0*/  LOP3.LUT R19, R38, 0x80000000, RZ, 0x3c, !PT ;  /* 0x8000000026137812 */ /* 0x000fe400078e3cff */
[----:B--2---:R-:W-:Y:S02]  /*0db0*/  SHF.R.U32.HI R49, RZ, UR5, R27 ;  /* 0x00000005ff317c19 */ /* 0x004fe4000801161b */
[----:B------:R-:W-:Y:S02]  /*0dc0*/  SHF.R.U32.HI R52, RZ, UR5, R22 ;  /* 0x00000005ff347c19 */ /* 0x000fe40008011616 */
[----:B------:R-:W-:-:S02]  /*0dd0*/  LOP3.LUT R49, R49, UR4, RZ, 0x30, !PT ;  /* 0x0000000431317c12 */ /* 0x000fc4000f8e30ff */
[----:B------:R-:W-:Y:S02]  /*0de0*/  LOP3.LUT R52, R52, UR4, RZ, 0x30, !PT ;  /* 0x0000000434347c12 */ /* 0x000fe4000f8e30ff */
[----:B------:R-:W-:Y:S01]  /*0df0*/  SHF.R.U32.HI R56, RZ, UR5, R21 ;  /* 0x00000005ff387c19 */ /* 0x000fe20008011615 */
[--C-:B------:R-:W-:Y:S01]  /*0e00*/  IMAD R0, R49, 0x4, R5.reuse ;  /* 0x0000000431007824 */ /* 0x100fe200078e0205 */
[----:B------:R-:W-:Y:S01]  /*0e10*/  SHF.R.U32.HI R48, RZ, UR5, R18 ;  /* 0x00000005ff307c19 */ /* 0x000fe20008011612 */
[----:B------:R-:W-:Y:S01]  /*0e20*/  IMAD R6, R52, 0x4, R5 ;  /* 0x0000000434067824 */ /* 0x000fe200078e0205 */
[----:B------:R-:W-:Y:S01]  /*0e30*/  LOP3.LUT R56, R56, UR4, RZ, 0x30, !PT ;  /* 0x0000000438387c12 */ /* 0x000fe2000f8e30ff */
[----:B------:R-:W-:Y:S01]  /*0e40*/  NOP ;  /* 0x0000000000007918 */ /* 0x000fe20000000000 */
[----:B01----:R-:W-:Y:S01]  /*0e50*/  SHF.R.U32.HI R9, RZ, UR5, R20 ;  /* 0x00000005ff097c19 */ /* 0x003fe20008011614 */
[----:B------:R0:W-:Y:S01]  /*0e60*/  ATOMS.POPC.INC.32 RZ, [R0+URZ] ;  /* 0x0000000000ff7f8c */ /* 0x0001e2000d8000ff */
[----:B------:R-:W-:-:S02]  /*0e70*/  LOP3.LUT R48, R48, UR4, RZ, 0x30, !PT ;  /* 0x0000000430307c12 */ /* 0x000fc4000f8e30ff */
[----:B------:R-:W-:Y:S01]  /*0e80*/  SHF.R.U32.HI R8, RZ, UR5, R23 ;  /* 0x00000005ff087c19 */ /* 0x000fe20008011617 */
[----:B------:R1:W-:Y:S01]  /*0e90*/  ATOMS.POPC.INC.32 RZ, [R6+URZ] ;  /* 0x0000000006ff7f8c */ /* 0x0003e2000d8000ff */
[----:B------:R-:W-:Y:S02]  /*0ea0*/  SHF.R.U32.HI R11, RZ, UR5, R25 ;  /* 0x00000005ff0b7c19 */ /* 0x000fe40008011619 */
[----:B------:R-:W-:Y:S01]  /*0eb0*/  LOP3.LUT R10, R9, UR4, RZ, 0x30, !PT ;  /* 0x00000004090a7c12 */ /* 0x000fe2000f8e30ff */
[--C-:B0-----:R-:W-:Y:S01]  /*0ec0*/  IMAD R0, R56, 0x4, R5.reuse ;  /* 0x0000000438007824 */ /* 0x101fe200078e0205 */
[----:B------:R-:W-:Y:S02]  /*0ed0*/  LOP3.LUT R8, R8, UR4, RZ, 0x30, !PT ;  /* 0x0000000408087c12 */ /* 0x000fe4000f8e30ff */
[----:B------:R-:W-:Y:S01]  /*0ee0*/  LOP3.LUT R12, R11, UR4, RZ, 0x30, !PT ;  /* 0x000000040b0c7c12 */ /* 0x000fe2000f8e30ff */
[--C-:B-1----:R-:W-:Y:S01]  /*0ef0*/  IMAD R6, R48, 0x4, R5.reuse ;  /* 0x0000000430067824 */ /* 0x102fe200078e0205 */
[----:B------:R0:W-:Y:S01]  /*0f00*/  ATOMS.POPC.INC.32 RZ, [R0+URZ] ;  /* 0x0000000000ff7f8c */ /* 0x0001e2000d8000ff */
[--C-:B------:R-:W-:Y:S01]  /*0f10*/  IMAD R9, R10, 0x4, R5.reuse ;  /* 0x000000040a097824 */ /* 0x100fe200078e0205 */
[----:B------:R-:W-:Y:S01]  /*0f20*/  LOP3.LUT R10, R35, 0x80000000, RZ, 0x3c, !PT ;  /* 0x80000000230a7812 */ /* 0x000fe200078e3cff */
[--C-:B------:R-:W-:Y:S01]  /*0f30*/  IMAD R8, R8, 0x4, R5.reuse ;  /* 0x0000000408087824 */ /* 0x100fe200078e0205 */
[----:B------:R1:W-:Y:S01]  /*0f40*/  ATOMS.POPC.INC.32 RZ, [R6+URZ] ;  /* 0x0000000006ff7f8c */ /* 0x0003e2000d8000ff */
[----:B------:R-:W-:Y:S01]  /*0f50*/  IMAD R11, R12, 0x4, R5 ;  /* 0x000000040c0b7824 */ /* 0x000fe200078e0205 */
[----:B------:R-:W-:-:S02]  /*0f60*/  LOP3.LUT R12, R37, 0x80000000, RZ, 0x3c, !PT ;  /* 0x80000000250c7812 */ /* 0x000fc400078e3cff */
[----:B------:R-:W-:Y:S01]  /*0f70*/  LOP3.LUT R16, R39, 0x80000000, RZ, 0x3c, !PT ;  /* 0x8000000027107812 */ /* 0x000fe200078e3cff */
[----:B------:R-:W-:Y:S01]  /*0f80*/  ATOMS.POPC.INC.32 RZ, [R8+URZ] ;  /* 0x0000000008ff7f8c */ /* 0x000fe2000d8000ff */
[----:B0-----:R-:W-:Y:S02]  /*0f90*/  SHF.R.U32.HI R0, RZ, UR5, R10 ;  /* 0x00000005ff007c19 */ /* 0x001fe4000801160a */
[----:B-1----:R-:W-:Y:S01]  /*0fa0*/  SHF.R.U32.HI R6, RZ, UR5, R17 ;  /* 0x00000005ff067c19 */ /* 0x002fe20008011611 */
[----:B------:R0:W-:Y:S01]  /*0fb0*/  ATOMS.POPC.INC.32 RZ, [R9+URZ] ;  /* 0x0000000009ff7f8c */ /* 0x0001e2000d8000ff */
[----:B------:R-:W-:Y:S02]  /*0fc0*/  SHF.R.U32.HI R14, RZ, UR5, R19 ;  /* 0x00000005ff0e7c19 */ /* 0x000fe40008011613 */
[----:B------:R-:W-:Y:S01]  /*0fd0*/  LOP3.LUT R6, R6, UR4, RZ, 0x30, !PT ;  /* 0x0000000406067c12 */ /* 0x000fe2000f8e30ff */
[----:B------:R1:W-:Y:S01]  /*0fe0*/  ATOMS.POPC.INC.32 RZ, [R11+URZ] ;  /* 0x000000000bff7f8c */ /* 0x0003e2000d8000ff */
[----:B------:R-:W-:-:S02]  /*0ff0*/  SHF.R.U32.HI R13, RZ, UR5, R12 ;  /* 0x00000005ff0d7c19 */ /* 0x000fc4000801160c */
[----:B------:R-:W-:Y:S02]  /*1000*/  LOP3.LUT R0, R0, UR4, RZ, 0x30, !PT ;  /* 0x0000000400007c12 */ /* 0x000fe4000f8e30ff */
[----:B0-----:R-:W-:Y:S02]  /*1010*/  SHF.R.U32.HI R9, RZ, UR5, R16 ;  /* 0x00000005ff097c19 */ /* 0x001fe40008011610 */
[----:B------:R-:W-:Y:S01]  /*1020*/  LOP3.LUT R50, R14, UR4, RZ, 0x30, !PT ;  /* 0x000000040e327c12 */ /* 0x000fe2000f8e30ff */
[--C-:B------:R-:W-:Y:S01]  /*1030*/  IMAD R14, R6, 0x4, R5.reuse ;  /* 0x00000004060e7824 */ /* 0x100fe200078e0205 */
[----:B------:R-:W-:Y:S01]  /*1040*/  LOP3.LUT R8, R13, UR4, RZ, 0x30, !PT ;  /* 0x000000040d087c12 */ /* 0x000fe2000f8e30ff */
[--C-:B------:R-:W-:Y:S01]  /*1050*/  IMAD R0, R0, 0x4, R5.reuse ;  /* 0x0000000400007824 */ /* 0x100fe200078e0205 */
[----:B------:R-:W-:Y:S01]  /*1060*/  LOP3.LUT R6, R9, UR4, RZ, 0x30, !PT ;  /* 0x0000000409067c12 */ /* 0x000fe2000f8e30ff */
[--C-:B------:R-:W-:Y:S01]  /*1070*/  IMAD R50, R50, 0x4, R5.reuse ;  /* 0x0000000432327824 */ /* 0x100fe200078e0205 */
[----:B------:R-:W-:Y:S01]  /*1080*/  LOP3.LUT R9, R40, 0x80000000, RZ, 0x3c, !PT ;  /* 0x8000000028097812 */ /* 0x000fe200078e3cff */
[--C-:B------:R-:W-:Y:S01]  /*1090*/  IMAD R26, R8, 0x4, R5.reuse ;  /* 0x00000004081a7824 */ /* 0x100fe200078e0205 */
[----:B------:R0:W-:Y:S01]  /*10a0*/  ATOMS.POPC.INC.32 RZ, [R0+URZ] ;  /* 0x0000000000ff7f8c */ /* 0x0001e2000d8000ff */
[----:B------:R-:W-:Y:S01]  /*10b0*/  IMAD R51, R6, 0x4, R5 ;  /* 0x0000000406337824 */ /* 0x000fe200078e0205 */
[----:B------:R-:W-:-:S02]  /*10c0*/  LOP3.LUT R6, R43, 0x80000000, RZ, 0x3c, !PT ;  /* 0x800000002b067812 */ /* 0x000fc400078e3cff */
[----:B-1----:R-:W-:Y:S01]  /*10d0*/  LOP3.LUT R11, R44, 0x80000000, RZ, 0x3c, !PT ;  /* 0x800000002c0b7812 */ /* 0x002fe200078e3cff */
[----:B------:R1:W-:Y:S01]  /*10e0*/  ATOMS.POPC.INC.32 RZ, [R14+URZ] ;  /* 0x000000000eff7f8c */ /* 0x0003e2000d8000ff */
[----:B------:R-:W-:Y:S02]  /*10f0*/  LOP3.LUT R8, R45, 0x80000000, RZ, 0x3c, !PT ;  /* 0x800000002d087812 */ /* 0x000fe400078e3cff */
[----:B------:R-:W-:Y:S01]  /*1100*/  LOP3.LUT R13, R46, 0x80000000, RZ, 0x3c, !PT ;  /* 0x800000002e0d7812 */ /* 0x000fe200078e3cff */
[----:B------:R2:W-:Y:S01]  /*1110*/  ATOMS.POPC.INC.32 RZ, [R26+URZ] ;  /* 0x000000001aff7f8c */ /* 0x0005e2000d8000ff */
[----:B0-----:R-:W-:Y:S02]  /*1120*/  SHF.R.U32.HI R0, RZ, UR5, R9 ;  /* 0x00000005ff007c19 */ /* 0x001fe40008011609 */
[----:B------:R-:W-:Y:S01]  /*1130*/  SHF.R.U32.HI R53, RZ, UR5, R11 ;  /* 0x00000005ff357c19 */ /* 0x000fe2000801160b */
[----:B-1----:R-:W0:Y:S01]  /*1140*/  LDC.64 R14, c[0x0][0x380] ;  /* 0x0000e000ff0e7b82 */ /* 0x002e220000000a00 */
[----:B------:R-:W-:Y:S01]  /*1150*/  SHF.R.U32.HI R55, RZ, UR5, R8 ;  /* 0x00000005ff377c19 */ /* 0x000fe20008011608 */
[----:B------:R1:W-:Y:S01]  /*1160*/  ATOMS.POPC.INC.32 RZ, [R50+URZ] ;  /* 0x0000000032ff7f8c */ /* 0x0003e2000d8000ff */
[----:B------:R-:W-:-:S02]  /*1170*/  SHF.R.U32.HI R57, RZ, UR5, R13 ;  /* 0x00000005ff397c19 */ /* 0x000fc4000801160d */
[----:B--2---:R-:W-:Y:S01]  /*1180*/  SHF.R.U32.HI R26, RZ, UR5, R6 ;  /* 0x00000005ff1a7c19 */ /* 0x004fe20008011606 */
[----:B------:R2:W-:Y:S01]  /*1190*/  ATOMS.POPC.INC.32 RZ, [R51+URZ] ;  /* 0x0000000033ff7f8c */ /* 0x0005e2000d8000ff */
[----:B------:R-:W-:Y:S02]  /*11a0*/  LOP3.LUT R0, R0, UR4, RZ, 0x30, !PT ;  /* 0x0000000400007c12 */ /* 0x000fe4000f8e30ff */
[----:B------:R-:W-:Y:S02]  /*11b0*/  LOP3.LUT R54, R26, UR4, RZ, 0x30, !PT ;  /* 0x000000041a367c12 */ /* 0x000fe4000f8e30ff */
[----:B------:R-:W-:Y:S01]  /*11c0*/  LOP3.LUT R58, R53, UR4, RZ, 0x30, !PT ;  /* 0x00000004353a7c12 */ /* 0x000fe2000f8e30ff */
[--C-:B------:R-:W-:Y:S01]  /*11d0*/  IMAD R53, R0, 0x4, R5.reuse ;  /* 0x0000000400357824 */ /* 0x100fe200078e0205 */
[----:B------:R-:W-:Y:S01]  /*11e0*/  ISETP.GT.U32.AND P2, PT, R3, 0xff, PT ;  /* 0x000000ff0300780c */ /* 0x000fe20003f44070 */
[--C-:B------:R-:W-:Y:S01]  /*11f0*/  IMAD R54, R54, 0x4, R5.reuse ;  /* 0x0000000436367824 */ /* 0x100fe200078e0205 */
[----:B------:R-:W-:Y:S01]  /*1200*/  LOP3.LUT R60, R55, UR4, RZ, 0x30, !PT ;  /* 0x00000004373c7c12 */ /* 0x000fe2000f8e30ff */
[--C-:B------:R-:W-:Y:S01]  /*1210*/  IMAD R58, R58, 0x4, R5.reuse ;  /* 0x000000043a3a7824 */ /* 0x100fe200078e0205 */
[----:B------:R-:W-:Y:S01]  /*1220*/  LOP3.LUT R26, R57, UR4, RZ, 0x30, !PT ;  /* 0x00000004391a7c12 */ /* 0x000fe2000f8e30ff */
[----:B------:R3:W-:Y:S01]  /*1230*/  ATOMS.POPC.INC.32 RZ, [R53+URZ] ;  /* 0x0000000035ff7f8c */ /* 0x0007e2000d8000ff */
[----:B-1----:R-:W-:Y:S01]  /*1240*/  P2R R50, PR, RZ, 0x4 ;  /* 0x00000004ff327803 */ /* 0x002fe20000000000 */
[----:B------:R-:W-:-:S02]  /*1250*/  IMAD R60, R60, 0x4, R5 ;  /* 0x000000043c3c7824 */ /* 0x000fc400078e0205 */
[----:B------:R-:W-:Y:S01]  /*1260*/  IMAD R5, R26, 0x4, R5 ;  /* 0x000000041a057824 */ /* 0x000fe200078e0205 */
[----:B------:R3:W-:Y:S01]  /*1270*/  ATOMS.POPC.INC.32 RZ, [R54+URZ] ;  /* 0x0000000036ff7f8c */ /* 0x0007e2000d8000ff */
[----:B--2---:R-:W-:Y:S02]  /*1280*/  IMAD R51, R3, 0x4, R7 ;  /* 0x0000000403337824 */ /* 0x004fe400078e0207 */
[----:B------:R-:W-:Y:S01]  /*1290*/  IMAD.MOV.U32 R0, RZ, RZ, RZ ;  /* 0x000000ffff007224 */ /* 0x000fe200078e00ff */
[----:B------:R3:W-:Y:S04]  /*12a0*/  ATOMS.POPC.INC.32 RZ, [R58+URZ] ;  /* 0x000000003aff7f8c */ /* 0x0007e8000d8000ff */
[----:B------:R3:W-:Y:S04]  /*12b0*/  ATOMS.POPC.INC.32 RZ, [R60+URZ] ;  /* 0x000000003cff7f8c */ /* 0x0007e8000d8000ff */
[----:B------:R3:W-:Y:S01]  /*12c0*/  ATOMS.POPC.INC.32 RZ, [R5+URZ] ;  /* 0x0000000005ff7f8c */ /* 0x0007e2000d8000ff */
[----:B------:R-:W-:Y:S06]  /*12d0*/  BAR.SYNC.DEFER_BLOCKING 0x0 ;  /* 0x0000000000007b1d */ /* 0x000fec0000010000 */
[----:B------:R-:W-:Y:S05]  /*12e0*/  @P2 BRA `(.L_x_13) ;  /* 0x00000000008c2947 */ /* 0x000fea0003800000 */
[----:B------:R-:W1:Y:S04]  /*12f0*/  LDS R0, [R51] ;  /* 0x0000000033007984 */ /* 0x000e680000000800 */
[----:B---3--:R-:W2:Y:S04]  /*1300*/  LDS R5, [R51+0x400] ;  /* 0x0004000033057984 */ /* 0x008ea80000000800 */
[----:B------:R-:W3:Y:S04]  /*1310*/  LDS R53, [R51+0x800] ;  /* 0x0008000033357984 */ /* 0x000ee80000000800 */
[----:B------:R-:W4:Y:S04]  /*1320*/  LDS R55, [R51+0xc00] ;  /* 0x000c000033377984 */ /* 0x000f280000000800 */
[----:B------:R-:W5:Y:S04]  /*1330*/  LDS R57, [R51+0x1000] ;  /* 0x0010000033397984 */ /* 0x000f680000000800 */
[----:B------:R-:W0:Y:S04]  /*1340*/  LDS R59, [R51+0x1400] ;  /* 0x00140000333b7984 */ /* 0x000e280000000800 */
[----:B------:R-:W-:Y:S04]  /*1350*/  LDS R61, [R51+0x2000] ;  /* 0x00200000333d7984 */ /* 0x000fe80000000800 */
[----:B------:R-:W-:Y:S04]  /*1360*/  LDS R63, [R51+0x2400] ;  /* 0x00240000333f7984 */ /* 0x000fe80000000800 */
[----:B------:R-:W-:Y:S04]  /*1370*/  LDS R65, [R51+0x2800] ;  /* 0x0028000033417984 */ /* 0x000fe80000000800 */
[----:B------:R-:W-:Y:S04]  /*1380*/  STS [R51], RZ ;  /* 0x000000ff33007388 */ /* 0x000fe80000000800 */
[----:B-1----:R-:W-:Y:S01]  /*1390*/  STS [R51+0x400], R0 ;  /* 0x0004000033007388 */ /* 0x002fe20000000800 */
[----:B--2---:R-:W-:-:S03]  /*13a0*/  IMAD.IADD R54, R0, 0x1, R5 ;  /* 0x0000000100367824 */ /* 0x004fc600078e0205 */
[----:B------:R-:W1:Y:S01]  /*13b0*/  LDS R5, [R51+0x1800] ;  /* 0x0018000033057984 */ /* 0x000e620000000800 */
[----:B---3--:R-:W-:-:S03]  /*13c0*/  IMAD.IADD R58, R54, 0x1, R53 ;  /* 0x00000001363a7824 */ /* 0x008fc600078e0235 */
[----:B------:R-:W2:Y:S01]  /*13d0*/  LDS R53, [R51+0x1c00] ;  /* 0x001c000033357984 */ /* 0x000ea20000000800 */
[----:B----4-:R-:W-:-:S03]  /*13e0*/  IMAD.IADD R60, R58, 0x1, R55 ;  /* 0x000000013a3c7824 */ /* 0x010fc600078e0237 */
[----:B------:R1:W-:Y:S01]  /*13f0*/  STS [R51+0x800], R54 ;  /* 0x0008003633007388 */ /* 0x0003e20000000800 */
[----:B-----5:R-:W-:-:S03]  /*1400*/  IMAD.IADD R62, R60, 0x1, R57 ;  /* 0x000000013c3e7824 */ /* 0x020fc600078e0239 */
[----:B------:R-:W3:Y:S01]  /*1410*/  LDS R55, [R51+0x2c00] ;  /* 0x002c000033377984 */ /* 0x000ee20000000800 */
[----:B0-----:R-:W-:-:S03]  /*1420*/  IMAD.IADD R64, R62, 0x1, R59 ;  /* 0x000000013e407824 */ /* 0x001fc600078e023b */
[----:B------:R0:W-:Y:S04]  /*1430*/  STS [R51+0xc00], R58 ;  /* 0x000c003a33007388 */ /* 0x0001e80000000800 */
[----:B------:R4:W-:Y:S04]  /*1440*/  STS [R51+0x1000], R60 ;  /* 0x0010003c33007388 */ /* 0x0009e80000000800 */
[----:B------:R4:W-:Y:S04]  /*1450*/  STS [R51+0x1400], R62 ;  /* 0x0014003e33007388 */ /* 0x0009e80000000800 */
[----:B------:R4:W-:Y:S01]  /*1460*/  STS [R51+0x1800], R64 ;  /* 0x0018004033007388 */ /* 0x0009e20000000800 */
[----:B-1----:R-:W-:-:S04]  /*1470*/  IMAD.IADD R54, R64, 0x1, R5 ;  /* 0x0000000140367824 */ /* 0x002fc800078e0205 */
[----:B--2---:R-:W-:Y:S01]  /*1480*/  IMAD.IADD R66, R54, 0x1, R53 ;  /* 0x0000000136427824 */ /* 0x004fe200078e0235 */
[----:B------:R4:W-:Y:S03]  /*1490*/  STS [R51+0x1c00], R54 ;  /* 0x001c003633007388 */ /* 0x0009e60000000800 */
[----:B------:R-:W-:Y:S01]  /*14a0*/  IMAD.IADD R68, R66, 0x1, R61 ;  /* 0x0000000142447824 */ /* 0x000fe200078e023d */
[----:B------:R4:W-:Y:S03]  /*14b0*/  STS [R51+0x2000], R66 ;  /* 0x0020004233007388 */ /* 0x0009e60000000800 */
[----:B------:R-:W-:Y:S01]  /*14c0*/  IMAD.IADD R70, R68, 0x1, R63 ;  /* 0x0000000144467824 */ /* 0x000fe200078e023f */
[----:B------:R4:W-:Y:S03]  /*14d0*/  STS [R51+0x2400], R68 ;  /* 0x0024004433007388 */ /* 0x0009e60000000800 */
[----:B0-----:R-:W-:Y:S01]  /*14e0*/  IMAD.IADD R58, R70, 0x1, R65 ;  /* 0x00000001463a7824 */ /* 0x001fe200078e0241 */
[----:B------:R4:W-:Y:S03]  /*14f0*/  STS [R51+0x2800], R70 ;  /* 0x0028004633007388 */ /* 0x0009e60000000800 */
[----:B---3--:R-:W-:Y:S01]  /*1500*/  IMAD.IADD R0, R58, 0x1, R55 ;  /* 0x000000013a007824 */ /* 0x008fe200078e0237 */
[----:B------:R4:W-:Y:S06]  /*1510*/  STS [R51+0x2c00], R58 ;  /* 0x002c003a33007388 */ /* 0x0009ec0000000800 */
.L_x_13:
[----:B------:R-:W-:Y:S05]  /*1520*/  BSYNC.RECONVERGENT B0 ;  /* 0x0000000000007941 */ /* 0x000fea0003800200 */
.L_x_12:
[----:B------:R-:W-:Y:S01]  /*1530*/  ISETP.NE.AND P0, PT, R0, 0x1980, PT ;  /* 0x000019800000780c */ /* 0x000fe20003f05270 */
[----:B---3--:R-:W-:Y:S01]  /*1540*/  IMAD R5, R42, 0x100, R3 ;  /* 0x000001002a057824 */ /* 0x008fe200078e0203 */
[----:B------:R-:W-:Y:S01]  /*1550*/  @!P2 LOP3.LUT R53, R0, 0x40000000, RZ, 0xfc, !PT ;  /* 0x400000000035a812 */ /* 0x000fe200078efcff */
[----:B------:R-:W-:Y:S01]  /*1560*/  IMAD R41, R41, 0x11, RZ ;  /* 0x0000001129297824 */ /* 0x000fe200078e02ff */
[----:B------:R-:W-:Y:S01]  /*1570*/  ISETP.LT.U32.AND P0, PT, R3, 0x100, !P0 ;  /* 0x000001000300780c */ /* 0x000fe20004701070 */
[----:B0-----:R-:W-:-:S03]  /*1580*/  IMAD.WIDE R14, R5, 0x4, R14 ;  /* 0x00000004050e7825 */ /* 0x001fc600078e020e */
[----:B------:R-:W-:Y:S01]  /*1590*/  LOP3.LUT R57, R41, R4, RZ, 0xfc, !PT ;  /* 0x0000000429397212 */ /* 0x000fe200078efcff */
[----:B----4-:R-:W-:Y:S01]  /*15a0*/  IMAD R54, R42, 0x1980, RZ ;  /* 0x000019802a367824 */ /* 0x010fe200078e02ff */
[----:B------:R0:W-:Y:S07]  /*15b0*/  @!P2 STG.E.STRONG.SYS desc[UR6][R14.64], R53 ;  /* 0x000000350e00a986 */ /* 0x0001ee000c115906 */
[----:B------:R-:W-:Y:S06]  /*15c0*/  BAR.RED.OR.DEFER_BLOCKING 0x0, P0 ;  /* 0x0000000000007b1d */ /* 0x000fec0000014800 */
[----:B------:R-:W1:Y:S01]  /*15d0*/  B2R.RESULT RZ, P0 ;  /* 0x0000000000ff731c */ /* 0x000e620000004000 */
[----:B------:R-:W-:-:S04]  /*15e0*/  IADD3 R4, P1, PT, R54, R57, RZ ;  /* 0x0000003936047210 */ /* 0x000fc80007f3e0ff */
[----:B------:R-:W-:Y:S01]  /*15f0*/  LEA.HI.X.SX32 R55, R54, RZ, 0x1, P1 ;  /* 0x000000ff36377211 */ /* 0x000fe200008f0eff */
[----:B------:R-:W-:-:S03]  /*1600*/  IMAD.SHL.U32 R5, R4, 0x4, RZ ;  /* 0x0000000404057824 */ /* 0x000fc600078e00ff */
[----:B------:R-:W-:Y:S01]  /*1610*/  SHF.L.U64.HI R4, R4, 0x2, R55 ;  /* 0x0000000204047819 */ /* 0x000fe20000010237 */
[----:B01----:R-:W-:Y:S06]  /*1620*/  @!P0 BRA `(.L_x_14) ;  /* 0x0000001000b48947 */ /* 0x003fec0003800000 */
[----:B------:R-:W0:Y:S01]  /*1630*/  LDCU.64 UR8, c[0x0][0x3b8] ;  /* 0x00007700ff0877ac */ /* 0x000e220008000a00 */
[----:B------:R-:W-:Y:S01]  /*1640*/  BSSY B1, `(.L_x_15) ;  /* 0x0000032000017945 */ /* 0x000fe20003800000 */
[----:B------:R-:W-:Y:S01]  /*1650*/  IMAD R13, R3, 0x8, R7 ;  /* 0x00000008030d7824 */ /* 0x000fe200078e0207 */
[----:B0-----:R-:W-:-:S04]  /*1660*/  IADD3 R8, P0, PT, R5, UR8, RZ ;  /* 0x0000000805087c10 */ /* 0x001fc8000ff1e0ff */
[----:B------:R-:W-:Y:S01]  /*1670*/  IADD3.X R9, PT, PT, R4, UR9, RZ, P0, !PT ;  /* 0x0000000904097c10 */ /* 0x000fe200087fe4ff */
[----:B------:R-:W-:Y:S08]  /*1680*/  @P2 BRA `(.L_x_16) ;  /* 0x0000000000b42947 */ /* 0x000ff00003800000 */
[----:B------:R-:W0:Y:S02]  /*1690*/  LDCU.64 UR8, c[0x0][0x398] ;  /* 0x00007300ff0877ac */ /* 0x000e240008000a00 */
[----:B0-----:R-:W-:-:S04]  /*16a0*/  LEA R10, P0, R3, UR8, 0x3 ;  /* 0x00000008030a7c11 */ /* 0x001fc8000f8018ff */
[----:B------:R-:W-:-:S05]  /*16b0*/  LEA.HI.X R11, R3, UR9, RZ, 0x3, P0 ;  /* 0x00000009030b7c11 */ /* 0x000fca00080f1cff */
[----:B------:R-:W2:Y:S01]  /*16c0*/  LDG.E.64 R4, desc[UR6][R10.64] ;  /* 0x000000060a047981 */ /* 0x000ea2000c1e1b00 */
[----:B------:R-:W-:-:S04]  /*16d0*/  ISETP.GT.U32.AND P0, PT, R3, R49, PT ;  /* 0x000000310300720c */ /* 0x000fc80003f04070 */
[----:B------:R-:W-:-:S04]  /*16e0*/  SEL R17, RZ, 0x1980, !P0 ;  /* 0x00001980ff117807 */ /* 0x000fc80004000000 */
[----:B--2---:R-:W-:Y:S01]  /*16f0*/  IADD3 R4, P0, PT, R4, -R17, RZ ;  /* 0x8000001104047210 */ /* 0x004fe20007f1e0ff */
[----:B------:R-:W-:-:S03]  /*1700*/  IMAD.MOV.U32 R17, RZ, RZ, R0 ;  /* 0x000000ffff117224 */ /* 0x000fc600078e0000 */
[----:B------:R-:W-:Y:S02]  /*1710*/  IADD3.X R5, PT, PT, R5, -0x1, RZ, P0, !PT ;  /* 0xffffffff05057810 */ /* 0x000fe400007fe4ff */
[----:B------:R-:W-:-:S03]  /*1720*/  ISETP.GE.AND P0, PT, R42, 0x1, PT ;  /* 0x000000012a00780c */ /* 0x000fc60003f06270 */
[----:B------:R0:W-:Y:S10]  /*1730*/  STS.64 [R13+0x6600], R4 ;  /* 0x006600040d007388 */ /* 0x0001f40000000a00 */
[----:B------:R-:W-:Y:S05]  /*1740*/  @!P0 BRA `(.L_x_17) ;  /* 0x00000000006c8947 */ /* 0x000fea0003800000 */
[----:B------:R-:W-:Y:S01]  /*1750*/  BSSY B0, `(.L_x_18) ;  /* 0x0000019000007945 */ /* 0x000fe20003800000 */
[----:B------:R-:W-:Y:S02]  /*1760*/  IMAD.MOV.U32 R6, RZ, RZ, -0x1 ;  /* 0xffffffffff067424 */ /* 0x000fe400078e00ff */
[----:B------:R-:W-:Y:S02]  /*1770*/  IMAD.MOV.U32 R10, RZ, RZ, R42 ;  /* 0x000000ffff0a7224 */ /* 0x000fe400078e002a */
[----:B------:R-:W-:-:S07]  /*1780*/  IMAD.MOV.U32 R17, RZ, RZ, R0 ;  /* 0x000000ffff117224 */ /* 0x000fce00078e0000 */
.L_x_22:
[----:B0-----:R-:W0:Y:S01]  /*1790*/  LDC.64 R4, c[0x0][0x380] ;  /* 0x0000e000ff047b82 */ /* 0x001e220000000a00 */
[----:B------:R-:W-:Y:S01]  /*17a0*/  VIADD R19, R10, 0xffffffff ;  /* 0xffffffff0a137836 */ /* 0x000fe20000000000 */
[----:B------:R-:W-:Y:S03]  /*17b0*/  BSSY B2, `(.L_x_19) ;  /* 0x0000008000027945 */ /* 0x000fe60003800000 */
[----:B------:R-:W-:-:S04]  /*17c0*/  IMAD R11, R19, 0x100, R3 ;  /* 0x00000100130b7824 */ /* 0x000fc800078e0203 */
[----:B0-----:R-:W-:-:S07]  /*17d0*/  IMAD.WIDE R4, R11, 0x4, R4 ;  /* 0x000000040b047825 */ /* 0x001fce00078e0204 */
.L_x_20:
[----:B------:R-:W-:Y:S05]  /*17e0*/  YIELD ;  /* 0x0000000000007946 */ /* 0x000fea0003800000 */
[----:B------:R0:W-:Y:S06]  /*17f0*/  MEMBAR.SC.CTA ;  /* 0x0000000000007992 */ /* 0x0001ec0000000000 */
[----:B0-----:R-:W2:Y:S02]  /*1800*/  LDG.E.STRONG.SYS R11, desc[UR6][R4.64] ;  /* 0x00000006040b7981 */ /* 0x001ea4000c1f5900 */
[----:B--2---:R-:W-:-:S13]  /*1810*/  ISETP.NE.AND P0, PT, R11, RZ, PT ;  /* 0x000000ff0b00720c */ /* 0x004fda0003f05270 */
[----:B------:R-:W-:Y:S05]  /*1820*/  @!P0 BRA `(.L_x_20) ;  /* 0xfffffffc00ec8947 */ /* 0x000fea000383ffff */
[----:B------:R-:W-:Y:S05]  /*1830*/  BSYNC B2 ;  /* 0x0000000000027941 */ /* 0x000fea0003800000 */
.L_x_19:
[----:B------:R-:W-:Y:S01]  /*1840*/  BSSY.RECONVERGENT B2, `(.L_x_21) ;  /* 0x0000006000027945 */ /* 0x000fe20003800200 */
[C---:B------:R-:W-:Y:S02]  /*1850*/  ISETP.GT.AND P0, PT, R11.reuse, -0x1, PT ;  /* 0xffffffff0b00780c */ /* 0x040fe40003f04270 */
[----:B------:R-:W-:Y:S01]  /*1860*/  LOP3.LUT R4, R11, 0x3fffffff, RZ, 0xc0, !PT ;  /* 0x3fffffff0b047812 */ /* 0x000fe200078ec0ff */
[----:B------:R-:W-:Y:S05]  /*1870*/  WARPSYNC.EXCLUSIVE R6 ;  /* 0x0000000006007348 */ /* 0x000fea0003a00000 */
[----:B------:R-:W-:-:S05]  /*1880*/  IMAD.IADD R17, R4, 0x1, R17 ;  /* 0x0000000104117824 */ /* 0x000fca00078e0211 */
[----:B------:R-:W-:-:S07]  /*1890*/  VOTE.ANY R6, PT, P0 ;  /* 0x0000000000067806 */ /* 0x000fce00000e0100 */
[----:B------:R-:W-:Y:S05]  /*18a0*/  BSYNC.RECONVERGENT B2 ;  /* 0x0000000000027941 */ /* 0x000fea0003800200 */
.L_x_21:
[----:B------:R-:W-:Y:S01]  /*18b0*/  ISETP.GT.U32.AND P1, PT, R10, 0x1, PT ;  /* 0x000000010a00780c */ /* 0x000fe20003f24070 */
[----:B------:R-:W-:-:S12]  /*18c0*/  IMAD.MOV.U32 R10, RZ, RZ, R19 ;  /* 0x000000ffff0a7224 */ /* 0x000fd800078e0013 */
[----:B------:R-:W-:Y:S05]  /*18d0*/  @P0 BRA P1, `(.L_x_22) ;  /* 0xfffffffc00ac0947 */ /* 0x000fea000083ffff */
[----:B------:R-:W-:Y:S05]  /*18e0*/  BSYNC B0 ;  /* 0x0000000000007941 */ /* 0x000fea0003800000 */
.L_x_18:
[----:B------:R1:W2:Y:S02]  /*18f0*/  LDS.64 R4, [R13+0x6600] ;  /* 0x006600000d047984 */ /* 0x0002a40000000a00 */
.L_x_17:
[C---:B------:R-:W-:Y:S01]  /*1900*/  IMAD.IADD R19, R17.reuse, 0x1, -R0 ;  /* 0x0000000111137824 */ /* 0x040fe200078e0a00 */
[----:B------:R-:W-:-:S04]  /*1910*/  LOP3.LUT R11, R17, 0x80000000, RZ, 0xfc, !PT ;  /* 0x80000000110b7812 */ /* 0x000fc800078efcff */
[C---:B0-2---:R-:W-:Y:S01]  /*1920*/  IADD3 R4, P0, PT, R19.reuse, R4, RZ ;  /* 0x0000000413047210 */ /* 0x045fe20007f1e0ff */
[----:B------:R0:W-:Y:S03]  /*1930*/  STG.E.STRONG.SYS desc[UR6][R14.64], R11 ;  /* 0x0000000b0e007986 */ /* 0x0001e6000c115906 */
[----:B------:R-:W-:-:S05]  /*1940*/  LEA.HI.X.SX32 R5, R19, R5, 0x1, P0 ;  /* 0x0000000513057211 */ /* 0x000fca00000f0eff */
[----:B------:R0:W-:Y:S04]  /*1950*/  STS.64 [R13+0x6600], R4 ;  /* 0x006600040d007388 */ /* 0x0001e80000000a00 */
.L_x_16:
[----:B------:R-:W-:Y:S05]  /*1960*/  BSYNC B1 ;  /* 0x0000000000017941 */ /* 0x000fea0003800000 */
.L_x_15:
[----:B0-----:R-:W0:Y:S01]  /*1970*/  LDC R5, c[0x0][0x3c0] ;  /* 0x0000f000ff057b82 */ /* 0x001e220000000800 */
[----:B------:R-:W-:-:S07]  /*1980*/  IMAD R4, R49, 0x8, R7 ;  /* 0x0000000831047824 */ /* 0x000fce00078e0207 */
[----:B------:R-:W2:Y:S01]  /*1990*/  LDC.64 R16, c[0x0][0x390] ;  /* 0x0000e400ff107b82 */ /* 0x000ea20000000a00 */
[----:B0-----:R-:W-:Y:S02]  /*19a0*/  ISETP.GE.AND P0, PT, R47, R5, PT ;  /* 0x000000052f00720c */ /* 0x001fe40003f06270 */
[----:B--2---:R-:W-:-:S04]  /*19b0*/  ISETP.EQ.U32.AND P1, PT, R16, RZ, PT ;  /* 0x000000ff1000720c */ /* 0x004fc80003f22070 */
[----:B------:R-:W-:-:S04]  /*19c0*/  ISETP.EQ.OR.EX P0, PT, R17, RZ, !P0, P1 ;  /* 0x000000ff1100720c */ /* 0x000fc80004702710 */
[----:B------:R-:W-:-:S13]  /*19d0*/  ISETP.GT.U32.OR P0, PT, R3, 0xff, P0 ;  /* 0x000000ff0300780c */ /* 0x000fda0000704470 */
[----:B------:R-:W-:Y:S05]  /*19e0*/  @P0 BRA `(.L_x_23) ;  /* 0x0000000000240947 */ /* 0x000fea0003800000 */
[----:B------:R-:W0:Y:S01]  /*19f0*/  LDS.64 R10, [R13+0x6600] ;  /* 0x006600000d0a7984 */ /* 0x000e220000000a00 */
[C---:B------:R-:W-:Y:S02]  /*1a00*/  ISETP.GT.U32.AND P0, PT, R3.reuse, R49, PT ;  /* 0x000000310300720c */ /* 0x040fe40003f04070 */
[C---:B------:R-:W-:Y:S02]  /*1a10*/  LEA R6, P2, R3.reuse, R16, 0x3 ;  /* 0x0000001003067211 */ /* 0x040fe400078418ff */
[----:B------:R-:W-:Y:S02]  /*1a20*/  SEL R7, RZ, 0x1980, !P0 ;  /* 0x00001980ff077807 */ /* 0x000fe40004000000 */
[--C-:B------:R-:W-:Y:S02]  /*1a30*/  SHF.R.S32.HI R15, RZ, 0x1f, R0.reuse ;  /* 0x0000001fff0f7819 */ /* 0x100fe40000011400 */
[----:B0-----:R-:W-:Y:S02]  /*1a40*/  IADD3 R2, P0, P1, R10, R7, R0 ;  /* 0x000000070a027210 */ /* 0x001fe4000791e000 */
[----:B------:R-:W-:-:S02]  /*1a50*/  LEA.HI.X R7, R3, R17, RZ, 0x3, P2 ;  /* 0x0000001103077211 */ /* 0x000fc400010f1cff */
[----:B------:R-:W-:-:S05]  /*1a60*/  IADD3.X R3, PT, PT, R11, RZ, R15, P0, P1 ;  /* 0x000000ff0b037210 */ /* 0x000fca00007e240f */
[----:B------:R0:W-:Y:S04]  /*1a70*/  STG.E.64 desc[UR6][R6.64], R2 ;  /* 0x0000000206007986 */ /* 0x0001e8000c101b06 */
.L_x_23:
[----:B------:R-:W-:Y:S05]  /*1a80*/  WARPSYNC.ALL ;  /* 0x0000000000007948 */ /* 0x000fea0003800000 */
[----:B------:R-:W-:Y:S01]  /*1a90*/  BAR.SYNC.DEFER_BLOCKING 0x0 ;  /* 0x0000000000007b1d */ /* 0x000fe20000010000 */
[----:B------:R-:W-:-:S05]  /*1aa0*/  ISETP.GT.AND P0, PT, R47, R5, PT ;  /* 0x000000052f00720c */ /* 0x000fca0003f04270 */
[----:B0-----:R0:W2:Y:S08]  /*1ab0*/  LDS.64 R2, [R4+0x6600] ;  /* 0x0066000004027984 */ /* 0x0010b00000000a00 */
[----:B0-----:R-:W-:Y:S05]  /*1ac0*/  @P0 BRA `(.L_x_24) ;  /* 0x00000000005c0947 */ /* 0x001fea0003800000 */
[----:B------:R-:W0:Y:S01]  /*1ad0*/  LDCU.64 UR4, c[0x0][0x3a0] ;  /* 0x00007400ff0477ac */ /* 0x000e220008000a00 */
[----:B--2---:R-:W-:-:S05]  /*1ae0*/  IADD3 R0, P1, PT, R57, R2, RZ ;  /* 0x0000000239007210 */ /* 0x004fca0007f3e0ff */
[----:B------:R-:W-:Y:S01]  /*1af0*/  IMAD.X R7, RZ, RZ, R3, P1 ;  /* 0x000000ffff077224 */ /* 0x000fe200008e0603 */
[----:B0-----:R-:W-:-:S04]  /*1b00*/  LEA R2, P1, R0, UR4, 0x2 ;  /* 0x0000000400027c11 */ /* 0x001fc8000f8210ff */
[----:B------:R-:W-:-:S05]  /*1b10*/  LEA.HI.X R3, R0, UR5, R7, 0x2, P1 ;  /* 0x0000000500037c11 */ /* 0x000fca00088f1407 */
[----:B------:R2:W-:Y:S04]  /*1b20*/  STG.E desc[UR6][R2.64], R28 ;  /* 0x0000001c02007986 */ /* 0x0005e8000c101906 */
        /* <DEDUP_REMOVED lines=15> */
[----:B------:R2:W-:Y:S01]  /*1c20*/  STG.E desc[UR6][R2.64+0x800], R46 ;  /* 0x0008002e02007986 */ /* 0x0005e2000c101906 */
[----:B------:R-:W-:Y:S05]  /*1c30*/  BRA `(.L_x_25) ;  /* 0x0000000000e07947 */ /* 0x000fea0003800000 */
.L_x_24:
[----:B------:R-:W0:Y:S01]  /*1c40*/  LDCU.64 UR4, c[0x0][0x3a0] ;  /* 0x00007400ff0477ac */ /* 0x000e220008000a00 */
[----:B------:R-:W-:Y:S01]  /*1c50*/  IMAD R4, R42, -0x1980, R5 ;  /* 0xffffe6802a047824 */ /* 0x000fe200078e0205 */
[C---:B--2---:R-:W-:Y:S01]  /*1c60*/  IADD3 R0, P1, PT, R57.reuse, R2, RZ ;  /* 0x0000000239007210 */ /* 0x044fe20007f3e0ff */
[C---:B------:R-:W-:Y:S02]  /*1c70*/  VIADD R11, R57.reuse, 0x20 ;  /* 0x00000020390b7836 */ /* 0x040fe40000000000 */
[C---:B-1----:R-:W-:Y:S01]  /*1c80*/  VIADD R13, R57.reuse, 0x40 ;  /* 0x00000040390d7836 */ /* 0x042fe20000000000 */
[-C--:B------:R-:W-:Y:S01]  /*1c90*/  ISETP.GE.AND P5, PT, R57, R4.reuse, PT ;  /* 0x000000043900720c */ /* 0x080fe20003fa6270 */
[----:B------:R-:W-:Y:S01]  /*1ca0*/  IMAD.X R7, RZ, RZ, R3, P1 ;  /* 0x000000ffff077224 */ /* 0x000fe200008e0603 */
[-C--:B------:R-:W-:Y:S01]  /*1cb0*/  ISETP.GE.AND P4, PT, R11, R4.reuse, PT ;  /* 0x000000040b00720c */ /* 0x080fe20003f86270 */
[----:B------:R-:W-:Y:S01]  /*1cc0*/  VIADD R11, R57, 0x60 ;  /* 0x00000060390b7836 */ /* 0x000fe20000000000 */
[----:B------:R-:W-:Y:S01]  /*1cd0*/  ISETP.GE.AND P3, PT, R13, R4, PT ;  /* 0x000000040d00720c */ /* 0x000fe20003f66270 */
[----:B------:R-:W-:-:S02]  /*1ce0*/  VIADD R13, R57, 0x80 ;  /* 0x00000080390d7836 */ /* 0x000fc40000000000 */
[----:B------:R-:W-:Y:S01]  /*1cf0*/  VIADD R15, R57, 0xa0 ;  /* 0x000000a0390f7836 */ /* 0x000fe20000000000 */
[-C--:B------:R-:W-:Y:S01]  /*1d00*/  ISETP.GE.AND P2, PT, R11, R4.reuse, PT ;  /* 0x000000040b00720c */ /* 0x080fe20003f46270 */
[----:B------:R-:W-:Y:S01]  /*1d10*/  VIADD R11, R57, 0xc0 ;  /* 0x000000c0390b7836 */ /* 0x000fe20000000000 */
[C---:B0-----:R-:W-:Y:S02]  /*1d20*/  LEA R2, P1, R0.reuse, UR4, 0x2 ;  /* 0x0000000400027c11 */ /* 0x041fe4000f8210ff */
[-C--:B------:R-:W-:Y:S02]  /*1d30*/  ISETP.GE.AND P6, PT, R15, R4.reuse, PT ;  /* 0x000000040f00720c */ /* 0x080fe40003fc6270 */
[----:B------:R-:W-:Y:S02]  /*1d40*/  LEA.HI.X R3, R0, UR5, R7, 0x2, P1 ;  /* 0x0000000500037c11 */ /* 0x000fe400088f1407 */
[----:B------:R-:W-:Y:S01]  /*1d50*/  ISETP.GE.AND P1, PT, R13, R4, PT ;  /* 0x000000040d00720c */ /* 0x000fe20003f26270 */
[----:B------:R-:W-:-:S02]  /*1d60*/  VIADD R13, R57, 0xe0 ;  /* 0x000000e0390d7836 */ /* 0x000fc40000000000 */
[----:B------:R0:W-:Y:S01]  /*1d70*/  @!P5 STG.E desc[UR6][R2.64], R28 ;  /* 0x0000001c0200d986 */ /* 0x0001e2000c101906 */
[-C--:B------:R-:W-:Y:S01]  /*1d80*/  ISETP.GE.AND P5, PT, R11, R4.reuse, PT ;  /* 0x000000040b00720c */ /* 0x080fe20003fa6270 */
[----:B------:R-:W-:Y:S02]  /*1d90*/  VIADD R11, R57, 0x100 ;  /* 0x00000100390b7836 */ /* 0x000fe40000000000 */
[----:B------:R0:W-:Y:S01]  /*1da0*/  @!P4 STG.E desc[UR6][R2.64+0x80], R29 ;  /* 0x0000801d0200c986 */ /* 0x0001e2000c101906 */
[-C--:B------:R-:W-:Y:S01]  /*1db0*/  ISETP.GE.AND P4, PT, R13, R4.reuse, PT ;  /* 0x000000040d00720c */ /* 0x080fe20003f86270 */
[----:B------:R-:W-:Y:S02]  /*1dc0*/  VIADD R13, R57, 0x120 ;  /* 0x00000120390d7836 */ /* 0x000fe40000000000 */
[----:B------:R0:W-:Y:S01]  /*1dd0*/  @!P3 STG.E desc[UR6][R2.64+0x100], R30 ;  /* 0x0001001e0200b986 */ /* 0x0001e2000c101906 */
        /* <DEDUP_REMOVED lines=21> */
[----:B------:R-:W-:-:S03]  /*1f30*/  ISETP.GE.AND P2, PT, R13, R4, PT ;  /* 0x000000040d00720c */ /* 0x000fc60003f46270 */
[----:B------:R0:W-:Y:S01]  /*1f40*/  @!P1 STG.E desc[UR6][R2.64+0x500], R38 ;  /* 0x0005002602009986 */ /* 0x0001e2000c101906 */
[----:B------:R-:W-:-:S03]  /*1f50*/  ISETP.GE.AND P1, PT, R11, R4, PT ;  /* 0x000000040b00720c */ /* 0x000fc60003f26270 */
[----:B------:R0:W-:Y:S04]  /*1f60*/  @!P6 STG.E desc[UR6][R2.64+0x580], R39 ;  /* 0x000580270200e986 */ /* 0x0001e8000c101906 */
[----:B------:R0:W-:Y:S04]  /*1f70*/  @!P5 STG.E desc[UR6][R2.64+0x600], R40 ;  /* 0x000600280200d986 */ /* 0x0001e8000c101906 */
[----:B------:R0:W-:Y:S04]  /*1f80*/  @!P4 STG.E desc[UR6][R2.64+0x680], R43 ;  /* 0x0006802b0200c986 */ /* 0x0001e8000c101906 */
[----:B------:R0:W-:Y:S04]  /*1f90*/  @!P3 STG.E desc[UR6][R2.64+0x700], R44 ;  /* 0x0007002c0200b986 */ /* 0x0001e8000c101906 */
[----:B------:R0:W-:Y:S04]  /*1fa0*/  @!P2 STG.E desc[UR6][R2.64+0x780], R45 ;  /* 0x0007802d0200a986 */ /* 0x0001e8000c101906 */
[----:B------:R0:W-:Y:S02]  /*1fb0*/  @!P1 STG.E desc[UR6][R2.64+0x800], R46 ;  /* 0x0008002e02009986 */ /* 0x0001e4000c101906 */
.L_x_25:
[----:B------:R-:W-:Y:S05]  /*1fc0*/  @P0 BRA `(.L_x_26) ;  /* 0x0000000000480947 */ /* 0x000fea0003800000 */
[----:B------:R3:W5:Y:S04]  /*1fd0*/  LDG.E R11, desc[UR6][R8.64] ;  /* 0x00000006080b7981 */ /* 0x000768000c1e1900 */
[----:B-1----:R3:W5:Y:S04]  /*1fe0*/  LDG.E R13, desc[UR6][R8.64+0x80] ;  /* 0x00008006080d7981 */ /* 0x002768000c1e1900 */
[----:B------:R3:W5:Y:S04]  /*1ff0*/  LDG.E R15, desc[UR6][R8.64+0x100] ;  /* 0x00010006080f7981 */ /* 0x000768000c1e1900 */
[----:B------:R3:W5:Y:S04]  /*2000*/  LDG.E R17, desc[UR6][R8.64+0x180] ;  /* 0x0001800608117981 */ /* 0x000768000c1e1900 */
[----:B------:R3:W5:Y:S04]  /*2010*/  LDG.E R19, desc[UR6][R8.64+0x200] ;  /* 0x0002000608137981 */ /* 0x000768000c1e1900 */
[----:B------:R3:W5:Y:S04]  /*2020*/  LDG.E R21, desc[UR6][R8.64+0x280] ;  /* 0x0002800608157981 */ /* 0x000768000c1e1900 */
[----:B------:R3:W5:Y:S04]  /*2030*/  LDG.E R23, desc[UR6][R8.64+0x300] ;  /* 0x0003000608177981 */ /* 0x000768000c1e1900 */
[----:B------:R3:W5:Y:S04]  /*2040*/  LDG.E R25, desc[UR6][R8.64+0x380] ;  /* 0x0003800608197981 */ /* 0x000768000c1e1900 */
[----:B------:R3:W5:Y:S04]  /*2050*/  LDG.E R27, desc[UR6][R8.64+0x400] ;  /* 0x00040006081b7981 */ /* 0x000768000c1e1900 */
[----:B0-2---:R3:W5:Y:S04]  /*2060*/  LDG.E R29, desc[UR6][R8.64+0x480] ;  /* 0x00048006081d7981 */ /* 0x005768000c1e1900 */
        /* <DEDUP_REMOVED lines=8> */
.L_x_26:
[----:B------:R-:W-:Y:S02]  /*20f0*/  IMAD.IADD R54, R5, 0x1, -R54 ;  /* 0x0000000105367824 */ /* 0x000fe400078e0a36 */
[C---:B0-2---:R-:W-:Y:S02]  /*2100*/  VIADD R3, R57.reuse, 0x20 ;  /* 0x0000002039037836 */ /* 0x045fe40000000000 */
[C---:B------:R-:W-:Y:S01]  /*2110*/  VIADD R45, R57.reuse, 0x40 ;  /* 0x00000040392d7836 */ /* 0x040fe20000000000 */
[CC--:B------:R-:W-:Y:S01]  /*2120*/  ISETP.GE.AND P5, PT, R57.reuse, R54.reuse, PT ;  /* 0x000000363900720c */ /* 0x0c0fe20003fa6270 */
[----:B------:R-:W-:Y:S01]  /*2130*/  VIADD R47, R57, 0x80 ;  /* 0x00000080392f7836 */ /* 0x000fe20000000000 */
[-C--:B------:R-:W-:Y:S01]  /*2140*/  ISETP.GE.AND P4, PT, R3, R54.reuse, PT ;  /* 0x000000360300720c */ /* 0x080fe20003f86270 */
[----:B------:R-:W-:Y:S01]  /*2150*/  VIADD R3, R57, 0x60 ;  /* 0x0000006039037836 */ /* 0x000fe20000000000 */
[-C--:B------:R-:W-:Y:S01]  /*2160*/  ISETP.GE.AND P3, PT, R45, R54.reuse, PT ;  /* 0x000000362d00720c */ /* 0x080fe20003f66270 */
[----:B------:R-:W-:Y:S01]  /*2170*/  VIADD R45, R57, 0xa0 ;  /* 0x000000a0392d7836 */ /* 0x000fe20000000000 */
[----:B------:R-:W-:-:S02]  /*2180*/  ISETP.GE.AND P1, PT, R47, R54, PT ;  /* 0x000000362f00720c */ /* 0x000fc40003f26270 */
[-C--:B------:R-:W-:Y:S01]  /*2190*/  ISETP.GE.AND P2, PT, R3, R54.reuse, PT ;  /* 0x000000360300720c */ /* 0x080fe20003f46270 */
[----:B------:R-:W-:Y:S01]  /*21a0*/  VIADD R3, R57, 0xc0 ;  /* 0x000000c039037836 */ /* 0x000fe20000000000 */
[-C--:B------:R-:W-:Y:S01]  /*21b0*/  ISETP.GE.AND P6, PT, R45, R54.reuse, PT ;  /* 0x000000362d00720c */ /* 0x080fe20003fc6270 */
[----:B------:R-:W-:Y:S02]  /*21c0*/  VIADD R45, R57, 0xe0 ;  /* 0x000000e0392d7836 */ /* 0x000fe40000000000 */
[----:B------:R0:W5:Y:S01]  /*21d0*/  @!P5 LDG.E R11, desc[UR6][R8.64] ;  /* 0x00000006080bd981 */ /* 0x000162000c1e1900 */
[-C--:B------:R-:W-:Y:S01]  /*21e0*/  ISETP.GE.AND P5, PT, R3, R54.reuse, PT ;  /* 0x000000360300720c */ /* 0x080fe20003fa6270 */
[----:B------:R-:W-:Y:S02]  /*21f0*/  VIADD R3, R57, 0x100 ;  /* 0x0000010039037836 */ /* 0x000fe40000000000 */
[----:B-1----:R0:W5:Y:S01]  /*2200*/  @!P4 LDG.E R13, desc[UR6][R8.64+0x80] ;  /* 0x00008006080dc981 */ /* 0x002162000c1e1900 */
[----:B------:R-:W-:Y:S01]  /*2210*/  ISETP.GE.AND P4, PT, R45, R54, PT ;  /* 0x000000362d00720c */ /* 0x000fe20003f86270 */
[----:B------:R-:W-:-:S02]  /*2220*/  VIADD R45, R57, 0x120 ;  /* 0x00000120392d7836 */ /* 0x000fc40000000000 */
[----:B------:R0:W5:Y:S01]  /*2230*/  @!P3 LDG.E R15, desc[UR6][R8.64+0x100] ;  /* 0x00010006080fb981 */ /* 0x000162000c1e1900 */
[-C--:B------:R-:W-:Y:S01]  /*2240*/  ISETP.GE.AND P3, PT, R3, R54.reuse, PT ;  /* 0x000000360300720c */ /* 0x080fe20003f66270 */
[----:B------:R-:W-:Y:S02]  /*2250*/  VIADD R3, R57, 0x140 ;  /* 0x0000014039037836 */ /* 0x000fe40000000000 */
[----:B------:R0:W5:Y:S01]  /*2260*/  @!P2 LDG.E R17, desc[UR6][R8.64+0x180] ;  /* 0x000180060811a981 */ /* 0x000162000c1e1900 */
[-C--:B------:R-:W-:Y:S01]  /*2270*/  ISETP.GE.AND P2, PT, R45, R54.reuse, PT ;  /* 0x000000362d00720c */ /* 0x080fe20003f46270 */
[----:B------:R-:W-:Y:S02]  /*2280*/  VIADD R45, R57, 0x160 ;  /* 0x00000160392d7836 */ /* 0x000fe40000000000 */
[----:B------:R0:W5:Y:S01]  /*2290*/  @!P1 LDG.E R19, desc[UR6][R8.64+0x200] ;  /* 0x0002000608139981 */ /* 0x000162000c1e1900 */
        /* <DEDUP_REMOVED lines=15> */
[----:B------:R-:W-:-:S03]  /*2390*/  ISETP.GE.AND P2, PT, R45, R54, PT ;  /* 0x000000362d00720c */ /* 0x000fc60003f46270 */
[----:B------:R0:W5:Y:S01]  /*23a0*/  @!P1 LDG.E R31, desc[UR6][R8.64+0x500] ;  /* 0x00050006081f9981 */ /* 0x000162000c1e1900 */
[----:B------:R-:W-:-:S03]  /*23b0*/  ISETP.GE.AND P1, PT, R3, R54, PT ;  /* 0x000000360300720c */ /* 0x000fc60003f26270 */
[----:B------:R0:W5:Y:S04]  /*23c0*/  @!P6 LDG.E R33, desc[UR6][R8.64+0x580] ;  /* 0x000580060821e981 */ /* 0x000168000c1e1900 */
[----:B------:R0:W5:Y:S04]  /*23d0*/  @!P5 LDG.E R35, desc[UR6][R8.64+0x600] ;  /* 0x000600060823d981 */ /* 0x000168000c1e1900 */
[----:B------:R0:W5:Y:S04]  /*23e0*/  @!P4 LDG.E R37, desc[UR6][R8.64+0x680] ;  /* 0x000680060825c981 */ /* 0x000168000c1e1900 */
[----:B------:R0:W5:Y:S04]  /*23f0*/  @!P3 LDG.E R39, desc[UR6][R8.64+0x700] ;  /* 0x000700060827b981 */ /* 0x000168000c1e1900 */
[----:B------:R0:W5:Y:S04]  /*2400*/  @!P2 LDG.E R41, desc[UR6][R8.64+0x780] ;  /* 0x000780060829a981 */ /* 0x000168000c1e1900 */
[----:B------:R0:W5:Y:S02]  /*2410*/  @!P1 LDG.E R43, desc[UR6][R8.64+0x800] ;  /* 0x00080006082b9981 */ /* 0x000164000c1e1900 */
.L_x_27:
[----:B------:R-:W-:Y:S05]  /*2420*/  @P0 BRA `(.L_x_28) ;  /* 0x0000000000540947 */ /* 0x000fea0003800000 */
[----:B------:R-:W1:Y:S02]  /*2430*/  LDCU.64 UR4, c[0x0][0x3b0] ;  /* 0x00007600ff0477ac */ /* 0x000e640008000a00 */
[----:B-1----:R-:W-:-:S04]  /*2440*/  LEA R2, P0, R0, UR4, 0x2 ;  /* 0x0000000400027c11 */ /* 0x002fc8000f8010ff */
[----:B------:R-:W-:-:S05]  /*2450*/  LEA.HI.X R3, R0, UR5, R7, 0x2, P0 ;  /* 0x0000000500037c11 */ /* 0x000fca00080f1407 */
[----:B-----5:R-:W-:Y:S04]  /*2460*/  STG.E desc[UR6][R2.64], R11 ;  /* 0x0000000b02007986 */ /* 0x020fe8000c101906 */
[----:B------:R-:W-:Y:S04]  /*2470*/  STG.E desc[UR6][R2.64+0x80], R13 ;  /* 0x0000800d02007986 */ /* 0x000fe8000c101906 */
        /* <DEDUP_REMOVED lines=14> */
[----:B------:R-:W-:Y:S01]  /*2560*/  STG.E desc[UR6][R2.64+0x800], R43 ;  /* 0x0008002b02007986 */ /* 0x000fe2000c101906 */
[----:B------:R-:W-:Y:S05]  /*2570*/  EXIT ;  /* 0x000000000000794d */ /* 0x000fea0003800000 */
.L_x_28:
[----:B------:R-:W1:Y:S01]  /*2580*/  LDCU.64 UR4, c[0x0][0x3b0] ;  /* 0x00007600ff0477ac */ /* 0x000e620008000a00 */
[----:B------:R-:W-:Y:S02]  /*2590*/  IMAD R42, R42, -0x1980, R5 ;  /* 0xffffe6802a2a7824 */ /* 0x000fe400078e0205 */
[C---:B------:R-:W-:Y:S02]  /*25a0*/  VIADD R5, R57.reuse, 0x40 ;  /* 0x0000004039057836 */ /* 0x040fe40000000000 */
[C---:B------:R-:W-:Y:S01]  /*25b0*/  VIADD R3, R57.reuse, 0x20 ;  /* 0x0000002039037836 */ /* 0x040fe20000000000 */
[CC--:B------:R-:W-:Y:S01]  /*25c0*/  ISETP.GE.AND P3, PT, R57.reuse, R42.reuse, PT ;  /* 0x0000002a3900720c */ /* 0x0c0fe20003f66270 */
[----:B0--3--:R-:W-:Y:S01]  /*25d0*/  VIADD R9, R57, 0x60 ;  /* 0x0000006039097836 */ /* 0x009fe20000000000 */
[-C--:B------:R-:W-:Y:S01]  /*25e0*/  ISETP.GE.AND P1, PT, R5, R42.reuse, PT ;  /* 0x0000002a0500720c */ /* 0x080fe20003f26270 */
[----:B------:R-:W-:Y:S01]  /*25f0*/  VIADD R5, R57, 0x80 ;  /* 0x0000008039057836 */ /* 0x000fe20000000000 */
[-C--:B------:R-:W-:Y:S01]  /*2600*/  ISETP.GE.AND P2, PT, R3, R42.reuse, PT ;  /* 0x0000002a0300720c */ /* 0x080fe20003f46270 */
[----:B------:R-:W-:Y:S01]  /*2610*/  VIADD R45, R57, 0xc0 ;  /* 0x000000c0392d7836 */ /* 0x000fe20000000000 */
[-C--:B------:R-:W-:Y:S01]  /*2620*/  ISETP.GE.AND P0, PT, R9, R42.reuse, PT ;  /* 0x0000002a0900720c */ /* 0x080fe20003f06270 */
[----:B------:R-:W-:Y:S01]  /*2630*/  VIADD R9, R57, 0xa0 ;  /* 0x000000a039097836 */ /* 0x000fe20000000000 */
[----:B------:R-:W-:Y:S01]  /*2640*/  ISETP.GE.AND P6, PT, R5, R42, PT ;  /* 0x0000002a0500720c */ /* 0x000fe20003fc6270 */
[----:B------:R-:W-:Y:S01]  /*2650*/  VIADD R5, R57, 0xe0 ;  /* 0x000000e039057836 */ /* 0x000fe20000000000 */
[----:B-1----:R-:W-:-:S02]  /*2660*/  LEA R2, P4, R0, UR4, 0x2 ;  /* 0x0000000400027c11 */ /* 0x002fc4000f8810ff */
[-C--:B------:R-:W-:Y:S02]  /*2670*/  ISETP.GE.AND P5, PT, R9, R42.reuse, PT ;  /* 0x0000002a0900720c */ /* 0x080fe40003fa6270 */
[----:B------:R-:W-:Y:S01]  /*2680*/  LEA.HI.X R3, R0, UR5, R7, 0x2, P4 ;  /* 0x0000000500037c11 */ /* 0x000fe2000a0f1407 */
[----:B------:R-:W-:Y:S01]  /*2690*/  VIADD R7, R57, 0x100 ;  /* 0x0000010039077836 */ /* 0x000fe20000000000 */
[----:B------:R-:W-:-:S03]  /*26a0*/  ISETP.GE.AND P4, PT, R45, R42, PT ;  /* 0x0000002a2d00720c */ /* 0x000fc60003f86270 */
[----:B-----5:R0:W-:Y:S01]  /*26b0*/  @!P3 STG.E desc[UR6][R2.64], R11 ;  /* 0x0000000b0200b986 */ /* 0x0201e2000c101906 */
        /* <DEDUP_REMOVED lines=19> */
[C---:B------:R-:W-:Y:S02]  /*27f0*/  VIADD R5, R57.reuse, 0x1e0 ;  /* 0x000001e039057836 */ /* 0x040fe40000000000 */
[----:B------:R-:W-:Y:S01]  /*2800*/  VIADD R57, R57, 0x200 ;  /* 0x0000020039397836 */ /* 0x000fe20000000000 */
[----:B------:R0:W-:Y:S01]  /*2810*/  @!P3 STG.E desc[UR6][R2.64+0x380], R25 ;  /* 0x000380190200b986 */ /* 0x0001e2000c101906 */
[----:B------:R-:W-:-:S03]  /*2820*/  ISETP.GE.AND P3, PT, R7, R42, PT ;  /* 0x0000002a0700720c */ /* 0x000fc60003f66270 */
        /* <DEDUP_REMOVED lines=9> */
[----:B------:R0:W-:Y:S01]  /*28c0*/  @!P2 STG.E desc[UR6][R2.64+0x780], R41 ;  /* 0x000780290200a986 */ /* 0x0001e2000c101906 */
[----:B------:R-:W-:Y:S05]  /*28d0*/  @P1 EXIT ;  /* 0x000000000000194d */ /* 0x000fea0003800000 */
[----:B------:R-:W-:Y:S01]  /*28e0*/  STG.E desc[UR6][R2.64+0x800], R43 ;  /* 0x0008002b02007986 */ /* 0x000fe2000c101906 */
[----:B------:R-:W-:Y:S05]  /*28f0*/  EXIT ;  /* 0x000000000000794d */ /* 0x000fea0003800000 */
.L_x_14:
[----:B------:R-:W-:Y:S01]  /*2900*/  IMAD.MOV.U32 R2, RZ, RZ, RZ ;  /* 0x000000ffff027224 */ /* 0x000fe200078e00ff */
[C---:B------:R-:W-:Y:S01]  /*2910*/  ISETP.GT.U32.AND P0, PT, R3.reuse, 0x1f, PT ;  /* 0x0000001f0300780c */ /* 0x040fe20003f04070 */
[----:B------:R-:W-:Y:S05]  /*2920*/  WARPSYNC.ALL ;  /* 0x0000000000007948 */ /* 0x000fea0003800000 */
[----:B------:R-:W-:-:S04]  /*2930*/  IMAD.HI.U32 R14, R3, 0x15555556, R2 ;  /* 0x15555556030e7827 */ /* 0x000fc800078e0002 */
[----:B------:R-:W-:-:S05]  /*2940*/  IMAD R15, R14, 0x4, R7 ;  /* 0x000000040e0f7824 */ /* 0x000fca00078e0207 */
[----:B------:R0:W-:Y:S01]  /*2950*/  STS [R15+0x3410], R0 ;  /* 0x003410000f007388 */ /* 0x0001e20000000800 */
[----:B------:R-:W-:Y:S06]  /*2960*/  BAR.SYNC.DEFER_BLOCKING 0x0 ;  /* 0x0000000000007b1d */ /* 0x000fec0000010000 */
[----:B------:R-:W-:Y:S05]  /*2970*/  @P0 BRA `(.L_x_29) ;  /* 0x0000000000dc0947 */ /* 0x000fea0003800000 */
[----:B------:R-:W-:Y:S01]  /*2980*/  IMAD R14, R3, 0x34, R7 ;  /* 0x00000034030e7824 */ /* 0x000fe200078e0207 */
[----:B------:R-:W-:-:S04]  /*2990*/  UMOV UR8, 0xffffffff ;  /* 0xffffffff00087882 */ /* 0x000fc80000000000 */
[----:B------:R-:W-:Y:S04]  /*29a0*/  LDS R28, [R14+0x3410] ;  /* 0x003410000e1c7984 */ /* 0x000fe80000000800 */
[----:B------:R-:W-:Y:S04]  /*29b0*/  LDS R29, [R14+0x3414] ;  /* 0x003414000e1d7984 */ /* 0x000fe80000000800 */
[----:B------:R-:W1:Y:S04]  /*29c0*/  LDS R30, [R14+0x3418] ;  /* 0x003418000e1e7984 */ /* 0x000e680000000800 */
[----:B------:R-:W-:Y:S04]  /*29d0*/  LDS R31, [R14+0x341c] ;  /* 0x00341c000e1f7984 */ /* 0x000fe80000000800 */
[----:B------:R-:W2:Y:S04]  /*29e0*/  LDS R32, [R14+0x3420] ;  /* 0x003420000e207984 */ /* 0x000ea80000000800 */
[----:B------:R-:W-:Y:S04]  /*29f0*/  LDS R33, [R14+0x3424] ;  /* 0x003424000e217984 */ /* 0x000fe80000000800 */
[----:B------:R-:W3:Y:S04]  /*2a00*/  LDS R34, [R14+0x3428] ;  /* 0x003428000e227984 */ /* 0x000ee80000000800 */
[----:B------:R-:W-:Y:S04]  /*2a10*/  LDS R35, [R14+0x342c] ;  /* 0x00342c000e237984 */ /* 0x000fe80000000800 */
[----:B------:R-:W4:Y:S04]  /*2a20*/  LDS R36, [R14+0x3430] ;  /* 0x003430000e247984 */ /* 0x000f280000000800 */
[----:B------:R-:W-:Y:S04]  /*2a30*/  LDS R37, [R14+0x3434] ;  /* 0x003434000e257984 */ /* 0x000fe80000000800 */
[----:B------:R-:W5:Y:S04]  /*2a40*/  LDS R38, [R14+0x3438] ;  /* 0x003438000e267984 */ /* 0x000f680000000800 */
[----:B------:R-:W0:Y:S01]  /*2a50*/  LDS R39, [R14+0x343c] ;  /* 0x00343c000e277984 */ /* 0x000e220000000800 */
[----:B-1----:R-:W-:-:S04]  /*2a60*/  IADD3 R40, PT, PT, R30, R29, R28 ;  /* 0x0000001d1e287210 */ /* 0x002fc80007ffe01c */
[----:B--2---:R-:W-:-:S04]  /*2a70*/  IADD3 R40, PT, PT, R32, R40, R31 ;  /* 0x0000002820287210 */ /* 0x004fc80007ffe01f */
[----:B---3--:R-:W-:-:S04]  /*2a80*/  IADD3 R40, PT, PT, R34, R40, R33 ;  /* 0x0000002822287210 */ /* 0x008fc80007ffe021 */
[----:B----4-:R-:W-:-:S04]  /*2a90*/  IADD3 R40, PT, PT, R36, R40, R35 ;  /* 0x0000002824287210 */ /* 0x010fc80007ffe023 */
[----:B-----5:R-:W-:-:S05]  /*2aa0*/  IADD3 R40, PT, PT, R38, R40, R37 ;  /* 0x0000002826287210 */ /* 0x020fca0007ffe025 */
[----:B0-----:R-:W-:Y:S01]  /*2ab0*/  IMAD.IADD R39, R39, 0x1, R40 ;  /* 0x0000000127277824 */ /* 0x001fe200078e0228 */
[----:B------:R-:W-:Y:S06]  /*2ac0*/  BRA.DIV UR8, `(.L_x_30) ;  /* 0x0000007a08547947 */ /* 0x000fec000b800000 */
[----:B------:R-:W0:Y:S02]  /*2ad0*/  SHFL.UP P0, R40, R39, 0x1, RZ ;  /* 0x0420000027287989 */ /* 0x000e2400000000ff */
[----:B0-----:R-:W-:-:S05]  /*2ae0*/  @P0 IMAD.IADD R40, R39, 0x1, R40 ;  /* 0x0000000127280824 */ /* 0x001fca00078e0228 */
[----:B------:R-:W0:Y:S02]  /*2af0*/  SHFL.UP P0, R43, R40, 0x2, RZ ;  /* 0x04400000282b7989 */ /* 0x000e2400000000ff */
[----:B0-----:R-:W-:-:S05]  /*2b00*/  @P0 IMAD.IADD R43, R40, 0x1, R43 ;  /* 0x00000001282b0824 */ /* 0x001fca00078e022b */
[----:B------:R-:W0:Y:S02]  /*2b10*/  SHFL.UP P0, R44, R43, 0x4, RZ ;  /* 0x048000002b2c7989 */ /* 0x000e2400000000ff */
[----:B0-----:R-:W-:-:S05]  /*2b20*/  @P0 IMAD.IADD R44, R43, 0x1, R44 ;  /* 0x000000012b2c0824 */ /* 0x001fca00078e022c */
[----:B------:R-:W0:Y:S02]  /*2b30*/  SHFL.UP P0, R45, R44, 0x8, RZ ;  /* 0x050000002c2d7989 */ /* 0x000e2400000000ff */
[----:B0-----:R-:W-:-:S05]  /*2b40*/  @P0 IMAD.IADD R45, R44, 0x1, R45 ;  /* 0x000000012c2d0824 */ /* 0x001fca00078e022d */
[----:B------:R0:W1:Y:S02]  /*2b50*/  SHFL.UP P0, R46, R45, 0x10, RZ ;  /* 0x060000002d2e7989 */ /* 0x00006400000000ff */
.L_x_120:
[----:B-1----:R-:W-:-:S04]  /*2b60*/  @P0 IMAD.IADD R46, R45, 0x1, R46 ;  /* 0x000000012d2e0824 */ /* 0x002fc800078e022e */
[----:B------:R-:W-:-:S04]  /*2b70*/  IMAD.IADD R39, R46, 0x1, -R39 ;  /* 0x000000012e277824 */ /* 0x000fc800078e0a27 */
[----:B------:R-:W-:Y:S01]  /*2b80*/  IMAD.IADD R28, R28, 0x1, R39 ;  /* 0x000000011c1c7824 */ /* 0x000fe200078e0227 */
[----:B------:R1:W-:Y:S03]  /*2b90*/  STS [R14+0x3410], R39 ;  /* 0x003410270e007388 */ /* 0x0003e60000000800 */
        /* <DEDUP_REMOVED lines=19> */
[----:B------:R1:W-:Y:S04]  /*2cd0*/  STS [R14+0x3438], R37 ;  /* 0x003438250e007388 */ /* 0x0003e80000000800 */
[----:B------:R1:W-:Y:S02]  /*2ce0*/  STS [R14+0x343c], R43 ;  /* 0x00343c2b0e007388 */ /* 0x0003e40000000800 */
.L_x_29:
[----:B------:R-:W-:Y:S05]  /*2cf0*/  WARPSYNC.ALL ;  /* 0x0000000000007948 */ /* 0x000fea0003800000 */
[----:B------:R-:W-:Y:S01]  /*2d00*/  BAR.SYNC.DEFER_BLOCKING 0x0 ;  /* 0x0000000000007b1d */ /* 0x000fe20000010000 */
[----:B------:R-:W-:Y:S02]  /*2d10*/  ISETP.NE.AND P0, PT, R50, RZ, PT ;  /* 0x000000ff3200720c */ /* 0x000fe40003f05270 */
[----:B-1----:R-:W-:-:S03]  /*2d20*/  SHF.R.U32.HI R28, RZ, UR5, R27 ;  /* 0x00000005ff1c7c19 */ /* 0x002fc6000801161b */
[----:B------:R-:W-:Y:S01]  /*2d30*/  BSSY.RECONVERGENT B0, `(.L_x_31) ;  /* 0x0000028000007945 */ /* 0x000fe20003800200 */
[----:B------:R-:W-:Y:S01]  /*2d40*/  LOP3.LUT R28, R28, UR4, RZ, 0x30, !PT ;  /* 0x000000041c1c7c12 */ /* 0x000fe2000f8e30ff */
[----:B0-----:R-:W0:Y:S06]  /*2d50*/  LDS R15, [R15+0x3410] ;  /* 0x003410000f0f7984 */ /* 0x001e2c0000000800 */
[----:B------:R-:W-:Y:S05]  /*2d60*/  @P0 BRA `(.L_x_32) ;  /* 0x0000000000900947 */ /* 0x000fea0003800000 */
[----:B------:R-:W0:Y:S04]  /*2d70*/  LDS R14, [R51] ;  /* 0x00000000330e7984 */ /* 0x000e280000000800 */
[----:B------:R-:W1:Y:S04]  /*2d80*/  LDS R30, [R51+0x400] ;  /* 0x00040000331e7984 */ /* 0x000e680000000800 */
[----:B------:R-:W2:Y:S04]  /*2d90*/  LDS R32, [R51+0x800] ;  /* 0x0008000033207984 */ /* 0x000ea80000000800 */
[----:B------:R-:W3:Y:S04]  /*2da0*/  LDS R34, [R51+0xc00] ;  /* 0x000c000033227984 */ /* 0x000ee80000000800 */
[----:B------:R-:W4:Y:S04]  /*2db0*/  LDS R36, [R51+0x1000] ;  /* 0x0010000033247984 */ /* 0x000f280000000800 */
[----:B------:R-:W5:Y:S04]  /*2dc0*/  LDS R38, [R51+0x1400] ;  /* 0x0014000033267984 */ /* 0x000f680000000800 */
[----:B------:R-:W5:Y:S04]  /*2dd0*/  LDS R40, [R51+0x1800] ;  /* 0x0018000033287984 */ /* 0x000f680000000800 */
[----:B------:R-:W5:Y:S04]  /*2de0*/  LDS R44, [R51+0x1c00] ;  /* 0x001c0000332c7984 */ /* 0x000f680000000800 */
[----:B------:R-:W5:Y:S04]  /*2df0*/  LDS R46, [R51+0x2000] ;  /* 0x00200000332e7984 */ /* 0x000f680000000800 */
[----:B------:R-:W5:Y:S04]  /*2e00*/  LDS R58, [R51+0x2400] ;  /* 0x00240000333a7984 */ /* 0x000f680000000800 */
[----:B------:R-:W5:Y:S01]  /*2e10*/  LDS R60, [R51+0x2800] ;  /* 0x00280000333c7984 */ /* 0x000f620000000800 */
[----:B0-----:R-:W-:-:S03]  /*2e20*/  IMAD.IADD R14, R15, 0x1, R14 ;  /* 0x000000010f0e7824 */ /* 0x001fc600078e020e */
[----:B------:R-:W0:Y:S01]  /*2e30*/  LDS R62, [R51+0x2c00] ;  /* 0x002c0000333e7984 */ /* 0x000e220000000800 */
[C---:B-1----:R-:W-:Y:S02]  /*2e40*/  IMAD.IADD R30, R15.reuse, 0x1, R30 ;  /* 0x000000010f1e7824 */ /* 0x042fe400078e021e */
[C---:B--2---:R-:W-:Y:S01]  /*2e50*/  IMAD.IADD R32, R15.reuse, 0x1, R32 ;  /* 0x000000010f207824 */ /* 0x044fe200078e0220 */
[----:B------:R1:W-:Y:S01]  /*2e60*/  STS [R51], R14 ;  /* 0x0000000e33007388 */ /* 0x0003e20000000800 */
[----:B---3--:R-:W-:-:S03]  /*2e70*/  IMAD.IADD R34, R15, 0x1, R34 ;  /* 0x000000010f227824 */ /* 0x008fc600078e0222 */
[----:B------:R1:W-:Y:S01]  /*2e80*/  STS [R51+0x400], R30 ;  /* 0x0004001e33007388 */ /* 0x0003e20000000800 */
[----:B----4-:R-:W-:-:S03]  /*2e90*/  IMAD.IADD R36, R15, 0x1, R36 ;  /* 0x000000010f247824 */ /* 0x010fc600078e0224 */
[----:B------:R1:W-:Y:S01]  /*2ea0*/  STS [R51+0x800], R32 ;  /* 0x0008002033007388 */ /* 0x0003e20000000800 */
[----:B-----5:R-:W-:-:S03]  /*2eb0*/  IMAD.IADD R38, R15, 0x1, R38 ;  /* 0x000000010f267824 */ /* 0x020fc600078e0226 */
[----:B------:R1:W-:Y:S01]  /*2ec0*/  STS [R51+0xc00], R34 ;  /* 0x000c002233007388 */ /* 0x0003e20000000800 */
[----:B------:R-:W-:-:S03]  /*2ed0*/  IMAD.IADD R40, R15, 0x1, R40 ;  /* 0x000000010f287824 */ /* 0x000fc600078e0228 */
        /* <DEDUP_REMOVED lines=9> */
[----:B0-----:R-:W-:-:S03]  /*2f70*/  IMAD.IADD R62, R15, 0x1, R62 ;  /* 0x000000010f3e7824 */ /* 0x001fc600078e023e */
[----:B------:R1:W-:Y:S04]  /*2f80*/  STS [R51+0x2400], R58 ;  /* 0x0024003a33007388 */ /* 0x0003e80000000800 */
[----:B------:R1:W-:Y:S04]  /*2f90*/  STS [R51+0x2800], R60 ;  /* 0x0028003c33007388 */ /* 0x0003e80000000800 */
[----:B------:R1:W-:Y:S02]  /*2fa0*/  STS [R51+0x2c00], R62 ;  /* 0x002c003e33007388 */ /* 0x0003e40000000800 */
.L_x_32:
[----:B------:R-:W-:Y:S05]  /*2fb0*/  BSYNC.RECONVERGENT B0 ;  /* 0x0000000000007941 */ /* 0x000fea0003800200 */
.L_x_31:
[----:B------:R-:W-:Y:S01]  /*2fc0*/  BAR.SYNC.DEFER_BLOCKING 0x0 ;  /* 0x0000000000007b1d */ /* 0x000fe20000010000 */
[----:B------:R-:W-:Y:S01]  /*2fd0*/  R2P PR, R28, 0x7f ;  /* 0x0000007f1c007804 */ /* 0x000fe20000000000 */
[----:B------:R-:W-:-:S04]  /*2fe0*/  IMAD.MOV.U32 R47, RZ, RZ, RZ ;  /* 0x000000ffff2f7224 */ /* 0x000fc800078e00ff */
[----:B------:R-:W-:Y:S08]  /*2ff0*/  BSSY.RECONVERGENT B0, `(.L_x_33) ;  /* 0x0000024000007945 */ /* 0x000ff00003800200 */
[----:B-1----:R-:W-:Y:S02]  /*3000*/  VOTE.ANY R14, PT, P0 ;  /* 0x00000000000e7806 */ /* 0x002fe400000e0100 */
[----:B------:R-:W-:-:S02]  /*3010*/  VOTE.ANY R29, PT, P1 ;  /* 0x00000000001d7806 */ /* 0x000fc400008e0100 */
[----:B------:R-:W-:Y:S02]  /*3020*/  @!P0 LOP3.LUT R14, RZ, R14, RZ, 0x33, !PT ;  /* 0x0000000eff0e8212 */ /* 0x000fe400078e33ff */
[----:B------:R-:W-:Y:S02]  /*3030*/  VOTE.ANY R31, PT, P2 ;  /* 0x00000000001f7806 */ /* 0x000fe400010e0100 */
[----:B------:R-:W-:Y:S02]  /*3040*/  @!P1 LOP3.LUT R29, RZ, R29, RZ, 0x33, !PT ;  /* 0x0000001dff1d9212 */ /* 0x000fe400078e33ff */
[----:B------:R-:W-:Y:S02]  /*3050*/  VOTE.ANY R33, PT, P3 ;  /* 0x0000000000217806 */ /* 0x000fe400018e0100 */
[----:B------:R-:W-:Y:S02]  /*3060*/  @!P2 LOP3.LUT R31, RZ, R31, RZ, 0x33, !PT ;  /* 0x0000001fff1fa212 */ /* 0x000fe400078e33ff */
[----:B------:R-:W-:-:S02]  /*3070*/  LOP3.LUT R14, R29, R14, RZ, 0xc0, !PT ;  /* 0x0000000e1d0e7212 */ /* 0x000fc400078ec0ff */
[----:B------:R-:W-:Y:S02]  /*3080*/  @!P3 LOP3.LUT R33, RZ, R33, RZ, 0x33, !PT ;  /* 0x00000021ff21b212 */ /* 0x000fe400078e33ff */
[----:B------:R-:W-:Y:S02]  /*3090*/  LOP3.LUT R14, R31, R14, RZ, 0xc0, !PT ;  /* 0x0000000e1f0e7212 */ /* 0x000fe400078ec0ff */
[----:B------:R-:W-:Y:S02]  /*30a0*/  VOTE.ANY R29, PT, P4 ;  /* 0x00000000001d7806 */ /* 0x000fe400020e0100 */
[----:B------:R-:W-:Y:S02]  /*30b0*/  LOP3.LUT R14, R33, R14, RZ, 0xc0, !PT ;  /* 0x0000000e210e7212 */ /* 0x000fe400078ec0ff */
[----:B------:R-:W-:Y:S02]  /*30c0*/  @!P4 LOP3.LUT R29, RZ, R29, RZ, 0x33, !PT ;  /* 0x0000001dff1dc212 */ /* 0x000fe400078e33ff */
[----:B------:R-:W-:-:S02]  /*30d0*/  VOTE.ANY R31, PT, P5 ;  /* 0x00000000001f7806 */ /* 0x000fc400028e0100 */
[----:B------:R-:W-:Y:S01]  /*30e0*/  LOP3.LUT R14, R29, R14, RZ, 0xc0, !PT ;  /* 0x0000000e1d0e7212 */ /* 0x000fe200078ec0ff */
[----:B------:R-:W-:Y:S01]  /*30f0*/  IMAD.SHL.U32 R29, R3, 0x20, RZ ;  /* 0x00000020031d7824 */ /* 0x000fe200078e00ff */
[----:B------:R-:W-:Y:S02]  /*3100*/  LOP3.LUT P0, RZ, R28, 0x80, RZ, 0xc0, !PT ;  /* 0x000000801cff7812 */ /* 0x000fe4000780c0ff */
[----:B------:R-:W-:Y:S02]  /*3110*/  @!P5 LOP3.LUT R31, RZ, R31, RZ, 0x33, !PT ;  /* 0x0000001fff1fd212 */ /* 0x000fe400078e33ff */
[----:B------:R-:W-:Y:S02]  /*3120*/  VOTE.ANY R30, PT, P6 ;  /* 0x00000000001e7806 */ /* 0x000fe400030e0100 */
[----:B------:R-:W-:Y:S02]  /*3130*/  LOP3.LUT R31, R31, R14, RZ, 0xc0, !PT ;  /* 0x0000000e1f1f7212 */ /* 0x000fe400078ec0ff */
[----:B------:R-:W1:Y:S01]  /*3140*/  S2R R14, SR_LEMASK ;  /* 0x00000000000e7919 */ /* 0x000e620000003a00 */
[----:B------:R-:W-:-:S04]  /*3150*/  @!P6 LOP3.LUT R30, RZ, R30, RZ, 0x33, !PT ;  /* 0x0000001eff1ee212 */ /* 0x000fc800078e33ff */
[----:B------:R-:W-:Y:S02]  /*3160*/  VOTE.ANY R32, PT, P0 ;  /* 0x0000000000207806 */ /* 0x000fe400000e0100 */
[----:B------:R-:W-:Y:S02]  /*3170*/  LOP3.LUT R31, R30, R31, RZ, 0xc0, !PT ;  /* 0x0000001f1e1f7212 */ /* 0x000fe400078ec0ff */
[----:B------:R-:W-:Y:S02]  /*3180*/  @!P0 LOP3.LUT R32, RZ, R32, RZ, 0x33, !PT ;  /* 0x00000020ff208212 */ /* 0x000fe400078e33ff */
[----:B------:R-:W-:Y:S02]  /*3190*/  LOP3.LUT R30, R29, 0x7c00, RZ, 0xc0, !PT ;  /* 0x00007c001d1e7812 */ /* 0x000fe400078ec0ff */
[----:B------:R-:W-:-:S03]  /*31a0*/  LOP3.LUT R31, R32, R31, RZ, 0xc0, !PT ;  /* 0x0000001f201f7212 */ /* 0x000fc600078ec0ff */
[----:B------:R-:W-:Y:S01]  /*31b0*/  IMAD.IADD R29, R7, 0x1, R30 ;  /* 0x00000001071d7824 */ /* 0x000fe200078e021e */
[----:B------:R-:W2:Y:S01]  /*31c0*/  FLO.U32 R32, R31 ;  /* 0x0000001f00207300 */ /* 0x000ea200000e0000 */
[----:B-1----:R-:W-:Y:S02]  /*31d0*/  LOP3.LUT R44, R14, R31, RZ, 0xc0, !PT ;  /* 0x0000001f0e2c7212 */ /* 0x002fe400078ec0ff */
[----:B--2---:R-:W-:-:S05]  /*31e0*/  ISETP.NE.AND P0, PT, R24, R32, PT ;  /* 0x000000201800720c */ /* 0x004fca0003f05270 */
[----:B------:R-:W1:Y:S08]  /*31f0*/  POPC R44, R44 ;  /* 0x0000002c002c7309 */ /* 0x000e700000000000 */
[----:B------:R-:W-:Y:S05]  /*3200*/  @P0 BRA `(.L_x_34) ;  /* 0x0000000000080947 */ /* 0x000fea0003800000 */
[----:B------:R-:W-:-:S06]  /*3210*/  IMAD R47, R28, 0x4, R29 ;  /* 0x000000041c2f7824 */ /* 0x000fcc00078e021d */
[----:B-1----:R2:W3:Y:S02]  /*3220*/  ATOMS.ADD R47, [R47], R44 ;  /* 0x0000002c2f2f738c */ /* 0x0024e40000000000 */
.L_x_34:
[----:B------:R-:W-:Y:S05]  /*3230*/  BSYNC.RECONVERGENT B0 ;  /* 0x0000000000007941 */ /* 0x000fea0003800200 */
.L_x_33:
[----:B------:R-:W-:Y:S01]  /*3240*/  R2P PR, R52, 0x7f ;  /* 0x0000007f34007804 */ /* 0x000fe20000000000 */
[----:B---3--:R3:W4:Y:S01]  /*3250*/  SHFL.IDX PT, R47, R47, R32, 0x1f ;  /* 0x00001f202f2f7589 */ /* 0x00872200000e0000 */
[----:B------:R-:W-:Y:S01]  /*3260*/  BSSY.RECONVERGENT B0, `(.L_x_35) ;  /* 0x0000021000007945 */ /* 0x000fe20003800200 */
[----:B------:R-:W-:-:S10]  /*3270*/  IMAD.MOV.U32 R49, RZ, RZ, RZ ;  /* 0x000000ffff317224 */ /* 0x000fd400078e00ff */
[----:B------:R-:W-:Y:S02]  /*3280*/  VOTE.ANY R28, PT, P0 ;  /* 0x00000000001c7806 */ /* 0x000fe400000e0100 */
[----:B------:R-:W-:Y:S02]  /*3290*/  VOTE.ANY R31, PT, P1 ;  /* 0x00000000001f7806 */ /* 0x000fe400008e0100 */
[----:B------:R-:W-:Y:S02]  /*32a0*/  @!P0 LOP3.LUT R28, RZ, R28, RZ, 0x33, !PT ;  /* 0x0000001cff1c8212 */ /* 0x000fe400078e33ff */
[----:B------:R-:W-:Y:S02]  /*32b0*/  VOTE.ANY R33, PT, P2 ;  /* 0x0000000000217806 */ /* 0x000fe400010e0100 */
[----:B------:R-:W-:Y:S02]  /*32c0*/  @!P1 LOP3.LUT R31, RZ, R31, RZ, 0x33, !PT ;  /* 0x0000001fff1f9212 */ /* 0x000fe400078e33ff */
[----:B------:R-:W-:-:S02]  /*32d0*/  @!P2 LOP3.LUT R33, RZ, R33, RZ, 0x33, !PT ;  /* 0x00000021ff21a212 */ /* 0x000fc400078e33ff */
[----:B------:R-:W-:Y:S02]  /*32e0*/  LOP3.LUT R28, R31, R28, RZ, 0xc0, !PT ;  /* 0x0000001c1f1c7212 */ /* 0x000fe400078ec0ff */
[----:B------:R-:W-:Y:S02]  /*32f0*/  VOTE.ANY R31, PT, P3 ;  /* 0x00000000001f7806 */ /* 0x000fe400018e0100 */
[----:B------:R-:W-:Y:S02]  /*3300*/  LOP3.LUT R28, R33, R28, RZ, 0xc0, !PT ;  /* 0x0000001c211c7212 */ /* 0x000fe400078ec0ff */
[----:B------:R-:W-:Y:S02]  /*3310*/  LOP3.LUT P0, RZ, R52, 0x80, RZ, 0xc0, !PT ;  /* 0x0000008034ff7812 */ /* 0x000fe4000780c0ff */
[----:B------:R-:W-:Y:S02]  /*3320*/  VOTE.ANY R33, PT, P4 ;  /* 0x0000000000217806 */ /* 0x000fe400020e0100 */
[----:B------:R-:W-:-:S02]  /*3330*/  @!P3 LOP3.LUT R31, RZ, R31, RZ, 0x33, !PT ;  /* 0x0000001fff1fb212 */ /* 0x000fc400078e33ff */
[----:B------:R-:W-:Y:S02]  /*3340*/  @!P4 LOP3.LUT R33, RZ, R33, RZ, 0x33, !PT ;  /* 0x00000021ff21c212 */ /* 0x000fe400078e33ff */
[----:B------:R-:W-:Y:S02]  /*3350*/  LOP3.LUT R28, R31, R28, RZ, 0xc0, !PT ;  /* 0x0000001c1f1c7212 */ /* 0x000fe400078ec0ff */
[----:B------:R-:W-:Y:S02]  /*3360*/  VOTE.ANY R31, PT, P5 ;  /* 0x00000000001f7806 */ /* 0x000fe400028e0100 */
[----:B------:R-:W-:Y:S02]  /*3370*/  LOP3.LUT R28, R33, R28, RZ, 0xc0, !PT ;  /* 0x0000001c211c7212 */ /* 0x000fe400078ec0ff */
[----:B------:R-:W-:Y:S02]  /*3380*/  VOTE.ANY R33, PT, P6 ;  /* 0x0000000000217806 */ /* 0x000fe400030e0100 */
[----:B------:R-:W-:-:S02]  /*3390*/  @!P5 LOP3.LUT R31, RZ, R31, RZ, 0x33, !PT ;  /* 0x0000001fff1fd212 */ /* 0x000fc400078e33ff */
[----:B------:R-:W-:Y:S02]  /*33a0*/  VOTE.ANY R35, PT, P0 ;  /* 0x0000000000237806 */ /* 0x000fe400000e0100 */
[----:B------:R-:W-:Y:S02]  /*33b0*/  @!P6 LOP3.LUT R33, RZ, R33, RZ, 0x33, !PT ;  /* 0x00000021ff21e212 */ /* 0x000fe400078e33ff */
[----:B------:R-:W-:Y:S02]  /*33c0*/  LOP3.LUT R28, R31, R28, RZ, 0xc0, !PT ;  /* 0x0000001c1f1c7212 */ /* 0x000fe400078ec0ff */
[----:B------:R-:W-:Y:S02]  /*33d0*/  @!P0 LOP3.LUT R35, RZ, R35, RZ, 0x33, !PT ;  /* 0x00000023ff238212 */ /* 0x000fe400078e33ff */
[----:B------:R-:W-:-:S04]  /*33e0*/  LOP3.LUT R28, R33, R28, RZ, 0xc0, !PT ;  /* 0x0000001c211c7212 */ /* 0x000fc800078ec0ff */
[----:B------:R-:W-:-:S04]  /*33f0*/  LOP3.LUT R35, R35, R28, RZ, 0xc0, !PT ;  /* 0x0000001c23237212 */ /* 0x000fc800078ec0ff */
[----:B------:R-:W5:Y:S01]  /*3400*/  FLO.U32 R30, R35 ;  /* 0x00000023001e7300 */ /* 0x000f6200000e0000 */
[----:B------:R-:W-:-:S07]  /*3410*/  LOP3.LUT R46, R14, R35, RZ, 0xc0, !PT ;  /* 0x000000230e2e7212 */ /* 0x000fce00078ec0ff */
[----:B------:R-:W0:Y:S01]  /*3420*/  POPC R46, R46 ;  /* 0x0000002e002e7309 */ /* 0x000e220000000000 */
[----:B-----5:R-:W-:-:S13]  /*3430*/  ISETP.NE.AND P0, PT, R24, R30, PT ;  /* 0x0000001e1800720c */ /* 0x020fda0003f05270 */
[----:B0--34-:R-:W-:Y:S05]  /*3440*/  @P0 BRA `(.L_x_36) ;  /* 0x0000000000080947 */ /* 0x019fea0003800000 */
[----:B------:R-:W-:-:S06]  /*3450*/  IMAD R49, R52, 0x4, R29 ;  /* 0x0000000434317824 */ /* 0x000fcc00078e021d */
[----:B------:R0:W3:Y:S02]  /*3460*/  ATOMS.ADD R49, [R49], R46 ;  /* 0x0000002e3131738c */ /* 0x0000e40000000000 */
.L_x_36:
[----:B------:R-:W-:Y:S05]  /*3470*/  BSYNC.RECONVERGENT B0 ;  /* 0x0000000000007941 */ /* 0x000fea0003800200 */
.L_x_35:
        /* <DEDUP_REMOVED lines=35> */
.L_x_38:
[----:B------:R-:W-:Y:S05]  /*36b0*/  BSYNC.RECONVERGENT B0 ;  /* 0x0000000000007941 */ /* 0x000fea0003800200 */
.L_x_37:
        /* <DEDUP_REMOVED lines=27> */
[----:B------:R-:W-:Y:S02]  /*3870*/  LOP3.LUT R35, R35, R28, RZ, 0xc0, !PT ;  /* 0x0000001c23237212 */ /* 0x000fe400078ec0ff */
[----:B------:R-:W-:Y:S02]  /*3880*/  SHF.R.U32.HI R28, RZ, UR5, R23 ;  /* 0x00000005ff1c7c19 */ /* 0x000fe40008011617 */
[----:B------:R-:W5:Y:S01]  /*3890*/  FLO.U32 R39, R35 ;  /* 0x0000002300277300 */ /* 0x000f6200000e0000 */
[----:B------:R-:W-:Y:S02]  /*38a0*/  LOP3.LUT R53, R14, R35, RZ, 0xc0, !PT ;  /* 0x000000230e357212 */ /* 0x000fe400078ec0ff */
[----:B------:R-:W-:-:S05]  /*38b0*/  LOP3.LUT R30, R28, UR4, RZ, 0x30, !PT ;  /* 0x000000041c1e7c12 */ /* 0x000fca000f8e30ff */
[----:B------:R-:W0:Y:S01]  /*38c0*/  POPC R53, R53 ;  /* 0x0000003500357309 */ /* 0x000e220000000000 */
[----:B-----5:R-:W-:-:S13]  /*38d0*/  ISETP.NE.AND P0, PT, R24, R39, PT ;  /* 0x000000271800720c */ /* 0x020fda0003f05270 */
[----:B0--34-:R-:W-:Y:S05]  /*38e0*/  @P0 BRA `(.L_x_40) ;  /* 0x0000000000080947 */ /* 0x019fea0003800000 */
[----:B------:R-:W-:-:S05]  /*38f0*/  IMAD R48, R48, 0x4, R29 ;  /* 0x0000000430307824 */ /* 0x000fca00078e021d */
[----:B------:R0:W3:Y:S02]  /*3900*/  ATOMS.ADD R56, [R48], R53 ;  /* 0x000000353038738c */ /* 0x0000e40000000000 */
.L_x_40:
[----:B------:R-:W-:Y:S05]  /*3910*/  BSYNC.RECONVERGENT B0 ;  /* 0x0000000000007941 */ /* 0x000fea0003800200 */
.L_x_39:
        /* <DEDUP_REMOVED lines=30> */
[----:B0-----:R-:W-:Y:S02]  /*3b00*/  LOP3.LUT R48, R14, R35, RZ, 0xc0, !PT ;  /* 0x000000230e307212 */ /* 0x001fe400078ec0ff */
[----:B------:R-:W-:-:S05]  /*3b10*/  LOP3.LUT R34, R28, UR4, RZ, 0x30, !PT ;  /* 0x000000041c227c12 */ /* 0x000fca000f8e30ff */
[----:B------:R-:W0:Y:S01]  /*3b20*/  POPC R48, R48 ;  /* 0x0000003000307309 */ /* 0x000e220000000000 */
[----:B-----5:R-:W-:-:S13]  /*3b30*/  ISETP.NE.AND P0, PT, R24, R32, PT ;  /* 0x000000201800720c */ /* 0x020fda0003f05270 */
[----:B0--34-:R-:W-:Y:S05]  /*3b40*/  @P0 BRA `(.L_x_42) ;  /* 0x0000000000080947 */ /* 0x019fea0003800000 */
[----:B------:R-:W-:-:S06]  /*3b50*/  IMAD R45, R30, 0x4, R29 ;  /* 0x000000041e2d7824 */ /* 0x000fcc00078e021d */
[----:B------:R0:W3:Y:S02]  /*3b60*/  ATOMS.ADD R45, [R45], R48 ;  /* 0x000000302d2d738c */ /* 0x0000e40000000000 */
.L_x_42:
[----:B------:R-:W-:Y:S05]  /*3b70*/  BSYNC.RECONVERGENT B0 ;  /* 0x0000000000007941 */ /* 0x000fea0003800200 */
.L_x_41:
        /* <DEDUP_REMOVED lines=35> */
[----:B------:R-:W-:-:S06]  /*3db0*/  IMAD R36, R34, 0x4, R29 ;  /* 0x0000000422247824 */ /* 0x000fcc00078e021d */
[----:B------:R0:W3:Y:S02]  /*3dc0*/  ATOMS.ADD R36, [R36], R37 ;  /* 0x000000252424738c */ /* 0x0000e40000000000 */
.L_x_44:
[----:B------:R-:W-:Y:S05]  /*3dd0*/  BSYNC.RECONVERGENT B0 ;  /* 0x0000000000007941 */ /* 0x000fea0003800200 */
.L_x_43:
        /* <DEDUP_REMOVED lines=37> */
.L_x_46:
[----:B------:R-:W-:Y:S05]  /*4030*/  BSYNC.RECONVERGENT B0 ;  /* 0x0000000000007941 */ /* 0x000fea0003800200 */
.L_x_45:
        /* <DEDUP_REMOVED lines=37> */
.L_x_48:
[----:B------:R-:W-:Y:S05]  /*4290*/  BSYNC.RECONVERGENT B0 ;  /* 0x0000000000007941 */ /* 0x000fea0003800200 */
.L_x_47:
[----:B------:R-:W-:Y:S01]  /*42a0*/  R2P PR, R40, 0x7f ;  /* 0x0000007f28007804 */ /* 0x000fe20000000000 */
[----:B---3--:R3:W4:Y:S01]  /*42b0*/  SHFL.IDX PT, R32, R32, R55, 0x1f ;  /* 0x00001f3720207589 */ /* 0x00872200000e0000 */
[----:B------:R-:W-:Y:S01]  /*42c0*/  SHF.R.U32.HI R38, RZ, UR5, R12 ;  /* 0x00000005ff267c19 */ /* 0x000fe2000801160c */
[----:B------:R-:W-:Y:S01]  /*42d0*/  BSSY.RECONVERGENT B0, `(.L_x_49) ;  /* 0x0000022000007945 */ /* 0x000fe20003800200 */
[----:B------:R-:W-:Y:S02]  /*42e0*/  IMAD.MOV.U32 R30, RZ, RZ, RZ ;  /* 0x000000ffff1e7224 */ /* 0x000fe400078e00ff */
[----:B------:R-:W-:-:S07]  /*42f0*/  LOP3.LUT R38, R38, UR4, RZ, 0x30, !PT ;  /* 0x0000000426267c12 */ /* 0x000fce000f8e30ff */
        /* <DEDUP_REMOVED lines=31> */
.L_x_50:
[----:B------:R-:W-:Y:S05]  /*44f0*/  BSYNC.RECONVERGENT B0 ;  /* 0x0000000000007941 */ /* 0x000fea0003800200 */
.L_x_49:
        /* <DEDUP_REMOVED lines=9> */
[----:B------:R-:W-:Y:S02]  /*4590*/  @!P1 LOP3.LUT R39, RZ, R39, RZ, 0x33, !PT ;  /* 0x00000027ff279212 */ /* 0x000fe400078e33ff */
[----:B------:R-:W-:Y:S02]  /*45a0*/  VOTE.ANY R55, PT, P2 ;  /* 0x0000000000377806 */ /* 0x000fe400010e0100 */
[----:B------:R-:W-:-:S02]  /*45b0*/  LOP3.LUT R28, R39, R28, RZ, 0xc0, !PT ;  /* 0x0000001c271c7212 */ /* 0x000fc400078ec0ff */
[----:B------:R-:W-:Y:S02]  /*45c0*/  VOTE.ANY R39, PT, P3 ;  /* 0x0000000000277806 */ /* 0x000fe400018e0100 */
[----:B------:R-:W-:Y:S02]  /*45d0*/  @!P2 LOP3.LUT R55, RZ, R55, RZ, 0x33, !PT ;  /* 0x00000037ff37a212 */ /* 0x000fe400078e33ff */
[----:B------:R-:W-:Y:S02]  /*45e0*/  @!P3 LOP3.LUT R39, RZ, R39, RZ, 0x33, !PT ;  /* 0x00000027ff27b212 */ /* 0x000fe400078e33ff */
[----:B------:R-:W-:Y:S02]  /*45f0*/  LOP3.LUT R28, R55, R28, RZ, 0xc0, !PT ;  /* 0x0000001c371c7212 */ /* 0x000fe400078ec0ff */
[----:B------:R-:W-:Y:S02]  /*4600*/  LOP3.LUT P0, RZ, R38, 0x80, RZ, 0xc0, !PT ;  /* 0x0000008026ff7812 */ /* 0x000fe4000780c0ff */
[----:B------:R-:W-:-:S02]  /*4610*/  VOTE.ANY R55, PT, P4 ;  /* 0x0000000000377806 */ /* 0x000fc400020e0100 */
[----:B------:R-:W-:Y:S02]  /*4620*/  LOP3.LUT R28, R39, R28, RZ, 0xc0, !PT ;  /* 0x0000001c271c7212 */ /* 0x000fe400078ec0ff */
[----:B------:R-:W-:Y:S02]  /*4630*/  VOTE.ANY R39, PT, P5 ;  /* 0x0000000000277806 */ /* 0x000fe400028e0100 */
[----:B------:R-:W-:Y:S02]  /*4640*/  @!P4 LOP3.LUT R55, RZ, R55, RZ, 0x33, !PT ;  /* 0x00000037ff37c212 */ /* 0x000fe400078e33ff */
[----:B------:R-:W-:Y:S02]  /*4650*/  @!P5 LOP3.LUT R39, RZ, R39, RZ, 0x33, !PT ;  /* 0x00000027ff27d212 */ /* 0x000fe400078e33ff */
[----:B------:R-:W-:Y:S02]  /*4660*/  LOP3.LUT R28, R55, R28, RZ, 0xc0, !PT ;  /* 0x0000001c371c7212 */ /* 0x000fe400078ec0ff */
[----:B------:R-:W-:-:S02]  /*4670*/  VOTE.ANY R55, PT, P6 ;  /* 0x0000000000377806 */ /* 0x000fc400030e0100 */
[----:B------:R-:W-:Y:S02]  /*4680*/  LOP3.LUT R28, R39, R28, RZ, 0xc0, !PT ;  /* 0x0000001c271c7212 */ /* 0x000fe400078ec0ff */
[----:B------:R-:W-:Y:S02]  /*4690*/  VOTE.ANY R39, PT, P0 ;  /* 0x0000000000277806 */ /* 0x000fe400000e0100 */
[----:B------:R-:W-:Y:S02]  /*46a0*/  @!P6 LOP3.LUT R55, RZ, R55, RZ, 0x33, !PT ;  /* 0x00000037ff37e212 */ /* 0x000fe400078e33ff */
        /* <DEDUP_REMOVED lines=8> */
[----:B------:R-:W-:-:S05]  /*4730*/  IMAD R43, R38, 0x4, R29 ;  /* 0x00000004262b7824 */ /* 0x000fca00078e021d */
[----:B------:R0:W3:Y:S02]  /*4740*/  ATOMS.ADD R60, [R43], R28 ;  /* 0x0000001c2b3c738c */ /* 0x0000e40000000000 */
.L_x_52:
[----:B------:R-:W-:Y:S05]  /*4750*/  BSYNC.RECONVERGENT B0 ;  /* 0x0000000000007941 */ /* 0x000fea0003800200 */
.L_x_51:
[----:B------:R-:W-:Y:S01]  /*4760*/  R2P PR, R40, 0x7f ;  /* 0x0000007f28007804 */ /* 0x000fe20000000000 */
[----:B---3--:R3:W4:Y:S01]  /*4770*/  SHFL.IDX PT, R39, R60, R39, 0x1f ;  /* 0x00001f273c277589 */ /* 0x00872200000e0000 */
[----:B------:R-:W-:Y:S01]  /*4780*/  SHF.R.U32.HI R58, RZ, UR5, R16 ;  /* 0x00000005ff3a7c19 */ /* 0x000fe20008011610 */
[----:B------:R-:W-:Y:S01]  /*4790*/  BSSY.RECONVERGENT B0, `(.L_x_53) ;  /* 0x0000022000007945 */ /* 0x000fe20003800200 */
[----:B------:R-:W-:Y:S02]  /*47a0*/  IMAD.MOV.U32 R64, RZ, RZ, RZ ;  /* 0x000000ffff407224 */ /* 0x000fe400078e00ff */
[----:B------:R-:W-:-:S07]  /*47b0*/  LOP3.LUT R58, R58, UR4, RZ, 0x30, !PT ;  /* 0x000000043a3a7c12 */ /* 0x000fce000f8e30ff */
[----:B------:R-:W-:Y:S02]  /*47c0*/  VOTE.ANY R38, PT, P0 ;  /* 0x0000000000267806 */ /* 0x000fe400000e0100 */
[----:B0-----:R-:W-:Y:S02]  /*47d0*/  VOTE.ANY R43, PT, P1 ;  /* 0x00000000002b7806 */ /* 0x001fe400008e0100 */
[----:B------:R-:W-:Y:S02]  /*47e0*/  @!P0 LOP3.LUT R38, RZ, R38, RZ, 0x33, !PT ;  /* 0x00000026ff268212 */ /* 0x000fe400078e33ff */
[----:B------:R-:W-:Y:S02]  /*47f0*/  @!P1 LOP3.LUT R43, RZ, R43, RZ, 0x33, !PT ;  /* 0x0000002bff2b9212 */ /* 0x000fe400078e33ff */
[----:B------:R-:W-:Y:S02]  /*4800*/  LOP3.LUT P0, RZ, R40, 0x80, RZ, 0xc0, !PT ;  /* 0x0000008028ff7812 */ /* 0x000fe4000780c0ff */
[----:B------:R-:W-:-:S02]  /*4810*/  LOP3.LUT R38, R43, R38, RZ, 0xc0, !PT ;  /* 0x000000262b267212 */ /* 0x000fc400078ec0ff */
[----:B------:R-:W-:-:S04]  /*4820*/  VOTE.ANY R43, PT, P2 ;  /* 0x00000000002b7806 */ /* 0x000fc800010e0100 */
[----:B------:R-:W-:-:S04]  /*4830*/  @!P2 LOP3.LUT R43, RZ, R43, RZ, 0x33, !PT ;  /* 0x0000002bff2ba212 */ /* 0x000fc800078e33ff */
[----:B------:R-:W-:Y:S02]  /*4840*/  LOP3.LUT R38, R43, R38, RZ, 0xc0, !PT ;  /* 0x000000262b267212 */ /* 0x000fe400078ec0ff */
        /* <DEDUP_REMOVED lines=14> */
[----:B------:R-:W-:-:S04]  /*4930*/  LOP3.LUT R55, R43, R38, RZ, 0xc0, !PT ;  /* 0x000000262b377212 */ /* 0x000fc800078ec0ff */
[----:B------:R-:W0:Y:S01]  /*4940*/  FLO.U32 R43, R55 ;  /* 0x00000037002b7300 */ /* 0x000e2200000e0000 */
[----:B------:R-:W-:-:S07]  /*4950*/  LOP3.LUT R38, R14, R55, RZ, 0xc0, !PT ;  /* 0x000000370e267212 */ /* 0x000fce00078ec0ff */
[----:B------:R-:W1:Y:S01]  /*4960*/  POPC R38, R38 ;  /* 0x0000002600267309 */ /* 0x000e620000000000 */
[----:B0-----:R-:W-:-:S13]  /*4970*/  ISETP.NE.AND P0, PT, R24, R43, PT ;  /* 0x0000002b1800720c */ /* 0x001fda0003f05270 */
[----:B-1-34-:R-:W-:Y:S05]  /*4980*/  @P0 BRA `(.L_x_54) ;  /* 0x0000000000080947 */ /* 0x01afea0003800000 */
[----:B------:R-:W-:-:S05]  /*4990*/  IMAD R55, R40, 0x4, R29 ;  /* 0x0000000428377824 */ /* 0x000fca00078e021d */
[----:B------:R0:W1:Y:S02]  /*49a0*/  ATOMS.ADD R64, [R55], R38 ;  /* 0x000000263740738c */ /* 0x0000640000000000 */
.L_x_54:
[----:B------:R-:W-:Y:S05]  /*49b0*/  BSYNC.RECONVERGENT B0 ;  /* 0x0000000000007941 */ /* 0x000fea0003800200 */
.L_x_53:
[----:B------:R-:W-:Y:S01]  /*49c0*/  R2P PR, R58, 0x7f ;  /* 0x0000007f3a007804 */ /* 0x000fe20000000000 */
[----:B-1----:R1:W3:Y:S01]  /*49d0*/  SHFL.IDX PT, R43, R64, R43, 0x1f ;  /* 0x00001f2b402b7589 */ /* 0x0022e200000e0000 */
        /* <DEDUP_REMOVED lines=30> */
[----:B------:R-:W4:Y:S01]  /*4bc0*/  POPC R40, R40 ;  /* 0x0000002800287309 */ /* 0x000f220000000000 */
[----:B0-----:R-:W-:-:S13]  /*4bd0*/  ISETP.NE.AND P0, PT, R24, R55, PT ;  /* 0x000000371800720c */ /* 0x001fda0003f05270 */
[----:B-1-34-:R-:W-:Y:S05]  /*4be0*/  @P0 BRA `(.L_x_56) ;  /* 0x0000000000080947 */ /* 0x01afea0003800000 */
[----:B------:R-:W-:-:S05]  /*4bf0*/  IMAD R59, R58, 0x4, R29 ;  /* 0x000000043a3b7824 */ /* 0x000fca00078e021d */
[----:B------:R0:W1:Y:S02]  /*4c00*/  ATOMS.ADD R62, [R59], R40 ;  /* 0x000000283b3e738c */ /* 0x0000640000000000 */
.L_x_56:
[----:B------:R-:W-:Y:S05]  /*4c10*/  BSYNC.RECONVERGENT B0 ;  /* 0x0000000000007941 */ /* 0x000fea0003800200 */
.L_x_55:
[----:B------:R-:W-:Y:S01]  /*4c20*/  R2P PR, R60, 0x7f ;  /* 0x0000007f3c007804 */ /* 0x000fe20000000000 */
[----:B--2---:R-:W-:Y:S01]  /*4c30*/  IMAD.IADD R44, R44, 0x1, R47 ;  /* 0x000000012c2c7824 */ /* 0x004fe200078e022f */
[----:B------:R-:W-:Y:S01]  /*4c40*/  BSSY.RECONVERGENT B0, `(.L_x_57) ;  /* 0x0000025000007945 */ /* 0x000fe20003800200 */
[----:B------:R-:W-:Y:S02]  /*4c50*/  IMAD.IADD R46, R46, 0x1, R49 ;  /* 0x000000012e2e7824 */ /* 0x000fe400078e0231 */
[----:B-1----:R1:W2:Y:S01]  /*4c60*/  SHFL.IDX PT, R49, R62, R55, 0x1f ;  /* 0x00001f373e317589 */ /* 0x0022a200000e0000 */
[----:B------:R-:W-:-:S07]  /*4c70*/  IMAD.MOV.U32 R64, RZ, RZ, RZ ;  /* 0x000000ffff407224 */ /* 0x000fce00078e00ff */
[----:B------:R-:W-:Y:S02]  /*4c80*/  VOTE.ANY R58, PT, P0 ;  /* 0x00000000003a7806 */ /* 0x000fe400000e0100 */
[----:B------:R-:W-:Y:S02]  /*4c90*/  VOTE.ANY R47, PT, P1 ;  /* 0x00000000002f7806 */ /* 0x000fe400008e0100 */
        /* <DEDUP_REMOVED lines=22> */
[----:B------:R-:W-:Y:S02]  /*4e00*/  SHF.R.U32.HI R58, RZ, UR5, R6 ;  /* 0x00000005ff3a7c19 */ /* 0x000fe40008011606 */
[----:B0-----:R-:W0:Y:S01]  /*4e10*/  FLO.U32 R59, R61 ;  /* 0x0000003d003b7300 */ /* 0x001e2200000e0000 */
[----:B------:R-:W-:Y:S02]  /*4e20*/  LOP3.LUT R47, R14, R61, RZ, 0xc0, !PT ;  /* 0x0000003d0e2f7212 */ /* 0x000fe400078ec0ff */
[----:B------:R-:W-:-:S05]  /*4e30*/  LOP3.LUT R58, R58, UR4, RZ, 0x30, !PT ;  /* 0x000000043a3a7c12 */ /* 0x000fca000f8e30ff */
[----:B------:R-:W3:Y:S01]  /*4e40*/  POPC R47, R47 ;  /* 0x0000002f002f7309 */ /* 0x000ee20000000000 */
[----:B0-----:R-:W-:-:S13]  /*4e50*/  ISETP.NE.AND P0, PT, R24, R59, PT ;  /* 0x0000003b1800720c */ /* 0x001fda0003f05270 */
[----:B-123--:R-:W-:Y:S05]  /*4e60*/  @P0 BRA `(.L_x_58) ;  /* 0x0000000000080947 */ /* 0x00efea0003800000 */
[----:B------:R-:W-:-:S05]  /*4e70*/  IMAD R60, R60, 0x4, R29 ;  /* 0x000000043c3c7824 */ /* 0x000fca00078e021d */
[----:B------:R0:W1:Y:S02]  /*4e80*/  ATOMS.ADD R64, [R60], R47 ;  /* 0x0000002f3c40738c */ /* 0x0000640000000000 */
.L_x_58:
[----:B------:R-:W-:Y:S05]  /*4e90*/  BSYNC.RECONVERGENT B0 ;  /* 0x0000000000007941 */ /* 0x000fea0003800200 */
.L_x_57:
[----:B------:R-:W-:Y:S01]  /*4ea0*/  R2P PR, R58, 0x7f ;  /* 0x0000007f3a007804 */ /* 0x000fe20000000000 */
[----:B------:R-:W-:Y:S01]  /*4eb0*/  IMAD.IADD R52, R51, 0x1, R52 ;  /* 0x0000000133347824 */ /* 0x000fe200078e0234 */
[----:B-1----:R1:W2:Y:S01]  /*4ec0*/  SHFL.IDX PT, R64, R64, R59, 0x1f ;  /* 0x00001f3b40407589 */ /* 0x0022a200000e0000 */
[----:B------:R-:W-:Y:S01]  /*4ed0*/  BSSY.RECONVERGENT B0, `(.L_x_59) ;  /* 0x0000024000007945 */ /* 0x000fe20003800200 */
[----:B------:R-:W-:Y:S02]  /*4ee0*/  IMAD.IADD R56, R53, 0x1, R56 ;  /* 0x0000000135387824 */ /* 0x000fe400078e0238 */
[----:B------:R-:W-:-:S07]  /*4ef0*/  IMAD.MOV.U32 R62, RZ, RZ, RZ ;  /* 0x000000ffff3e7224 */ /* 0x000fce00078e00ff */
        /* <DEDUP_REMOVED lines=25> */
[----:B------:R-:W0:Y:S01]  /*5090*/  FLO.U32 R55, R61 ;  /* 0x0000003d00377300 */ /* 0x000e2200000e0000 */
[----:B------:R-:W-:Y:S02]  /*50a0*/  LOP3.LUT R51, R14, R61, RZ, 0xc0, !PT ;  /* 0x0000003d0e337212 */ /* 0x000fe400078ec0ff */
[----:B------:R-:W-:-:S05]  /*50b0*/  LOP3.LUT R60, R60, UR4, RZ, 0x30, !PT ;  /* 0x000000043c3c7c12 */ /* 0x000fca000f8e30ff */
[----:B------:R-:W3:Y:S01]  /*50c0*/  POPC R51, R51 ;  /* 0x0000003300337309 */ /* 0x000ee20000000000 */
[----:B0-----:R-:W-:-:S13]  /*50d0*/  ISETP.NE.AND P0, PT, R24, R55, PT ;  /* 0x000000371800720c */ /* 0x001fda0003f05270 */
[----:B-123--:R-:W-:Y:S05]  /*50e0*/  @P0 BRA `(.L_x_60) ;  /* 0x0000000000080947 */ /* 0x00efea0003800000 */
[----:B------:R-:W-:-:S05]  /*50f0*/  IMAD R58, R58, 0x4, R29 ;  /* 0x000000043a3a7824 */ /* 0x000fca00078e021d */
[----:B------:R0:W1:Y:S02]  /*5100*/  ATOMS.ADD R62, [R58], R51 ;  /* 0x000000333a3e738c */ /* 0x0000640000000000 */
.L_x_60:
[----:B------:R-:W-:Y:S05]  /*5110*/  BSYNC.RECONVERGENT B0 ;  /* 0x0000000000007941 */ /* 0x000fea0003800200 */
.L_x_59:
[----:B------:R-:W-:Y:S01]  /*5120*/  R2P PR, R60, 0x7f ;  /* 0x0000007f3c007804 */ /* 0x000fe20000000000 */
[----:B------:R-:W-:Y:S01]  /*5130*/  IMAD.IADD R48, R48, 0x1, R45 ;  /* 0x0000000130307824 */ /* 0x000fe200078e022d */
[----:B-1----:R1:W2:Y:S01]  /*5140*/  SHFL.IDX PT, R62, R62, R55, 0x1f ;  /* 0x00001f373e3e7589 */ /* 0x0022a200000e0000 */
[----:B------:R-:W-:Y:S01]  /*5150*/  BSSY.RECONVERGENT B0, `(.L_x_61) ;  /* 0x0000024000007945 */ /* 0x000fe20003800200 */
[----:B------:R-:W-:-:S09]  /*5160*/  IMAD.MOV.U32 R66, RZ, RZ, RZ ;  /* 0x000000ffff427224 */ /* 0x000fd200078e00ff */
        /* <DEDUP_REMOVED lines=23> */
[----:B------:R-:W-:Y:S01]  /*52e0*/  LOP3.LUT R53, R58, R53, RZ, 0xc0, !PT ;  /* 0x000000353a357212 */ /* 0x000fe200078ec0ff */
[----:B------:R-:W-:Y:S01]  /*52f0*/  IMAD.IADD R58, R37, 0x1, R36 ;  /* 0x00000001253a7824 */ /* 0x000fe200078e0224 */
        /* <DEDUP_REMOVED lines=9> */
.L_x_62:
[----:B------:R-:W-:Y:S05]  /*5390*/  BSYNC.RECONVERGENT B0 ;  /* 0x0000000000007941 */ /* 0x000fea0003800200 */
.L_x_61:
[----:B------:R-:W-:Y:S01]  /*53a0*/  R2P PR, R36, 0x7f ;  /* 0x0000007f24007804 */ /* 0x000fe20000000000 */
[----:B------:R-:W-:Y:S01]  /*53b0*/  IMAD.IADD R34, R35, 0x1, R34 ;  /* 0x0000000123227824 */ /* 0x000fe200078e0222 */
[----:B------:R-:W-:Y:S01]  /*53c0*/  BSSY.RECONVERGENT B0, `(.L_x_63) ;  /* 0x0000022000007945 */ /* 0x000fe20003800200 */
[----:B------:R-:W-:-:S10]  /*53d0*/  IMAD.MOV.U32 R55, RZ, RZ, RZ ;  /* 0x000000ffff377224 */ /* 0x000fd400078e00ff */
        /* <DEDUP_REMOVED lines=24> */
[----:B-1----:R0:W1:Y:S02]  /*5560*/  SHFL.IDX PT, R60, R66, R45, 0x1f ;  /* 0x00001f2d423c7589 */ /* 0x00206400000e0000 */
[----:B------:R-:W2:Y:S01]  /*5570*/  FLO.U32 R59, R53 ;  /* 0x00000035003b7300 */ /* 0x000ea200000e0000 */
[----:B------:R-:W-:-:S07]  /*5580*/  LOP3.LUT R35, R14, R53, RZ, 0xc0, !PT ;  /* 0x000000350e237212 */ /* 0x000fce00078ec0ff */
[----:B------:R-:W3:Y:S01]  /*5590*/  POPC R35, R35 ;  /* 0x0000002300237309 */ /* 0x000ee20000000000 */
[----:B--2---:R-:W-:-:S13]  /*55a0*/  ISETP.NE.AND P0, PT, R24, R59, PT ;  /* 0x0000003b1800720c */ /* 0x004fda0003f05270 */
[----:B01-3--:R-:W-:Y:S05]  /*55b0*/  @P0 BRA `(.L_x_64) ;  /* 0x0000000000080947 */ /* 0x00bfea0003800000 */
[----:B------:R-:W-:-:S05]  /*55c0*/  IMAD R36, R36, 0x4, R29 ;  /* 0x0000000424247824 */ /* 0x000fca00078e021d */
[----:B------:R0:W1:Y:S02]  /*55d0*/  ATOMS.ADD R55, [R36], R35 ;  /* 0x000000232437738c */ /* 0x0000640000000000 */
.L_x_64:
[----:B------:R-:W-:Y:S05]  /*55e0*/  BSYNC.RECONVERGENT B0 ;  /* 0x0000000000007941 */ /* 0x000fea0003800200 */
.L_x_63:
[----:B------:R-:W-:Y:S01]  /*55f0*/  R2P PR, R26, 0x7f ;  /* 0x0000007f1a007804 */ /* 0x000fe20000000000 */
[----:B01----:R0:W1:Y:S01]  /*5600*/  SHFL.IDX PT, R36, R55, R59, 0x1f ;  /* 0x00001f3b37247589 */ /* 0x00306200000e0000 */
[----:B------:R-:W-:Y:S11]  /*5610*/  BSSY.RECONVERGENT B0, `(.L_x_65) ;  /* 0x0000021000007945 */ /* 0x000ff60003800200 */
[----:B------:R-:W-:-:S02]  /*5620*/  VOTE.ANY R45, PT, P0 ;  /* 0x00000000002d7806 */ /* 0x000fc400000e0100 */
[----:B------:R-:W-:Y:S02]  /*5630*/  VOTE.ANY R66, PT, P1 ;  /* 0x0000000000427806 */ /* 0x000fe400008e0100 */
[----:B------:R-:W-:Y:S02]  /*5640*/  @!P0 LOP3.LUT R45, RZ, R45, RZ, 0x33, !PT ;  /* 0x0000002dff2d8212 */ /* 0x000fe400078e33ff */
[----:B------:R-:W-:Y:S02]  /*5650*/  @!P1 LOP3.LUT R66, RZ, R66, RZ, 0x33, !PT ;  /* 0x00000042ff429212 */ /* 0x000fe400078e33ff */
[----:B------:R-:W-:Y:S02]  /*5660*/  LOP3.LUT P0, RZ, R26, 0x80, RZ, 0xc0, !PT ;  /* 0x000000801aff7812 */ /* 0x000fe4000780c0ff */
        /* <DEDUP_REMOVED lines=19> */
[----:B------:R-:W2:Y:S01]  /*57a0*/  FLO.U32 R53, R45 ;  /* 0x0000002d00357300 */ /* 0x000ea200000e0000 */
[----:B------:R-:W-:-:S07]  /*57b0*/  LOP3.LUT R14, R14, R45, RZ, 0xc0, !PT ;  /* 0x0000002d0e0e7212 */ /* 0x000fce00078ec0ff */
[----:B0-----:R0:W3:Y:S01]  /*57c0*/  POPC R55, R14 ;  /* 0x0000000e00377309 */ /* 0x0010e20000000000 */
[----:B--2---:R-:W-:Y:S01]  /*57d0*/  ISETP.NE.AND P0, PT, R24, R53, PT ;  /* 0x000000351800720c */ /* 0x004fe20003f05270 */
[----:B------:R-:W-:-:S12]  /*57e0*/  IMAD.MOV.U32 R24, RZ, RZ, RZ ;  /* 0x000000ffff187224 */ /* 0x000fd800078e00ff */
[----:B01-3--:R-:W-:Y:S05]  /*57f0*/  @P0 BRA `(.L_x_66) ;  /* 0x0000000000080947 */ /* 0x00bfea0003800000 */
[----:B------:R-:W-:-:S06]  /*5800*/  IMAD R24, R26, 0x4, R29 ;  /* 0x000000041a187824 */ /* 0x000fcc00078e021d */
[----:B------:R0:W1:Y:S02]  /*5810*/  ATOMS.ADD R24, [R24], R55 ;  /* 0x000000371818738c */ /* 0x0000640000000000 */
.L_x_66:
[----:B------:R-:W-:Y:S05]  /*5820*/  BSYNC.RECONVERGENT B0 ;  /* 0x0000000000007941 */ /* 0x000fea0003800200 */
.L_x_65:
[----:B------:R-:W-:Y:S01]  /*5830*/  BAR.SYNC.DEFER_BLOCKING 0x0 ;  /* 0x0000000000007b1d */ /* 0x000fe20000010000 */
[----:B------:R-:W-:Y:S01]  /*5840*/  IMAD.IADD R26, R40, 0x1, R49 ;  /* 0x00000001281a7824 */ /* 0x000fe200078e0231 */
[----:B------:R-:W-:Y:S01]  /*5850*/  ISETP.NE.AND P0, PT, R50, RZ, PT ;  /* 0x000000ff3200720c */ /* 0x000fe20003f05270 */
[----:B------:R-:W-:Y:S02]  /*5860*/  IMAD.IADD R28, R28, 0x1, R39 ;  /* 0x000000011c1c7824 */ /* 0x000fe400078e0227 */
[----:B------:R-:W-:Y:S01]  /*5870*/  IMAD R40, R44, 0x4, R7 ;  /* 0x000000042c287824 */ /* 0x000fe200078e0207 */
[----:B------:R-:W-:Y:S01]  /*5880*/  BSSY B1, `(.L_x_67) ;  /* 0x000005c000017945 */ /* 0x000fe20003800000 */
[----:B------:R-:W-:Y:S01]  /*5890*/  IMAD.IADD R14, R38, 0x1, R43 ;  /* 0x00000001260e7824 */ /* 0x000fe200078e022b */
[----:B-1----:R-:W1:Y:S01]  /*58a0*/  SHFL.IDX PT, R24, R24, R53, 0x1f ;  /* 0x00001f3518187589 */ /* 0x002e6200000e0000 */
[----:B------:R-:W-:Y:S02]  /*58b0*/  IMAD R39, R46, 0x4, R7 ;  /* 0x000000042e277824 */ /* 0x000fe400078e0207 */
[----:B------:R-:W-:-:S02]  /*58c0*/  IMAD.IADD R60, R37, 0x1, R60 ;  /* 0x00000001253c7824 */ /* 0x000fc400078e023c */
[--C-:B------:R-:W-:Y:S02]  /*58d0*/  IMAD R38, R52, 0x4, R7.reuse ;  /* 0x0000000434267824 */ /* 0x100fe400078e0207 */
[----:B------:R-:W-:Y:S02]  /*58e0*/  IMAD.IADD R32, R33, 0x1, R32 ;  /* 0x0000000121207824 */ /* 0x000fe400078e0220 */
[----:B------:R-:W-:Y:S02]  /*58f0*/  IMAD.IADD R44, R35, 0x1, R36 ;  /* 0x00000001232c7824 */ /* 0x000fe400078e0224 */
[--C-:B------:R-:W-:Y:S02]  /*5900*/  IMAD R37, R56, 0x4, R7.reuse ;  /* 0x0000000438257824 */ /* 0x100fe400078e0207 */
[----:B------:R-:W-:Y:S02]  /*5910*/  IMAD.IADD R30, R31, 0x1, R30 ;  /* 0x000000011f1e7824 */ /* 0x000fe400078e021e */
[--C-:B------:R-:W-:Y:S01]  /*5920*/  IMAD R36, R48, 0x4, R7.reuse ;  /* 0x0000000430247824 */ /* 0x100fe200078e0207 */
[----:B------:R2:W-:Y:S01]  /*5930*/  STS [R40+-0x4], R27 ;  /* 0xfffffc1b28007388 */ /* 0x0005e20000000800 */
[----:B------:R-:W-:-:S02]  /*5940*/  IMAD R35, R58, 0x4, R7 ;  /* 0x000000043a237824 */ /* 0x000fc400078e0207 */
[--C-:B------:R-:W-:Y:S01]  /*5950*/  IMAD R34, R34, 0x4, R7.reuse ;  /* 0x0000000422227824 */ /* 0x100fe200078e0207 */
[----:B------:R-:W-:Y:S01]  /*5960*/  STS [R39+-0x4], R22 ;  /* 0xfffffc1627007388 */ /* 0x000fe20000000800 */
[--C-:B------:R-:W-:Y:S02]  /*5970*/  IMAD R33, R32, 0x4, R7.reuse ;  /* 0x0000000420217824 */ /* 0x100fe400078e0207 */
[----:B------:R-:W-:Y:S01]  /*5980*/  IMAD.IADD R64, R47, 0x1, R64 ;  /* 0x000000012f407824 */ /* 0x000fe200078e0240 */
[----:B------:R-:W-:Y:S01]  /*5990*/  STS [R38+-0x4], R21 ;  /* 0xfffffc1526007388 */ /* 0x000fe20000000800 */
[--C-:B------:R-:W-:Y:S02]  /*59a0*/  IMAD R32, R30, 0x4, R7.reuse ;  /* 0x000000041e207824 */ /* 0x100fe400078e0207 */
[----:B------:R-:W-:Y:S01]  /*59b0*/  IMAD.IADD R62, R51, 0x1, R62 ;  /* 0x00000001333e7824 */ /* 0x000fe200078e023e */
[----:B------:R-:W-:Y:S01]  /*59c0*/  STS [R37+-0x4], R18 ;  /* 0xfffffc1225007388 */ /* 0x000fe20000000800 */
[----:B------:R-:W-:-:S02]  /*59d0*/  IMAD R31, R28, 0x4, R7 ;  /* 0x000000041c1f7824 */ /* 0x000fc400078e0207 */
[--C-:B------:R-:W-:Y:S01]  /*59e0*/  IMAD R30, R14, 0x4, R7.reuse ;  /* 0x000000040e1e7824 */ /* 0x100fe200078e0207 */
[----:B------:R-:W-:Y:S01]  /*59f0*/  STS [R36+-0x4], R23 ;  /* 0xfffffc1724007388 */ /* 0x000fe20000000800 */
[--C-:B------:R-:W-:Y:S02]  /*5a00*/  IMAD R29, R26, 0x4, R7.reuse ;  /* 0x000000041a1d7824 */ /* 0x100fe400078e0207 */
[----:B-1----:R-:W-:Y:S01]  /*5a10*/  IMAD.IADD R24, R55, 0x1, R24 ;  /* 0x0000000137187824 */ /* 0x002fe200078e0218 */
[----:B------:R-:W-:Y:S01]  /*5a20*/  STS [R35+-0x4], R20 ;  /* 0xfffffc1423007388 */ /* 0x000fe20000000800 */
[--C-:B------:R-:W-:Y:S02]  /*5a30*/  IMAD R28, R64, 0x4, R7.reuse ;  /* 0x00000004401c7824 */ /* 0x100fe400078e0207 */
[--C-:B--2---:R-:W-:Y:S01]  /*5a40*/  IMAD R27, R62, 0x4, R7.reuse ;  /* 0x000000043e1b7824 */ /* 0x104fe200078e0207 */
[----:B------:R1:W-:Y:S01]  /*5a50*/  STS [R34+-0x4], R25 ;  /* 0xfffffc1922007388 */ /* 0x0003e20000000800 */
[----:B------:R-:W-:-:S02]  /*5a60*/  IMAD R26, R60, 0x4, R7 ;  /* 0x000000043c1a7824 */ /* 0x000fc400078e0207 */
[--C-:B------:R-:W-:Y:S01]  /*5a70*/  IMAD R24, R24, 0x4, R7.reuse ;  /* 0x0000000418187824 */ /* 0x100fe200078e0207 */
[----:B------:R-:W-:Y:S04]  /*5a80*/  STS [R33+-0x4], R10 ;  /* 0xfffffc0a21007388 */ /* 0x000fe80000000800 */
[----:B------:R-:W-:Y:S01]  /*5a90*/  STS [R32+-0x4], R17 ;  /* 0xfffffc1120007388 */ /* 0x000fe20000000800 */
[----:B-1----:R-:W-:-:S03]  /*5aa0*/  IMAD R25, R44, 0x4, R7 ;  /* 0x000000042c197824 */ /* 0x002fc600078e0207 */
[----:B------:R-:W-:Y:S04]  /*5ab0*/  STS [R31+-0x4], R12 ;  /* 0xfffffc0c1f007388 */ /* 0x000fe80000000800 */
[----:B------:R1:W-:Y:S04]  /*5ac0*/  STS [R30+-0x4], R19 ;  /* 0xfffffc131e007388 */ /* 0x0003e80000000800 */
[----:B------:R2:W-:Y:S04]  /*5ad0*/  STS [R29+-0x4], R16 ;  /* 0xfffffc101d007388 */ /* 0x0005e80000000800 */
[----:B------:R2:W-:Y:S01]  /*5ae0*/  STS [R28+-0x4], R9 ;  /* 0xfffffc091c007388 */ /* 0x0005e20000000800 */
[----:B-1----:R-:W-:-:S03]  /*5af0*/  IMAD R19, R3, 0x8, R7 ;  /* 0x0000000803137824 */ /* 0x002fc600078e0207 */
[----:B------:R2:W-:Y:S04]  /*5b00*/  STS [R27+-0x4], R6 ;  /* 0xfffffc061b007388 */ /* 0x0005e80000000800 */
[----:B------:R2:W-:Y:S04]  /*5b10*/  STS [R26+-0x4], R11 ;  /* 0xfffffc0b1a007388 */ /* 0x0005e80000000800 */
[----:B------:R2:W-:Y:S04]  /*5b20*/  STS [R25+-0x4], R8 ;  /* 0xfffffc0819007388 */ /* 0x0005e80000000800 */
[----:B------:R2:W-:Y:S01]  /*5b30*/  STS [R24+-0x4], R13 ;  /* 0xfffffc0d18007388 */ /* 0x0005e20000000800 */
[----:B------:R-:W-:Y:S05]  /*5b40*/  @P0 BRA `(.L_x_68) ;  /* 0x0000000000bc0947 */ /* 0x000fea0003800000 */
[----:B------:R-:W1:Y:S02]  /*5b50*/  LDCU.64 UR8, c[0x0][0x398] ;  /* 0x00007300ff0877ac */ /* 0x000e640008000a00 */
[----:B-1----:R-:W-:-:S04]  /*5b60*/  LEA R10, P0, R3, UR8, 0x3 ;  /* 0x00000008030a7c11 */ /* 0x002fc8000f8018ff */
[----:B--2---:R-:W-:-:S05]  /*5b70*/  LEA.HI.X R11, R3, UR9, RZ, 0x3, P0 ;  /* 0x00000009030b7c11 */ /* 0x004fca00080f1cff */
[----:B------:R-:W2:Y:S01]  /*5b80*/  LDG.E.64 R8, desc[UR6][R10.64] ;  /* 0x000000060a087981 */ /* 0x000ea2000c1e1b00 */
[----:B------:R-:W-:Y:S02]  /*5b90*/  SHF.R.S32.HI R13, RZ, 0x1f, R15 ;  /* 0x0000001fff0d7819 */ /* 0x000fe4000001140f */
[----:B--2---:R-:W-:-:S05]  /*5ba0*/  IADD3 R8, P0, PT, -R15, R8, RZ ;  /* 0x000000080f087210 */ /* 0x004fca0007f1e1ff */
[----:B------:R-:W-:Y:S01]  /*5bb0*/  IMAD.X R9, R9, 0x1, ~R13, P0 ;  /* 0x0000000109097824 */ /* 0x000fe200000e0e0d */
[----:B------:R-:W-:Y:S01]  /*5bc0*/  ISETP.GE.AND P0, PT, R42, 0x1, PT ;  /* 0x000000012a00780c */ /* 0x000fe20003f06270 */
[----:B------:R-:W-:-:S03]  /*5bd0*/  IMAD.MOV.U32 R13, RZ, RZ, R0 ;  /* 0x000000ffff0d7224 */ /* 0x000fc600078e0000 */
[----:B------:R1:W-:Y:S09]  /*5be0*/  STS.64 [R19+0x6600], R8 ;  /* 0x0066000813007388 */ /* 0x0003f20000000a00 */
[----:B------:R-:W-:Y:S05]  /*5bf0*/  @!P0 BRA `(.L_x_69) ;  /* 0x00000000006c8947 */ /* 0x000fea0003800000 */
[----:B------:R-:W-:Y:S01]  /*5c00*/  BSSY B0, `(.L_x_70) ;  /* 0x0000019000007945 */ /* 0x000fe20003800000 */
[----:B------:R-:W-:Y:S02]  /*5c10*/  IMAD.MOV.U32 R6, RZ, RZ, -0x1 ;  /* 0xffffffffff067424 */ /* 0x000fe400078e00ff */
[----:B------:R-:W-:Y:S02]  /*5c20*/  IMAD.MOV.U32 R10, RZ, RZ, R42 ;  /* 0x000000ffff0a7224 */ /* 0x000fe400078e002a */
[----:B------:R-:W-:-:S07]  /*5c30*/  IMAD.MOV.U32 R13, RZ, RZ, R0 ;  /* 0x000000ffff0d7224 */ /* 0x000fce00078e0000 */
.L_x_74:
[----:B-1----:R-:W1:Y:S01]  /*5c40*/  LDC.64 R8, c[0x0][0x380] ;  /* 0x0000e000ff087b82 */ /* 0x002e620000000a00 */
[----:B------:R-:W-:Y:S01]  /*5c50*/  VIADD R17, R10, 0xffffffff ;  /* 0xffffffff0a117836 */ /* 0x000fe20000000000 */
[----:B------:R-:W-:Y:S03]  /*5c60*/  BSSY B2, `(.L_x_71) ;  /* 0x0000008000027945 */ /* 0x000fe60003800000 */
[----:B------:R-:W-:-:S04]  /*5c70*/  IMAD R11, R17, 0x100, R3 ;  /* 0x00000100110b7824 */ /* 0x000fc800078e0203 */
[----:B-1----:R-:W-:-:S07]  /*5c80*/  IMAD.WIDE R8, R11, 0x4, R8 ;  /* 0x000000040b087825 */ /* 0x002fce00078e0208 */
.L_x_72:
[----:B------:R-:W-:Y:S05]  /*5c90*/  YIELD ;  /* 0x0000000000007946 */ /* 0x000fea0003800000 */
[----:B------:R1:W-:Y:S06]  /*5ca0*/  MEMBAR.SC.CTA ;  /* 0x0000000000007992 */ /* 0x0003ec0000000000 */
[----:B-1----:R-:W2:Y:S02]  /*5cb0*/  LDG.E.STRONG.SYS R11, desc[UR6][R8.64] ;  /* 0x00000006080b7981 */ /* 0x002ea4000c1f5900 */
[----:B--2---:R-:W-:-:S13]  /*5cc0*/  ISETP.NE.AND P0, PT, R11, RZ, PT ;  /* 0x000000ff0b00720c */ /* 0x004fda0003f05270 */
[----:B------:R-:W-:Y:S05]  /*5cd0*/  @!P0 BRA `(.L_x_72) ;  /* 0xfffffffc00ec8947 */ /* 0x000fea000383ffff */
[----:B------:R-:W-:Y:S05]  /*5ce0*/  BSYNC B2 ;  /* 0x0000000000027941 */ /* 0x000fea0003800000 */
.L_x_71:
[----:B------:R-:W-:Y:S01]  /*5cf0*/  BSSY.RECONVERGENT B2, `(.L_x_73) ;  /* 0x0000006000027945 */ /* 0x000fe20003800200 */
[C---:B------:R-:W-:Y:S02]  /*5d00*/  ISETP.GT.AND P0, PT, R11.reuse, -0x1, PT ;  /* 0xffffffff0b00780c */ /* 0x040fe40003f04270 */
[----:B------:R-:W-:Y:S01]  /*5d10*/  LOP3.LUT R8, R11, 0x3fffffff, RZ, 0xc0, !PT ;  /* 0x3fffffff0b087812 */ /* 0x000fe200078ec0ff */
[----:B------:R-:W-:Y:S05]  /*5d20*/  WARPSYNC.EXCLUSIVE R6 ;  /* 0x0000000006007348 */ /* 0x000fea0003a00000 */
[----:B------:R-:W-:-:S05]  /*5d30*/  IMAD.IADD R13, R8, 0x1, R13 ;  /* 0x00000001080d7824 */ /* 0x000fca00078e020d */
[----:B------:R-:W-:-:S07]  /*5d40*/  VOTE.ANY R6, PT, P0 ;  /* 0x0000000000067806 */ /* 0x000fce00000e0100 */
[----:B------:R-:W-:Y:S05]  /*5d50*/  BSYNC.RECONVERGENT B2 ;  /* 0x0000000000027941 */ /* 0x000fea0003800200 */
.L_x_73:
[----:B------:R-:W-:Y:S01]  /*5d60*/  ISETP.GT.U32.AND P1, PT, R10, 0x1, PT ;  /* 0x000000010a00780c */ /* 0x000fe20003f24070 */
[----:B------:R-:W-:-:S12]  /*5d70*/  IMAD.MOV.U32 R10, RZ, RZ, R17 ;  /* 0x000000ffff0a7224 */ /* 0x000fd800078e0011 */
[----:B------:R-:W-:Y:S05]  /*5d80*/  @P0 BRA P1, `(.L_x_74) ;  /* 0xfffffffc00ac0947 */ /* 0x000fea000083ffff */
[----:B------:R-:W-:Y:S05]  /*5d90*/  BSYNC B0 ;  /* 0x0000000000007941 */ /* 0x000fea0003800000 */
.L_x_70:
[----:B------:R2:W3:Y:S02]  /*5da0*/  LDS.64 R8, [R19+0x6600] ;  /* 0x0066000013087984 */ /* 0x0004e40000000a00 */
.L_x_69:
[----:B------:R-:W4:Y:S01]  /*5db0*/  LDC.64 R10, c[0x0][0x380] ;  /* 0x0000e000ff0a7b82 */ /* 0x000f220000000a00 */
[C---:B------:R-:W-:Y:S01]  /*5dc0*/  IMAD.IADD R17, R13.reuse, 0x1, -R0 ;  /* 0x000000010d117824 */ /* 0x040fe200078e0a00 */
[----:B------:R-:W-:Y:S01]  /*5dd0*/  LOP3.LUT R13, R13, 0x80000000, RZ, 0xfc, !PT ;  /* 0x800000000d0d7812 */ /* 0x000fe200078efcff */
[----:B------:R-:W-:-:S03]  /*5de0*/  IMAD R21, R42, 0x100, R3 ;  /* 0x000001002a157824 */ /* 0x000fc600078e0203 */
[----:B-1-3--:R-:W-:-:S04]  /*5df0*/  IADD3 R8, P0, PT, R17, R8, RZ ;  /* 0x0000000811087210 */ /* 0x00afc80007f1e0ff */
[----:B------:R-:W-:-:S05]  /*5e00*/  LEA.HI.X.SX32 R9, R17, R9, 0x1, P0 ;  /* 0x0000000911097211 */ /* 0x000fca00000f0eff */
[----:B------:R1:W-:Y:S01]  /*5e10*/  STS.64 [R19+0x6600], R8 ;  /* 0x0066000813007388 */ /* 0x0003e20000000a00 */
[----:B----4-:R-:W-:-:S05]  /*5e20*/  IMAD.WIDE R10, R21, 0x4, R10 ;  /* 0x00000004150a7825 */ /* 0x010fca00078e020a */
[----:B------:R1:W-:Y:S02]  /*5e30*/  STG.E.STRONG.SYS desc[UR6][R10.64], R13 ;  /* 0x0000000d0a007986 */ /* 0x0003e4000c115906 */
.L_x_68:
[----:B------:R-:W-:Y:S05]  /*5e40*/  BSYNC B1 ;  /* 0x0000000000017941 */ /* 0x000fea0003800000 */
.L_x_67:
[----:B------:R-:W3:Y:S01]  /*5e50*/  LDC R23, c[0x0][0x3c0] ;  /* 0x0000f000ff177b82 */ /* 0x000ee20000000800 */
[----:B--2---:R-:W-:-:S07]  /*5e60*/  VIADD R6, R54, 0x1980 ;  /* 0x0000198036067836 */ /* 0x004fce0000000000 */
[----:B-1----:R-:W1:Y:S01]  /*5e70*/  LDC.64 R10, c[0x0][0x390] ;  /* 0x0000e400ff0a7b82 */ /* 0x002e620000000a00 */
[----:B---3--:R-:W-:Y:S02]  /*5e80*/  ISETP.GE.AND P0, PT, R6, R23, PT ;  /* 0x000000170600720c */ /* 0x008fe40003f06270 */
[----:B-1----:R-:W-:-:S04]  /*5e90*/  ISETP.EQ.U32.AND P1, PT, R10, RZ, PT ;  /* 0x000000ff0a00720c */ /* 0x002fc80003f22070 */
[----:B------:R-:W-:-:S04]  /*5ea0*/  ISETP.EQ.OR.EX P0, PT, R11, RZ, !P0, P1 ;  /* 0x000000ff0b00720c */ /* 0x000fc80004702710 */
[----:B------:R-:W-:-:S13]  /*5eb0*/  ISETP.GT.U32.OR P0, PT, R3, 0xff, P0 ;  /* 0x000000ff0300780c */ /* 0x000fda0000704470 */
[----:B------:R-:W-:Y:S05]  /*5ec0*/  @P0 BRA `(.L_x_75) ;  /* 0x0000000000200947 */ /* 0x000fea0003800000 */
[----:B------:R-:W1:Y:S01]  /*5ed0*/  LDS.64 R8, [R19+0x6600] ;  /* 0x0066000013087984 */ /* 0x000e620000000a00 */
[C---:B------:R-:W-:Y:S02]  /*5ee0*/  LEA R10, P2, R3.reuse, R10, 0x3 ;  /* 0x0000000a030a7211 */ /* 0x040fe400078418ff */
[--C-:B------:R-:W-:Y:S02]  /*5ef0*/  SHF.R.S32.HI R13, RZ, 0x1f, R0.reuse ;  /* 0x0000001fff0d7819 */ /* 0x100fe40000011400 */
[----:B------:R-:W-:Y:S02]  /*5f00*/  LEA.HI.X R11, R3, R11, RZ, 0x3, P2 ;  /* 0x0000000b030b7211 */ /* 0x000fe400010f1cff */
[----:B-1----:R-:W-:Y:S02]  /*5f10*/  IADD3 R8, P0, P1, R8, R15, R0 ;  /* 0x0000000f08087210 */ /* 0x002fe4000791e000 */
[----:B------:R-:W-:-:S04]  /*5f20*/  SHF.R.S32.HI R15, RZ, 0x1f, R15 ;  /* 0x0000001fff0f7819 */ /* 0x000fc8000001140f */
[----:B------:R-:W-:-:S05]  /*5f30*/  IADD3.X R9, PT, PT, R9, R15, R13, P0, P1 ;  /* 0x0000000f09097210 */ /* 0x000fca00007e240d */
[----:B------:R1:W-:Y:S02]  /*5f40*/  STG.E.64 desc[UR6][R10.64], R8 ;  /* 0x000000080a007986 */ /* 0x0003e4000c101b06 */
.L_x_75:
[----:B------:R-:W-:Y:S01]  /*5f50*/  ISETP.GT.AND P0, PT, R6, R23, PT ;  /* 0x000000170600720c */ /* 0x000fe20003f04270 */
[----:B------:R-:W-:Y:S05]  /*5f60*/  WARPSYNC.ALL ;  /* 0x0000000000007948 */ /* 0x000fea0003800000 */
[----:B------:R-:W-:Y:S01]  /*5f70*/  BAR.SYNC.DEFER_BLOCKING 0x0 ;  /* 0x0000000000007b1d */ /* 0x000fe20000010000 */
[----:B------:R-:W-:-:S06]  /*5f80*/  IMAD R22, R3, 0x4, R7 ;  /* 0x0000000403167824 */ /* 0x000fcc00078e0207 */
[----:B------:R-:W-:Y:S05]  /*5f90*/  @P0 BRA `(.L_x_76) ;  /* 0x0000000c003c0947 */ /* 0x000fea0003800000 */
[----:B------:R-:W2:Y:S01]  /*5fa0*/  LDS R0, [R22] ;  /* 0x0000000016007984 */ /* 0x000ea20000000800 */
[----:B------:R-:W2:Y:S01]  /*5fb0*/  LDCU UR5, c[0x0][0x3c4] ;  /* 0x00007880ff0577ac */ /* 0x000ea20008000800 */
[----:B------:R-:W3:Y:S01]  /*5fc0*/  LDCU.64 UR8, c[0x0][0x3a0] ;  /* 0x00007400ff0877ac */ /* 0x000ee20008000a00 */
[----:B--2---:R-:W-:Y:S02]  /*5fd0*/  SHF.R.U32.HI R6, RZ, UR5, R0 ;  /* 0x00000005ff067c19 */ /* 0x004fe40008011600 */
[----:B------:R-:W-:Y:S02]  /*5fe0*/  LOP3.LUT R15, R0, 0x80000000, RZ, 0x3c, !PT ;  /* 0x80000000000f7812 */ /* 0x000fe400078e3cff */
[----:B------:R-:W-:-:S05]  /*5ff0*/  LOP3.LUT R6, R6, UR4, RZ, 0x30, !PT ;  /* 0x0000000406067c12 */ /* 0x000fca000f8e30ff */
[----:B-1----:R-:W-:-:S06]  /*6000*/  IMAD R8, R6, 0x8, R7 ;  /* 0x0000000806087824 */ /* 0x002fcc00078e0207 */
[----:B------:R-:W1:Y:S02]  /*6010*/  LDS.64 R8, [R8+0x6600] ;  /* 0x0066000008087984 */ /* 0x000e640000000a00 */
[----:B-1----:R-:W-:-:S05]  /*6020*/  IADD3 R6, P1, PT, R8, R3, RZ ;  /* 0x0000000308067210 */ /* 0x002fca0007f3e0ff */
[----:B------:R-:W-:Y:S01]  /*6030*/  IMAD.X R9, RZ, RZ, R9, P1 ;  /* 0x000000ffff097224 */ /* 0x000fe200008e0609 */
[----:B---3--:R-:W-:-:S04]  /*6040*/  LEA R10, P1, R6, UR8, 0x2 ;  /* 0x00000008060a7c11 */ /* 0x008fc8000f8210ff */
[----:B------:R-:W-:-:S05]  /*6050*/  LEA.HI.X R11, R6, UR9, R9, 0x2, P1 ;  /* 0x00000009060b7c11 */ /* 0x000fca00088f1409 */
[----:B------:R-:W-:Y:S01]  /*6060*/  STG.E desc[UR6][R10.64], R15 ;  /* 0x0000000f0a007986 */ /* 0x000fe2000c101906 */
[----:B------:R-:W-:-:S03]  /*6070*/  NOP ;  /* 0x0000000000007918 */ /* 0x000fc60000000000 */
[----:B------:R-:W1:Y:S02]  /*6080*/  LDS R0, [R22+0x600] ;  /* 0x0006000016007984 */ /* 0x000e640000000800 */
[----:B-1----:R-:W-:Y:S02]  /*6090*/  SHF.R.U32.HI R6, RZ, UR5, R0 ;  /* 0x00000005ff067c19 */ /* 0x002fe40008011600 */
[----:B------:R-:W-:Y:S02]  /*60a0*/  LOP3.LUT R15, R0, 0x80000000, RZ, 0x3c, !PT ;  /* 0x80000000000f7812 */ /* 0x000fe400078e3cff */
[----:B------:R-:W-:-:S05]  /*60b0*/  LOP3.LUT R6, R6, UR4, RZ, 0x30, !PT ;  /* 0x0000000406067c12 */ /* 0x000fca000f8e30ff */
[----:B------:R-:W-:-:S06]  /*60c0*/  IMAD R8, R6, 0x8, R7 ;  /* 0x0000000806087824 */ /* 0x000fcc00078e0207 */
[----:B------:R-:W1:Y:S02]  /*60d0*/  LDS.64 R8, [R8+0x6600] ;  /* 0x0066000008087984 */ /* 0x000e640000000a00 */
[----:B-1----:R-:W-:-:S05]  /*60e0*/  IADD3 R6, P1, PT, R8, R3, RZ ;  /* 0x0000000308067210 */ /* 0x002fca0007f3e0ff */
[----:B------:R-:W-:Y:S01]  /*60f0*/  IMAD.X R9, RZ, RZ, R9, P1 ;  /* 0x000000ffff097224 */ /* 0x000fe200008e0609 */
[----:B------:R-:W-:-:S04]  /*6100*/  LEA R12, P1, R6, UR8, 0x2 ;  /* 0x00000008060c7c11 */ /* 0x000fc8000f8210ff */
        /* <DEDUP_REMOVED lines=163> */
[----:B------:R-:W-:-:S05]  /*6b40*/  IMAD R12, R6, 0x8, R7 ;  /* 0x00000008060c7824 */ /* 0x000fca00078e0207 */
        /* <DEDUP_REMOVED lines=17> */
[----:B------:R1:W-:Y:S01]  /*6c60*/  STG.E desc[UR6][R6.64+0x6000], R9 ;  /* 0x0060000906007986 */ /* 0x0003e2000c101906 */
[----:B------:R-:W-:Y:S01]  /*6c70*/  NOP ;  /* 0x0000000000007918 */ /* 0x000fe20000000000 */
[----:B------:R-:W-:Y:S05]  /*6c80*/  BRA `(.L_x_77) ;  /* 0x00000014000c7947 */ /* 0x000fea0003800000 */
.L_x_76:
[----:B-1----:R-:W-:Y:S01]  /*6c90*/  IMAD R9, R42, -0x1980, R23 ;  /* 0xffffe6802a097824 */ /* 0x002fe200078e0217 */
[----:B------:R-:W-:Y:S01]  /*6ca0*/  BSSY.RECONVERGENT B0, `(.L_x_78) ;  /* 0x000001b000007945 */ /* 0x000fe20003800200 */
[C---:B------:R-:W-:Y:S02]  /*6cb0*/  VIADD R0, R3.reuse, 0x180 ;  /* 0x0000018003007836 */ /* 0x040fe40000000000 */
[C---:B------:R-:W-:Y:S01]  /*6cc0*/  VIADD R6, R3.reuse, 0x300 ;  /* 0x0000030003067836 */ /* 0x040fe20000000000 */
[CC--:B------:R-:W-:Y:S01]  /*6cd0*/  ISETP.GE.AND P1, PT, R3.reuse, R9.reuse, PT ;  /* 0x000000090300720c */ /* 0x0c0fe20003f26270 */
[C---:B------:R-:W-:Y:S01]  /*6ce0*/  VIADD R8, R3.reuse, 0x480 ;  /* 0x0000048003087836 */ /* 0x040fe20000000000 */
[-C--:B------:R-:W-:Y:S01]  /*6cf0*/  ISETP.GE.AND P2, PT, R0, R9.reuse, PT ;  /* 0x000000090000720c */ /* 0x080fe20003f46270 */
[C---:B------:R-:W-:Y:S01]  /*6d00*/  VIADD R0, R3.reuse, 0x600 ;  /* 0x0000060003007836 */ /* 0x040fe20000000000 */
[-C--:B------:R-:W-:Y:S01]  /*6d10*/  ISETP.GE.AND P3, PT, R6, R9.reuse, PT ;  /* 0x000000090600720c */ /* 0x080fe20003f66270 */
[C---:B------:R-:W-:Y:S01]  /*6d20*/  VIADD R6, R3.reuse, 0x780 ;  /* 0x0000078003067836 */ /* 0x040fe20000000000 */
[-C--:B------:R-:W-:Y:S01]  /*6d30*/  ISETP.GE.AND P4, PT, R8, R9.reuse, PT ;  /* 0x000000090800720c */ /* 0x080fe20003f86270 */
[----:B------:R-:W-:Y:S01]  /*6d40*/  VIADD R8, R3, 0x900 ;  /* 0x0000090003087836 */ /* 0x000fe20000000000 */
[----:B------:R-:W-:-:S02]  /*6d50*/  ISETP.GE.AND P5, PT, R0, R9, PT ;  /* 0x000000090000720c */ /* 0x000fc40003fa6270 */
[----:B------:R-:W-:-:S03]  /*6d60*/  ISETP.GE.AND P6, PT, R6, R9, PT ;  /* 0x000000090600720c */ /* 0x000fc60003fc6270 */
[----:B------:R-:W-:Y:S10]  /*6d70*/  @P1 BRA `(.L_x_79) ;  /* 0x0000000000341947 */ /* 0x000ff40003800000 */
[----:B------:R-:W1:Y:S01]  /*6d80*/  LDS R0, [R22] ;  /* 0x0000000016007984 */ /* 0x000e620000000800 */
[----:B------:R-:W1:Y:S01]  /*6d90*/  LDCU UR5, c[0x0][0x3c4] ;  /* 0x00007880ff0577ac */ /* 0x000e620008000800 */
[----:B------:R-:W2:Y:S01]  /*6da0*/  LDCU.64 UR8, c[0x0][0x3a0] ;  /* 0x00007400ff0877ac */ /* 0x000ea20008000a00 */
[----:B-1----:R-:W-:Y:S02]  /*6db0*/  SHF.R.U32.HI R6, RZ, UR5, R0 ;  /* 0x00000005ff067c19 */ /* 0x002fe40008011600 */
[----:B------:R-:W-:Y:S02]  /*6dc0*/  LOP3.LUT R13, R0, 0x80000000, RZ, 0x3c, !PT ;  /* 0x80000000000d7812 */ /* 0x000fe400078e3cff */
[----:B------:R-:W-:-:S05]  /*6dd0*/  LOP3.LUT R6, R6, UR4, RZ, 0x30, !PT ;  /* 0x0000000406067c12 */ /* 0x000fca000f8e30ff */
[----:B------:R-:W-:-:S05]  /*6de0*/  IMAD R6, R6, 0x8, R7 ;  /* 0x0000000806067824 */ /* 0x000fca00078e0207 */
[----:B------:R-:W1:Y:S02]  /*6df0*/  LDS.64 R10, [R6+0x6600] ;  /* 0x00660000060a7984 */ /* 0x000e640000000a00 */
[----:B-1----:R-:W-:-:S05]  /*6e00*/  IADD3 R12, P1, PT, R10, R3, RZ ;  /* 0x000000030a0c7210 */ /* 0x002fca0007f3e0ff */
[----:B------:R-:W-:Y:S01]  /*6e10*/  IMAD.X R11, RZ, RZ, R11, P1 ;  /* 0x000000ffff0b7224 */ /* 0x000fe200008e060b */
[----:B--2---:R-:W-:-:S04]  /*6e20*/  LEA R10, P1, R12, UR8, 0x2 ;  /* 0x000000080c0a7c11 */ /* 0x004fc8000f8210ff */
[----:B------:R-:W-:-:S05]  /*6e30*/  LEA.HI.X R11, R12, UR9, R11, 0x2, P1 ;  /* 0x000000090c0b7c11 */ /* 0x000fca00088f140b */
[----:B------:R1:W-:Y:S04]  /*6e40*/  STG.E desc[UR6][R10.64], R13 ;  /* 0x0000000d0a007986 */ /* 0x0003e8000c101906 */
.L_x_79:
[----:B------:R-:W-:Y:S05]  /*6e50*/  BSYNC.RECONVERGENT B0 ;  /* 0x0000000000007941 */ /* 0x000fea0003800200 */
.L_x_78:
[----:B------:R-:W-:Y:S01]  /*6e60*/  NOP ;  /* 0x0000000000007918 */ /* 0x000fe20000000000 */
[----:B------:R-:W-:Y:S01]  /*6e70*/  BSSY.RECONVERGENT B0, `(.L_x_80) ;  /* 0x0000011000007945 */ /* 0x000fe20003800200 */
[----:B------:R-:W-:Y:S01]  /*6e80*/  ISETP.GE.AND P1, PT, R8, R9, PT ;  /* 0x000000090800720c */ /* 0x000fe20003f26270 */
[----:B------:R-:W-:Y:S02]  /*6e90*/  VIADD R8, R3, 0xa80 ;  /* 0x00000a8003087836 */ /* 0x000fe40000000000 */
[----:B------:R-:W-:Y:S10]  /*6ea0*/  @P2 BRA `(.L_x_81) ;  /* 0x0000000000342947 */ /* 0x000ff40003800000 */
[----:B------:R-:W2:Y:S01]  /*6eb0*/  LDS R0, [R22+0x600] ;  /* 0x0006000016007984 */ /* 0x000ea20000000800 */
[----:B------:R-:W2:Y:S01]  /*6ec0*/  LDCU UR5, c[0x0][0x3c4] ;  /* 0x00007880ff0577ac */ /* 0x000ea20008000800 */
[----:B------:R-:W3:Y:S01]  /*6ed0*/  LDCU.64 UR8, c[0x0][0x3a0] ;  /* 0x00007400ff0877ac */ /* 0x000ee20008000a00 */
[----:B--2---:R-:W-:Y:S02]  /*6ee0*/  SHF.R.U32.HI R6, RZ, UR5, R0 ;  /* 0x00000005ff067c19 */ /* 0x004fe40008011600 */
[----:B-1----:R-:W-:Y:S02]  /*6ef0*/  LOP3.LUT R13, R0, 0x80000000, RZ, 0x3c, !PT ;  /* 0x80000000000d7812 */ /* 0x002fe400078e3cff */
[----:B------:R-:W-:-:S05]  /*6f00*/  LOP3.LUT R6, R6, UR4, RZ, 0x30, !PT ;  /* 0x0000000406067c12 */ /* 0x000fca000f8e30ff */
[----:B------:R-:W-:-:S05]  /*6f10*/  IMAD R6, R6, 0x8, R7 ;  /* 0x0000000806067824 */ /* 0x000fca00078e0207 */
[----:B------:R-:W1:Y:S02]  /*6f20*/  LDS.64 R10, [R6+0x6600] ;  /* 0x00660000060a7984 */ /* 0x000e640000000a00 */
[----:B-1----:R-:W-:-:S05]  /*6f30*/  IADD3 R12, P2, PT, R10, R3, RZ ;  /* 0x000000030a0c7210 */ /* 0x002fca0007f5e0ff */
[----:B------:R-:W-:Y:S01]  /*6f40*/  IMAD.X R11, RZ, RZ, R11, P2 ;  /* 0x000000ffff0b7224 */ /* 0x000fe200010e060b */
[----:B---3--:R-:W-:-:S04]  /*6f50*/  LEA R10, P2, R12, UR8, 0x2 ;  /* 0x000000080c0a7c11 */ /* 0x008fc8000f8410ff */
[----:B------:R-:W-:-:S05]  /*6f60*/  LEA.HI.X R11, R12, UR9, R11, 0x2, P2 ;  /* 0x000000090c0b7c11 */ /* 0x000fca00090f140b */
[----:B------:R2:W-:Y:S04]  /*6f70*/  STG.E desc[UR6][R10.64+0x600], R13 ;  /* 0x0006000d0a007986 */ /* 0x0005e8000c101906 */
.L_x_81:
[----:B------:R-:W-:Y:S05]  /*6f80*/  BSYNC.RECONVERGENT B0 ;  /* 0x0000000000007941 */ /* 0x000fea0003800200 */
.L_x_80:
[----:B------:R-:W-:Y:S01]  /*6f90*/  NOP ;  /* 0x0000000000007918 */ /* 0x000fe20000000000 */
[----:B------:R-:W-:Y:S01]  /*6fa0*/  BSSY.RECONVERGENT B0, `(.L_x_82) ;  /* 0x0000011000007945 */ /* 0x000fe20003800200 */
[----:B------:R-:W-:Y:S02]  /*6fb0*/  ISETP.GE.AND P2, PT, R8, R9, PT ;  /* 0x000000090800720c */ /* 0x000fe40003f46270 */
[----:B------:R-:W-:Y:S01]  /*6fc0*/  LOP3.LUT R8, R3, 0xc00, RZ, 0xfc, !PT ;  /* 0x00000c0003087812 */ /* 0x000fe200078efcff */
[----:B------:R-:W-:Y:S10]  /*6fd0*/  @P3 BRA `(.L_x_83) ;  /* 0x0000000000343947 */ /* 0x000ff40003800000 */
[----:B------:R-:W3:Y:S01]  /*6fe0*/  LDS R0, [R22+0xc00] ;  /* 0x000c000016007984 */ /* 0x000ee20000000800 */
[----:B------:R-:W3:Y:S01]  /*6ff0*/  LDCU UR5, c[0x0][0x3c4] ;  /* 0x00007880ff0577ac */ /* 0x000ee20008000800 */
[----:B------:R-:W4:Y:S01]  /*7000*/  LDCU.64 UR8, c[0x0][0x3a0] ;  /* 0x00007400ff0877ac */ /* 0x000f220008000a00 */
[----:B---3--:R-:W-:Y:S02]  /*7010*/  SHF.R.U32.HI R6, RZ, UR5, R0 ;  /* 0x00000005ff067c19 */ /* 0x008fe40008011600 */
[----:B-12---:R-:W-:Y:S02]  /*7020*/  LOP3.LUT R13, R0, 0x80000000, RZ, 0x3c, !PT ;  /* 0x80000000000d7812 */ /* 0x006fe400078e3cff */
[----:B------:R-:W-:-:S05]  /*7030*/  LOP3.LUT R6, R6, UR4, RZ, 0x30, !PT ;  /* 0x0000000406067c12 */ /* 0x000fca000f8e30ff */
[----:B------:R-:W-:-:S05]  /*7040*/  IMAD R6, R6, 0x8, R7 ;  /* 0x0000000806067824 */ /* 0x000fca00078e0207 */
[----:B------:R-:W1:Y:S02]  /*7050*/  LDS.64 R10, [R6+0x6600] ;  /* 0x00660000060a7984 */ /* 0x000e640000000a00 */
[----:B-1----:R-:W-:-:S05]  /*7060*/  IADD3 R12, P3, PT, R10, R3, RZ ;  /* 0x000000030a0c7210 */ /* 0x002fca0007f7e0ff */
[----:B------:R-:W-:Y:S01]  /*7070*/  IMAD.X R11, RZ, RZ, R11, P3 ;  /* 0x000000ffff0b7224 */ /* 0x000fe200018e060b */
[----:B----4-:R-:W-:-:S04]  /*7080*/  LEA R10, P3, R12, UR8, 0x2 ;  /* 0x000000080c0a7c11 */ /* 0x010fc8000f8610ff */
[----:B------:R-:W-:-:S05]  /*7090*/  LEA.HI.X R11, R12, UR9, R11, 0x2, P3 ;  /* 0x000000090c0b7c11 */ /* 0x000fca00098f140b */
[----:B------:R3:W-:Y:S04]  /*70a0*/  STG.E desc[UR6][R10.64+0xc00], R13 ;  /* 0x000c000d0a007986 */ /* 0x0007e8000c101906 */
.L_x_83:
[----:B------:R-:W-:Y:S05]  /*70b0*/  BSYNC.RECONVERGENT B0 ;  /* 0x0000000000007941 */ /* 0x000fea0003800200 */
.L_x_82:
[----:B------:R-:W-:Y:S01]  /*70c0*/  NOP ;  /* 0x0000000000007918 */ /* 0x000fe20000000000 */
[----:B------:R-:W-:Y:S01]  /*70d0*/  BSSY.RECONVERGENT B0, `(.L_x_84) ;  /* 0x0000011000007945 */ /* 0x000fe20003800200 */
[----:B------:R-:W-:Y:S01]  /*70e0*/  ISETP.GE.AND P3, PT, R8, R9, PT ;  /* 0x000000090800720c */ /* 0x000fe20003f66270 */
[----:B------:R-:W-:Y:S02]  /*70f0*/  VIADD R8, R3, 0xd80 ;  /* 0x00000d8003087836 */ /* 0x000fe40000000000 */
[----:B------:R-:W-:Y:S10]  /*7100*/  @P4 BRA `(.L_x_85) ;  /* 0x0000000000344947 */ /* 0x000ff40003800000 */
[----:B------:R-:W4:Y:S01]  /*7110*/  LDS R0, [R22+0x1200] ;  /* 0x0012000016007984 */ /* 0x000f220000000800 */
[----:B------:R-:W4:Y:S01]  /*7120*/  LDCU UR5, c[0x0][0x3c4] ;  /* 0x00007880ff0577ac */ /* 0x000f220008000800 */
[----:B------:R-:W5:Y:S01]  /*7130*/  LDCU.64 UR8, c[0x0][0x3a0] ;  /* 0x00007400ff0877ac */ /* 0x000f620008000a00 */
[----:B----4-:R-:W-:Y:S02]  /*7140*/  SHF.R.U32.HI R6, RZ, UR5, R0 ;  /* 0x00000005ff067c19 */ /* 0x010fe40008011600 */
[----:B-123--:R-:W-:Y:S02]  /*7150*/  LOP3.LUT R13, R0, 0x80000000, RZ, 0x3c, !PT ;  /* 0x80000000000d7812 */ /* 0x00efe400078e3cff */
[----:B------:R-:W-:-:S05]  /*7160*/  LOP3.LUT R6, R6, UR4, RZ, 0x30, !PT ;  /* 0x0000000406067c12 */ /* 0x000fca000f8e30ff */
[----:B------:R-:W-:-:S05]  /*7170*/  IMAD R6, R6, 0x8, R7 ;  /* 0x0000000806067824 */ /* 0x000fca00078e0207 */
[----:B------:R-:W1:Y:S02]  /*7180*/  LDS.64 R10, [R6+0x6600] ;  /* 0x00660000060a7984 */ /* 0x000e640000000a00 */
[----:B-1----:R-:W-:-:S05]  /*7190*/  IADD3 R12, P4, PT, R10, R3, RZ ;  /* 0x000000030a0c7210 */ /* 0x002fca0007f9e0ff */
[----:B------:R-:W-:Y:S01]  /*71a0*/  IMAD.X R11, RZ, RZ, R11, P4 ;  /* 0x000000ffff0b7224 */ /* 0x000fe200020e060b */
[----:B-----5:R-:W-:-:S04]  /*71b0*/  LEA R10, P4, R12, UR8, 0x2 ;  /* 0x000000080c0a7c11 */ /* 0x020fc8000f8810ff */
[----:B------:R-:W-:-:S05]  /*71c0*/  LEA.HI.X R11, R12, UR9, R11, 0x2, P4 ;  /* 0x000000090c0b7c11 */ /* 0x000fca000a0f140b */
[----:B------:R4:W-:Y:S04]  /*71d0*/  STG.E desc[UR6][R10.64+0x1200], R13 ;  /* 0x0012000d0a007986 */ /* 0x0009e8000c101906 */
.L_x_85:
[----:B------:R-:W-:Y:S05]  /*71e0*/  BSYNC.RECONVERGENT B0 ;  /* 0x0000000000007941 */ /* 0x000fea0003800200 */
.L_x_84:
[----:B------:R-:W-:Y:S01]  /*71f0*/  NOP ;  /* 0x0000000000007918 */ /* 0x000fe20000000000 */
[----:B------:R-:W-:Y:S01]  /*7200*/  BSSY.RECONVERGENT B0, `(.L_x_86) ;  /* 0x0000011000007945 */ /* 0x000fe20003800200 */
[----:B------:R-:W-:Y:S01]  /*7210*/  ISETP.GE.AND P4, PT, R8, R9, PT ;  /* 0x000000090800720c */ /* 0x000fe20003f86270 */
[----:B------:R-:W-:Y:S02]  /*7220*/  VIADD R8, R3, 0xf00 ;  /* 0x00000f0003087836 */ /* 0x000fe40000000000 */
[----:B------:R-:W-:Y:S10]  /*7230*/  @P5 BRA `(.L_x_87) ;  /* 0x0000000000345947 */ /* 0x000ff40003800000 */
[----:B------:R-:W5:Y:S01]  /*7240*/  LDS R0, [R22+0x1800] ;  /* 0x0018000016007984 */ /* 0x000f620000000800 */
[----:B------:R-:W5:Y:S01]  /*7250*/  LDCU UR5, c[0x0][0x3c4] ;  /* 0x00007880ff0577ac */ /* 0x000f620008000800 */
[----:B------:R-:W0:Y:S01]  /*7260*/  LDCU.64 UR8, c[0x0][0x3a0] ;  /* 0x00007400ff0877ac */ /* 0x000e220008000a00 */
[----:B-----5:R-:W-:Y:S02]  /*7270*/  SHF.R.U32.HI R6, RZ, UR5, R0 ;  /* 0x00000005ff067c19 */ /* 0x020fe40008011600 */
[----:B-1234-:R-:W-:Y:S02]  /*7280*/  LOP3.LUT R13, R0, 0x80000000, RZ, 0x3c, !PT ;  /* 0x80000000000d7812 */ /* 0x01efe400078e3cff */
[----:B------:R-:W-:-:S05]  /*7290*/  LOP3.LUT R6, R6, UR4, RZ, 0x30, !PT ;  /* 0x0000000406067c12 */ /* 0x000fca000f8e30ff */
[----:B------:R-:W-:-:S05]  /*72a0*/  IMAD R6, R6, 0x8, R7 ;  /* 0x0000000806067824 */ /* 0x000fca00078e0207 */
[----:B------:R-:W1:Y:S02]  /*72b0*/  LDS.64 R10, [R6+0x6600] ;  /* 0x00660000060a7984 */ /* 0x000e640000000a00 */
[----:B-1----:R-:W-:-:S05]  /*72c0*/  IADD3 R12, P5, PT, R10, R3, RZ ;  /* 0x000000030a0c7210 */ /* 0x002fca0007fbe0ff */
[----:B------:R-:W-:Y:S01]  /*72d0*/  IMAD.X R11, RZ, RZ, R11, P5 ;  /* 0x000000ffff0b7224 */ /* 0x000fe200028e060b */
[----:B0-----:R-:W-:-:S04]  /*72e0*/  LEA R10, P5, R12, UR8, 0x2 ;  /* 0x000000080c0a7c11 */ /* 0x001fc8000f8a10ff */
[----:B------:R-:W-:-:S05]  /*72f0*/  LEA.HI.X R11, R12, UR9, R11, 0x2, P5 ;  /* 0x000000090c0b7c11 */ /* 0x000fca000a8f140b */
[----:B------:R0:W-:Y:S04]  /*7300*/  STG.E desc[UR6][R10.64+0x1800], R13 ;  /* 0x0018000d0a007986 */ /* 0x0001e8000c101906 */
.L_x_87:
[----:B------:R-:W-:Y:S05]  /*7310*/  BSYNC.RECONVERGENT B0 ;  /* 0x0000000000007941 */ /* 0x000fea0003800200 */
.L_x_86:
        /* <DEDUP_REMOVED lines=9> */
[----:B01234-:R-:W-:Y:S02]  /*73b0*/  LOP3.LUT R13, R0, 0x80000000, RZ, 0x3c, !PT ;  /* 0x80000000000d7812 */ /* 0x01ffe400078e3cff */
[----:B------:R-:W-:-:S05]  /*73c0*/  LOP3.LUT R6, R6, UR4, RZ, 0x30, !PT ;  /* 0x0000000406067c12 */ /* 0x000fca000f8e30ff */
[----:B------:R-:W-:-:S05]  /*73d0*/  IMAD R6, R6, 0x8, R7 ;  /* 0x0000000806067824 */ /* 0x000fca00078e0207 */
[----:B------:R-:W0:Y:S02]  /*73e0*/  LDS.64 R10, [R6+0x6600] ;  /* 0x00660000060a7984 */ /* 0x000e240000000a00 */
[----:B0-----:R-:W-:-:S05]  /*73f0*/  IADD3 R12, P6, PT, R10, R3, RZ ;  /* 0x000000030a0c7210 */ /* 0x001fca0007fde0ff */
[----:B------:R-:W-:Y:S01]  /*7400*/  IMAD.X R11, RZ, RZ, R11, P6 ;  /* 0x000000ffff0b7224 */ /* 0x000fe200030e060b */
[----:B------:R-:W-:-:S04]  /*7410*/  LEA R10, P6, R12, UR8, 0x2 ;  /* 0x000000080c0a7c11 */ /* 0x000fc8000f8c10ff */
[----:B------:R-:W-:-:S05]  /*7420*/  LEA.HI.X R11, R12, UR9, R11, 0x2, P6 ;  /* 0x000000090c0b7c11 */ /* 0x000fca000b0f140b */
[----:B------:R0:W-:Y:S04]  /*7430*/  STG.E desc[UR6][R10.64+0x1e00], R13 ;  /* 0x001e000d0a007986 */ /* 0x0001e8000c101906 */
.L_x_89:
[----:B------:R-:W-:Y:S05]  /*7440*/  BSYNC.RECONVERGENT B0 ;  /* 0x0000000000007941 */ /* 0x000fea0003800200 */
.L_x_88:
        /* <DEDUP_REMOVED lines=18> */
.L_x_91:
[----:B------:R-:W-:Y:S05]  /*7570*/  BSYNC.RECONVERGENT B0 ;  /* 0x0000000000007941 */ /* 0x000fea0003800200 */
.L_x_90:
        /* <DEDUP_REMOVED lines=18> */
.L_x_93:
[----:B------:R-:W-:Y:S05]  /*76a0*/  BSYNC.RECONVERGENT B0 ;  /* 0x0000000000007941 */ /* 0x000fea0003800200 */
.L_x_92:
        /* <DEDUP_REMOVED lines=18> */
.L_x_95:
[----:B------:R-:W-:Y:S05]  /*77d0*/  BSYNC.RECONVERGENT B0 ;  /* 0x0000000000007941 */ /* 0x000fea0003800200 */
.L_x_94:
        /* <DEDUP_REMOVED lines=18> */
.L_x_97:
[----:B------:R-:W-:Y:S05]  /*7900*/  BSYNC.RECONVERGENT B0 ;  /* 0x0000000000007941 */ /* 0x000fea0003800200 */
.L_x_96:
[----:B------:R-:W-:Y:S01]  /*7910*/  NOP ;  /* 0x0000000000007918 */ /* 0x000fe20000000000 */
[----:B------:R-:W-:Y:S01]  /*7920*/  BSSY.RECONVERGENT B0, `(.L_x_98) ;  /* 0x0000011000007945 */ /* 0x000fe20003800200 */
[----:B------:R-:W-:Y:S02]  /*7930*/  ISETP.GE.AND P4, PT, R8, R9, PT ;  /* 0x000000090800720c */ /* 0x000fe40003f86270 */
[----:B------:R-:W-:Y:S01]  /*7940*/  LOP3.LUT R8, R3, 0x1800, RZ, 0xfc, !PT ;  /* 0x0000180003087812 */ /* 0x000fe200078efcff */
        /* <DEDUP_REMOVED lines=14> */
.L_x_99:
[----:B------:R-:W-:Y:S05]  /*7a30*/  BSYNC.RECONVERGENT B0 ;  /* 0x0000000000007941 */ /* 0x000fea0003800200 */
.L_x_98:
[----:B------:R-:W-:Y:S01]  /*7a40*/  NOP ;  /* 0x0000000000007918 */ /* 0x000fe20000000000 */
[----:B------:R-:W-:Y:S01]  /*7a50*/  BSSY.RECONVERGENT B0, `(.L_x_100) ;  /* 0x0000010000007945 */ /* 0x000fe20003800200 */
[----:B------:R-:W-:-:S03]  /*7a60*/  ISETP.GE.AND P5, PT, R8, R9, PT ;  /* 0x000000090800720c */ /* 0x000fc60003fa6270 */
        /* <DEDUP_REMOVED lines=14> */
.L_x_101:
[----:B------:R-:W-:Y:S05]  /*7b50*/  BSYNC.RECONVERGENT B0 ;  /* 0x0000000000007941 */ /* 0x000fea0003800200 */
.L_x_100:
[----:B------:R-:W-:Y:S01]  /*7b60*/  NOP ;  /* 0x0000000000007918 */ /* 0x000fe20000000000 */
[----:B------:R-:W-:Y:S04]  /*7b70*/  BSSY.RECONVERGENT B0, `(.L_x_102) ;  /* 0x000000f000007945 */ /* 0x000fe80003800200 */
[----:B------:R-:W-:Y:S05]  /*7b80*/  @P1 BRA `(.L_x_103) ;  /* 0x0000000000341947 */ /* 0x000fea0003800000 */
        /* <DEDUP_REMOVED lines=13> */
.L_x_103:
[----:B------:R-:W-:Y:S05]  /*7c60*/  BSYNC.RECONVERGENT B0 ;  /* 0x0000000000007941 */ /* 0x000fea0003800200 */
.L_x_102:
        /* <DEDUP_REMOVED lines=16> */
.L_x_105:
[----:B------:R-:W-:Y:S05]  /*7d70*/  BSYNC.RECONVERGENT B0 ;  /* 0x0000000000007941 */ /* 0x000fea0003800200 */
.L_x_104:
        /* <DEDUP_REMOVED lines=16> */
.L_x_107:
[----:B------:R-:W-:Y:S05]  /*7e80*/  BSYNC.RECONVERGENT B0 ;  /* 0x0000000000007941 */ /* 0x000fea0003800200 */
.L_x_106:
        /* <DEDUP_REMOVED lines=16> */
.L_x_109:
[----:B------:R-:W-:Y:S05]  /*7f90*/  BSYNC.RECONVERGENT B0 ;  /* 0x0000000000007941 */ /* 0x000fea0003800200 */
.L_x_108:
[----:B------:R-:W-:Y:S01]  /*7fa0*/  NOP ;  /* 0x0000000000007918 */ /* 0x000fe20000000000 */
[----:B------:R-:W-:Y:S04]  /*7fb0*/  BSSY.RECONVERGENT B0, `(.L_x_110) ;  /* 0x000000f000007945 */ /* 0x000fe80003800200 */
[----:B------:R-:W-:Y:S05]  /*7fc0*/  @P5 BRA `(.L_x_111) ;  /* 0x0000000000345947 */ /* 0x000fea0003800000 */
[----:B------:R-:W5:Y:S01]  /*7fd0*/  LDS R0, [R22+0x6000] ;  /* 0x0060000016007984 */ /* 0x000f620000000800 */
[----:B------:R-:W5:Y:S01]  /*7fe0*/  LDCU UR5, c[0x0][0x3c4] ;  /* 0x00007880ff0577ac */ /* 0x000f620008000800 */
[----:B------:R-:W1:Y:S01]  /*7ff0*/  LDCU.64 UR8, c[0x0][0x3a0] ;  /* 0x00007400ff0877ac */ /* 0x000e620008000a00 */
[----:B-----5:R-:W-:-:S04]  /*8000*/  SHF.R.U32.HI R6, RZ, UR5, R0 ;  /* 0x00000005ff067c19 */ /* 0x020fc80008011600 */
[----:B------:R-:W-:-:S05]  /*8010*/  LOP3.LUT R6, R6, UR4, RZ, 0x30, !PT ;  /* 0x0000000406067c12 */ /* 0x000fca000f8e30ff */
[----:B0-----:R-:W-:-:S05]  /*8020*/  IMAD R8, R6, 0x8, R7 ;  /* 0x0000000806087824 */ /* 0x001fca00078e0207 */
[----:B------:R-:W0:Y:S02]  /*8030*/  LDS.64 R6, [R8+0x6600] ;  /* 0x0066000008067984 */ /* 0x000e240000000a00 */
[----:B0-----:R-:W-:-:S05]  /*8040*/  IADD3 R9, P1, PT, R6, R3, RZ ;  /* 0x0000000306097210 */ /* 0x001fca0007f3e0ff */
[----:B-1234-:R-:W-:Y:S01]  /*8050*/  IMAD.X R10, RZ, RZ, R7, P1 ;  /* 0x000000ffff0a7224 */ /* 0x01efe200008e0607 */
[----:B------:R-:W-:-:S04]  /*8060*/  LEA R6, P1, R9, UR8, 0x2 ;  /* 0x0000000809067c11 */ /* 0x000fc8000f8210ff */
[----:B------:R-:W-:Y:S02]  /*8070*/  LEA.HI.X R7, R9, UR9, R10, 0x2, P1 ;  /* 0x0000000909077c11 */ /* 0x000fe400088f140a */
[----:B------:R-:W-:-:S05]  /*8080*/  LOP3.LUT R9, R0, 0x80000000, RZ, 0x3c, !PT ;  /* 0x8000000000097812 */ /* 0x000fca00078e3cff */
[----:B------:R0:W-:Y:S02]  /*8090*/  STG.E desc[UR6][R6.64+0x6000], R9 ;  /* 0x0060000906007986 */ /* 0x0001e4000c101906 */
.L_x_111:
[----:B------:R-:W-:Y:S05]  /*80a0*/  BSYNC.RECONVERGENT B0 ;  /* 0x0000000000007941 */ /* 0x000fea0003800200 */
.L_x_110:
[----:B------:R-:W-:Y:S01]  /*80b0*/  NOP ;  /* 0x0000000000007918 */ /* 0x000fe20000000000 */
.L_x_77:
[----:B------:R-:W5:Y:S01]  /*80c0*/  LDS R0, [R22] ;  /* 0x0000000016007984 */ /* 0x000f620000000800 */
[----:B------:R-:W5:Y:S03]  /*80d0*/  LDCU UR5, c[0x0][0x3c4] ;  /* 0x00007880ff0577ac */ /* 0x000f660008000800 */
[----:B01----:R-:W0:Y:S04]  /*80e0*/  LDS R6, [R22+0x600] ;  /* 0x0006000016067984 */ /* 0x003e280000000800 */
[----:B------:R-:W1:Y:S04]  /*80f0*/  LDS R7, [R22+0xc00] ;  /* 0x000c000016077984 */ /* 0x000e680000000800 */
[----:B------:R-:W1:Y:S04]  /*8100*/  LDS R8, [R22+0x1200] ;  /* 0x0012000016087984 */ /* 0x000e680000000800 */
[----:B------:R-:W1:Y:S04]  /*8110*/  LDS R9, [R22+0x1800] ;  /* 0x0018000016097984 */ /* 0x000e680000000800 */
[----:B--234-:R-:W2:Y:S04]  /*8120*/  LDS R10, [R22+0x1e00] ;  /* 0x001e0000160a7984 */ /* 0x01cea80000000800 */
[----:B------:R-:W3:Y:S04]  /*8130*/  LDS R11, [R22+0x2400] ;  /* 0x00240000160b7984 */ /* 0x000ee80000000800 */
[----:B------:R-:W4:Y:S04]  /*8140*/  LDS R12, [R22+0x2a00] ;  /* 0x002a0000160c7984 */ /* 0x000f280000000800 */
[----:B------:R-:W4:Y:S04]  /*8150*/  LDS R13, [R22+0x3000] ;  /* 0x00300000160d7984 */ /* 0x000f280000000800 */
[----:B------:R-:W4:Y:S04]  /*8160*/  LDS R14, [R22+0x3600] ;  /* 0x00360000160e7984 */ /* 0x000f280000000800 */
[----:B------:R-:W4:Y:S01]  /*8170*/  LDS R15, [R22+0x3c00] ;  /* 0x003c0000160f7984 */ /* 0x000f220000000800 */
[----:B-----5:R-:W-:-:S03]  /*8180*/  SHF.R.U32.HI R0, RZ, UR5, R0 ;  /* 0x00000005ff007c19 */ /* 0x020fc60008011600 */
[----:B------:R-:W5:Y:S01]  /*8190*/  LDS R16, [R22+0x4200] ;  /* 0x0042000016107984 */ /* 0x000f620000000800 */
[----:B0-----:R-:W-:-:S03]  /*81a0*/  SHF.R.U32.HI R6, RZ, UR5, R6 ;  /* 0x00000005ff067c19 */ /* 0x001fc60008011606 */
[----:B------:R-:W0:Y:S01]  /*81b0*/  LDS R17, [R22+0x4800] ;  /* 0x0048000016117984 */ /* 0x000e220000000800 */
[----:B-1----:R-:W-:-:S03]  /*81c0*/  SHF.R.U32.HI R7, RZ, UR5, R7 ;  /* 0x00000005ff077c19 */ /* 0x002fc60008011607 */
[----:B------:R-:W1:Y:S01]  /*81d0*/  LDS R18, [R22+0x4e00] ;  /* 0x004e000016127984 */ /* 0x000e620000000800 */
[----:B------:R-:W-:-:S03]  /*81e0*/  SHF.R.U32.HI R8, RZ, UR5, R8 ;  /* 0x00000005ff087c19 */ /* 0x000fc60008011608 */
[----:B------:R-:W1:Y:S01]  /*81f0*/  LDS R19, [R22+0x5400] ;  /* 0x0054000016137984 */ /* 0x000e620000000800 */
[----:B------:R-:W-:-:S03]  /*8200*/  SHF.R.U32.HI R9, RZ, UR5, R9 ;  /* 0x00000005ff097c19 */ /* 0x000fc60008011609 */
[----:B------:R-:W1:Y:S01]  /*8210*/  LDS R20, [R22+0x5a00] ;  /* 0x005a000016147984 */ /* 0x000e620000000800 */
[----:B--2---:R-:W-:-:S03]  /*8220*/  SHF.R.U32.HI R10, RZ, UR5, R10 ;  /* 0x00000005ff0a7c19 */ /* 0x004fc6000801160a */
[----:B------:R-:W2:Y:S01]  /*8230*/  LDS R21, [R22+0x6000] ;  /* 0x0060000016157984 */ /* 0x000ea20000000800 */
[----:B---3--:R-:W-:Y:S02]  /*8240*/  SHF.R.U32.HI R11, RZ, UR5, R11 ;  /* 0x00000005ff0b7c19 */ /* 0x008fe4000801160b */
[----:B----4-:R-:W-:Y:S02]  /*8250*/  SHF.R.U32.HI R12, RZ, UR5, R12 ;  /* 0x00000005ff0c7c19 */ /* 0x010fe4000801160c */
[----:B------:R-:W-:Y:S02]  /*8260*/  SHF.R.U32.HI R13, RZ, UR5, R13 ;  /* 0x00000005ff0d7c19 */ /* 0x000fe4000801160d */
[----:B------:R-:W-:Y:S02]  /*8270*/  SHF.R.U32.HI R43, RZ, UR5, R14 ;  /* 0x00000005ff2b7c19 */ /* 0x000fe4000801160e */
[----:B------:R-:W-:Y:S02]  /*8280*/  LOP3.LUT R14, R12, UR4, RZ, 0x30, !PT ;  /* 0x000000040c0e7c12 */ /* 0x000fe4000f8e30ff */
[----:B------:R-:W-:-:S02]  /*8290*/  SHF.R.U32.HI R44, RZ, UR5, R15 ;  /* 0x00000005ff2c7c19 */ /* 0x000fc4000801160f */
[----:B------:R-:W-:Y:S02]  /*82a0*/  LOP3.LUT R15, R11, UR4, RZ, 0x30, !PT ;  /* 0x000000040b0f7c12 */ /* 0x000fe4000f8e30ff */
[----:B-----5:R-:W-:Y:S02]  /*82b0*/  SHF.R.U32.HI R45, RZ, UR5, R16 ;  /* 0x00000005ff2d7c19 */ /* 0x020fe40008011610 */
[----:B------:R-:W-:Y:S02]  /*82c0*/  LOP3.LUT R16, R10, UR4, RZ, 0x30, !PT ;  /* 0x000000040a107c12 */ /* 0x000fe4000f8e30ff */
[----:B0-----:R-:W-:Y:S02]  /*82d0*/  SHF.R.U32.HI R46, RZ, UR5, R17 ;  /* 0x00000005ff2e7c19 */ /* 0x001fe40008011611 */
[----:B------:R-:W-:Y:S02]  /*82e0*/  LOP3.LUT R17, R9, UR4, RZ, 0x30, !PT ;  /* 0x0000000409117c12 */ /* 0x000fe4000f8e30ff */
[----:B-1----:R-:W-:-:S02]  /*82f0*/  SHF.R.U32.HI R47, RZ, UR5, R18 ;  /* 0x00000005ff2f7c19 */ /* 0x002fc40008011612 */
[----:B------:R-:W-:Y:S02]  /*8300*/  LOP3.LUT R18, R8, UR4, RZ, 0x30, !PT ;  /* 0x0000000408127c12 */ /* 0x000fe4000f8e30ff */
[----:B------:R-:W-:Y:S02]  /*8310*/  SHF.R.U32.HI R48, RZ, UR5, R19 ;  /* 0x00000005ff307c19 */ /* 0x000fe40008011613 */
[----:B------:R-:W-:Y:S02]  /*8320*/  LOP3.LUT R19, R7, UR4, RZ, 0x30, !PT ;  /* 0x0000000407137c12 */ /* 0x000fe4000f8e30ff */
[----:B------:R-:W-:Y:S02]  /*8330*/  SHF.R.U32.HI R49, RZ, UR5, R20 ;  /* 0x00000005ff317c19 */ /* 0x000fe40008011614 */
[----:B------:R-:W-:Y:S02]  /*8340*/  LOP3.LUT R20, R6, UR4, RZ, 0x30, !PT ;  /* 0x0000000406147c12 */ /* 0x000fe4000f8e30ff */
[----:B--2---:R-:W-:-:S02]  /*8350*/  SHF.R.U32.HI R50, RZ, UR5, R21 ;  /* 0x00000005ff327c19 */ /* 0x004fc40008011615 */
[----:B------:R-:W-:Y:S02]  /*8360*/  LOP3.LUT R21, R0, UR4, RZ, 0x30, !PT ;  /* 0x0000000400157c12 */ /* 0x000fe4000f8e30ff */
[----:B------:R-:W-:Y:S02]  /*8370*/  LOP3.LUT R13, R13, UR4, RZ, 0x30, !PT ;  /* 0x000000040d0d7c12 */ /* 0x000fe4000f8e30ff */
[----:B------:R-:W-:Y:S02]  /*8380*/  LOP3.LUT R12, R43, UR4, RZ, 0x30, !PT ;  /* 0x000000042b0c7c12 */ /* 0x000fe4000f8e30ff */
[----:B------:R-:W-:Y:S02]  /*8390*/  LOP3.LUT R11, R44, UR4, RZ, 0x30, !PT ;  /* 0x000000042c0b7c12 */ /* 0x000fe4000f8e30ff */
[----:B------:R-:W-:Y:S02]  /*83a0*/  LOP3.LUT R10, R45, UR4, RZ, 0x30, !PT ;  /* 0x000000042d0a7c12 */ /* 0x000fe4000f8e30ff */
[----:B------:R-:W-:-:S02]  /*83b0*/  LOP3.LUT R9, R46, UR4, RZ, 0x30, !PT ;  /* 0x000000042e097c12 */ /* 0x000fc4000f8e30ff */
[----:B------:R-:W-:Y:S02]  /*83c0*/  LOP3.LUT R8, R47, UR4, RZ, 0x30, !PT ;  /* 0x000000042f087c12 */ /* 0x000fe4000f8e30ff */
[----:B------:R-:W-:Y:S02]  /*83d0*/  LOP3.LUT R7, R48, UR4, RZ, 0x30, !PT ;  /* 0x0000000430077c12 */ /* 0x000fe4000f8e30ff */
[----:B------:R-:W-:Y:S02]  /*83e0*/  LOP3.LUT R6, R49, UR4, RZ, 0x30, !PT ;  /* 0x0000000431067c12 */ /* 0x000fe4000f8e30ff */
[----:B------:R-:W-:Y:S01]  /*83f0*/  LOP3.LUT R0, R50, UR4, RZ, 0x30, !PT ;  /* 0x0000000432007c12 */ /* 0x000fe2000f8e30ff */
[----:B------:R-:W-:Y:S06]  /*8400*/  @P0 BRA `(.L_x_112) ;  /* 0x0000000000640947 */ /* 0x000fec0003800000 */
[----:B------:R-:W0:Y:S01]  /*8410*/  LDCU.64 UR4, c[0x0][0x3b8] ;  /* 0x00007700ff0477ac */ /* 0x000e220008000a00 */
[----:B------:R-:W-:Y:S01]  /*8420*/  IMAD R5, R42, 0x1980, RZ ;  /* 0x000019802a057824 */ /* 0x000fe200078e02ff */
[----:B------:R-:W-:-:S04]  /*8430*/  LOP3.LUT R2, R41, 0x1f, R3, 0xf8, !PT ;  /* 0x0000001f29027812 */ /* 0x000fc800078ef803 */
[----:B------:R-:W-:-:S04]  /*8440*/  IADD3 R3, P1, PT, R5, R2, RZ ;  /* 0x0000000205037210 */ /* 0x000fc80007f3e0ff */
[----:B------:R-:W-:Y:S02]  /*8450*/  LEA.HI.X.SX32 R4, R5, RZ, 0x1, P1 ;  /* 0x000000ff05047211 */ /* 0x000fe400008f0eff */
[----:B0-----:R-:W-:-:S04]  /*8460*/  LEA R2, P1, R3, UR4, 0x2 ;  /* 0x0000000403027c11 */ /* 0x001fc8000f8210ff */
        /* <DEDUP_REMOVED lines=19> */
.L_x_112:
[----:B------:R-:W-:Y:S01]  /*85a0*/  IMAD.IADD R60, R23, 0x1, -R54 ;  /* 0x00000001173c7824 */ /* 0x000fe200078e0a36 */
[----:B------:R-:W0:Y:S01]  /*85b0*/  LDCU.64 UR4, c[0x0][0x3b8] ;  /* 0x00007700ff0477ac */ /* 0x000e220008000a00 */
[----:B------:R-:W-:-:S03]  /*85c0*/  VIADD R3, R57, 0x20 ;  /* 0x0000002039037836 */ /* 0x000fc60000000000 */
[-C--:B------:R-:W-:Y:S02]  /*85d0*/  ISETP.GE.AND P2, PT, R57, R60.reuse, PT ;  /* 0x0000003c3900720c */ /* 0x080fe40003f46270 */
[----:B------:R-:W-:Y:S01]  /*85e0*/  ISETP.GE.AND P1, PT, R3, R60, PT ;  /* 0x0000003c0300720c */ /* 0x000fe20003f26270 */
[----:B------:R-:W-:-:S05]  /*85f0*/  VIADD R3, R57, 0x40 ;  /* 0x0000004039037836 */ /* 0x000fca0000000000 */
[----:B------:R-:W-:Y:S01]  /*8600*/  ISETP.GE.AND P5, PT, R3, R60, PT ;  /* 0x0000003c0300720c */ /* 0x000fe20003fa6270 */
[----:B------:R-:W-:-:S05]  /*8610*/  VIADD R3, R57, 0x60 ;  /* 0x0000006039037836 */ /* 0x000fca0000000000 */
[----:B------:R-:W-:Y:S01]  /*8620*/  ISETP.GE.AND P4, PT, R3, R60, PT ;  /* 0x0000003c0300720c */ /* 0x000fe20003f86270 */
[----:B------:R-:W-:Y:S01]  /*8630*/  VIADD R3, R57, 0x80 ;  /* 0x0000008039037836 */ /* 0x000fe20000000000 */
[----:B0-----:R-:W-:Y:S01]  /*8640*/  IADD3 R2, P6, PT, R5, UR4, RZ ;  /* 0x0000000405027c10 */ /* 0x001fe2000ffde0ff */
[----:B------:R-:W-:-:S03]  /*8650*/  VIADD R5, R57, 0xa0 ;  /* 0x000000a039057836 */ /* 0x000fc60000000000 */
[-C--:B------:R-:W-:Y:S02]  /*8660*/  ISETP.GE.AND P3, PT, R3, R60.reuse, PT ;  /* 0x0000003c0300720c */ /* 0x080fe40003f66270 */
[----:B------:R-:W-:Y:S02]  /*8670*/  IADD3.X R3, PT, PT, R4, UR5, RZ, P6, !PT ;  /* 0x0000000504037c10 */ /* 0x000fe4000b7fe4ff */
[-C--:B------:R-:W-:Y:S01]  /*8680*/  ISETP.GE.AND P6, PT, R5, R60.reuse, PT ;  /* 0x0000003c0500720c */ /* 0x080fe20003fc6270 */
[----:B------:R-:W-:Y:S02]  /*8690*/  VIADD R5, R57, 0xc0 ;  /* 0x000000c039057836 */ /* 0x000fe40000000000 */
[----:B------:R-:W5:Y:S03]  /*86a0*/  @!P2 LDG.E R41, desc[UR6][R2.64] ;  /* 0x000000060229a981 */ /* 0x000f66000c1e1900 */
[-C--:B------:R-:W-:Y:S01]  /*86b0*/  ISETP.GE.AND P2, PT, R5, R60.reuse, PT ;  /* 0x0000003c0500720c */ /* 0x080fe20003f46270 */
[----:B------:R-:W-:Y:S01]  /*86c0*/  VIADD R5, R57, 0xe0 ;  /* 0x000000e039057836 */ /* 0x000fe20000000000 */
[----:B------:R-:W5:Y:S04]  /*86d0*/  @!P1 LDG.E R44, desc[UR6][R2.64+0x80] ;  /* 0x00008006022c9981 */ /* 0x000f68000c1e1900 */
[----:B------:R-:W-:Y:S01]  /*86e0*/  ISETP.GE.AND P1, PT, R5, R60, PT ;  /* 0x0000003c0500720c */ /* 0x000fe20003f26270 */
[----:B------:R-:W-:Y:S01]  /*86f0*/  VIADD R59, R57, 0x100 ;  /* 0x00000100393b7836 */ /* 0x000fe20000000000 */
[----:B------:R-:W5:Y:S04]  /*8700*/  @!P5 LDG.E R43, desc[UR6][R2.64+0x100] ;  /* 0x00010006022bd981 */ /* 0x000f68000c1e1900 */
[----:B------:R-:W5:Y:S04]  /*8710*/  @!P4 LDG.E R46, desc[UR6][R2.64+0x180] ;  /* 0x00018006022ec981 */ /* 0x000f68000c1e1900 */
[----:B------:R-:W5:Y:S03]  /*8720*/  @!P2 LDG.E R47, desc[UR6][R2.64+0x300] ;  /* 0x00030006022fa981 */ /* 0x000f66000c1e1900 */
[C---:B------:R-:W-:Y:S01]  /*8730*/  @!P1 IADD3 R5, P2, PT, R54.reuse, R57, RZ ;  /* 0x0000003936059210 */ /* 0x040fe20007f5e0ff */
[----:B------:R-:W5:Y:S03]  /*8740*/  @!P3 LDG.E R45, desc[UR6][R2.64+0x200] ;  /* 0x00020006022db981 */ /* 0x000f66000c1e1900 */
[----:B------:R-:W-:Y:S01]  /*8750*/  @!P1 LEA.HI.X.SX32 R62, R54, RZ, 0x1, P2 ;  /* 0x000000ff363e9211 */ /* 0x000fe200010f0eff */
[----:B------:R0:W5:Y:S01]  /*8760*/  @!P6 LDG.E R48, desc[UR6][R2.64+0x280] ;  /* 0x000280060230e981 */ /* 0x000162000c1e1900 */
[----:B------:R-:W-:-:S04]  /*8770*/  @!P1 LEA R4, P2, R5, UR4, 0x2 ;  /* 0x0000000405049c11 */ /* 0x000fc8000f8410ff */
[----:B------:R-:W-:-:S05]  /*8780*/  @!P1 LEA.HI.X R5, R5, UR5, R62, 0x2, P2 ;  /* 0x0000000505059c11 */ /* 0x000fca00090f143e */
[----:B------:R1:W5:Y:S01]  /*8790*/  @!P1 LDG.E R50, desc[UR6][R4.64+0x380] ;  /* 0x0003800604329981 */ /* 0x000362000c1e1900 */
[----:B------:R-:W-:-:S13]  /*87a0*/  ISETP.GE.AND P1, PT, R59, R60, PT ;  /* 0x0000003c3b00720c */ /* 0x000fda0003f26270 */
[----:B------:R-:W-:-:S04]  /*87b0*/  @!P1 IADD3 R59, P2, PT, R54, R57, RZ ;  /* 0x00000039363b9210 */ /* 0x000fc80007f5e0ff */
[----:B------:R-:W-:Y:S02]  /*87c0*/  @!P1 LEA.HI.X.SX32 R62, R54, RZ, 0x1, P2 ;  /* 0x000000ff363e9211 */ /* 0x000fe400010f0eff */
[----:B0-----:R-:W-:-:S04]  /*87d0*/  @!P1 LEA R2, P2, R59, UR4, 0x2 ;  /* 0x000000043b029c11 */ /* 0x001fc8000f8410ff */
[----:B------:R-:W-:Y:S01]  /*87e0*/  @!P1 LEA.HI.X R3, R59, UR5, R62, 0x2, P2 ;  /* 0x000000053b039c11 */ /* 0x000fe200090f143e */
[----:B------:R-:W-:-:S04]  /*87f0*/  VIADD R59, R57, 0x120 ;  /* 0x00000120393b7836 */ /* 0x000fc80000000000 */
[----:B------:R0:W5:Y:S01]  /*8800*/  @!P1 LDG.E R49, desc[UR6][R2.64+0x400] ;  /* 0x0004000602319981 */ /* 0x000162000c1e1900 */
[----:B------:R-:W-:-:S13]  /*8810*/  ISETP.GE.AND P1, PT, R59, R60, PT ;  /* 0x0000003c3b00720c */ /* 0x000fda0003f26270 */
[----:B------:R-:W-:-:S04]  /*8820*/  @!P1 IADD3 R59, P2, PT, R54, R57, RZ ;  /* 0x00000039363b9210 */ /* 0x000fc80007f5e0ff */
[----:B------:R-:W-:Y:S02]  /*8830*/  @!P1 LEA.HI.X.SX32 R62, R54, RZ, 0x1, P2 ;  /* 0x000000ff363e9211 */ /* 0x000fe400010f0eff */
[----:B-1----:R-:W-:-:S04]  /*8840*/  @!P1 LEA R4, P2, R59, UR4, 0x2 ;  /* 0x000000043b049c11 */ /* 0x002fc8000f8410ff */
[----:B------:R-:W-:Y:S01]  /*8850*/  @!P1 LEA.HI.X R5, R59, UR5, R62, 0x2, P2 ;  /* 0x000000053b059c11 */ /* 0x000fe200090f143e */
[----:B------:R-:W-:-:S04]  /*8860*/  VIADD R59, R57, 0x140 ;  /* 0x00000140393b7836 */ /* 0x000fc80000000000 */
        /* <DEDUP_REMOVED lines=9> */
[----:B------:R-:W-:-:S05]  /*8900*/  @!P1 IMAD R62, R42, 0x1980, RZ ;  /* 0x000019802a3e9824 */ /* 0x000fca00078e02ff */
[----:B-1----:R-:W-:-:S04]  /*8910*/  @!P1 IADD3 R5, P2, PT, R62, R57, RZ ;  /* 0x000000393e059210 */ /* 0x002fc80007f5e0ff */
[----:B------:R-:W-:Y:S02]  /*8920*/  @!P1 LEA.HI.X.SX32 R62, R62, RZ, 0x1, P2 ;  /* 0x000000ff3e3e9211 */ /* 0x000fe400010f0eff */
[----:B------:R-:W-:Y:S01]  /*8930*/  @!P1 LEA R4, P2, R5, UR4, 0x2 ;  /* 0x0000000405049c11 */ /* 0x000fe2000f8410ff */
[----:B------:R-:W-:-:S03]  /*8940*/  VIADD R59, R57, 0x180 ;  /* 0x00000180393b7836 */ /* 0x000fc60000000000 */
[----:B------:R-:W-:-:S05]  /*8950*/  @!P1 LEA.HI.X R5, R5, UR5, R62, 0x2, P2 ;  /* 0x0000000505059c11 */ /* 0x000fca00090f143e */
[----:B------:R1:W5:Y:S01]  /*8960*/  @!P1 LDG.E R56, desc[UR6][R4.64+0x580] ;  /* 0x0005800604389981 */ /* 0x000362000c1e1900 */
[----:B------:R-:W-:-:S13]  /*8970*/  ISETP.GE.AND P1, PT, R59, R60, PT ;  /* 0x0000003c3b00720c */ /* 0x000fda0003f26270 */
[----:B0-----:R-:W-:-:S05]  /*8980*/  @!P1 IMAD R2, R42, 0x1980, RZ ;  /* 0x000019802a029824 */ /* 0x001fca00078e02ff */
[----:B------:R-:W-:-:S04]  /*8990*/  @!P1 IADD3 R3, P2, PT, R2, R57, RZ ;  /* 0x0000003902039210 */ /* 0x000fc80007f5e0ff */
[----:B------:R-:W-:Y:S02]  /*89a0*/  @!P1 LEA.HI.X.SX32 R62, R2, RZ, 0x1, P2 ;  /* 0x000000ff023e9211 */ /* 0x000fe400010f0eff */
[----:B------:R-:W-:Y:S01]  /*89b0*/  @!P1 LEA R2, P2, R3, UR4, 0x2 ;  /* 0x0000000403029c11 */ /* 0x000fe2000f8410ff */
[----:B------:R-:W-:-:S03]  /*89c0*/  VIADD R59, R57, 0x1a0 ;  /* 0x000001a0393b7836 */ /* 0x000fc60000000000 */
[----:B------:R-:W-:-:S05]  /*89d0*/  @!P1 LEA.HI.X R3, R3, UR5, R62, 0x2, P2 ;  /* 0x0000000503039c11 */ /* 0x000fca00090f143e */
[----:B------:R0:W5:Y:S01]  /*89e0*/  @!P1 LDG.E R53, desc[UR6][R2.64+0x600] ;  /* 0x0006000602359981 */ /* 0x000162000c1e1900 */
[----:B------:R-:W-:-:S13]  /*89f0*/  ISETP.GE.AND P1, PT, R59, R60, PT ;  /* 0x0000003c3b00720c */ /* 0x000fda0003f26270 */
[----:B-1----:R-:W-:-:S05]  /*8a00*/  @!P1 IMAD R4, R42, 0x1980, RZ ;  /* 0x000019802a049824 */ /* 0x002fca00078e02ff */
[----:B------:R-:W-:-:S04]  /*8a10*/  @!P1 IADD3 R5, P2, PT, R4, R57, RZ ;  /* 0x0000003904059210 */ /* 0x000fc80007f5e0ff */
[----:B------:R-:W-:Y:S02]  /*8a20*/  @!P1 LEA.HI.X.SX32 R62, R4, RZ, 0x1, P2 ;  /* 0x000000ff043e9211 */ /* 0x000fe400010f0eff */
[----:B------:R-:W-:Y:S01]  /*8a30*/  @!P1 LEA R4, P2, R5, UR4, 0x2 ;  /* 0x0000000405049c11 */ /* 0x000fe2000f8410ff */
[----:B------:R-:W-:-:S03]  /*8a40*/  VIADD R59, R57, 0x1c0 ;  /* 0x000001c0393b7836 */ /* 0x000fc60000000000 */
[----:B------:R-:W-:-:S05]  /*8a50*/  @!P1 LEA.HI.X R5, R5, UR5, R62, 0x2, P2 ;  /* 0x0000000505059c11 */ /* 0x000fca00090f143e */
[----:B------:R1:W5:Y:S01]  /*8a60*/  @!P1 LDG.E R54, desc[UR6][R4.64+0x680] ;  /* 0x0006800604369981 */ /* 0x000362000c1e1900 */
[----:B------:R-:W-:Y:S01]  /*8a70*/  ISETP.GE.AND P1, PT, R59, R60, PT ;  /* 0x0000003c3b00720c */ /* 0x000fe20003f26270 */
[----:B------:R-:W-:-:S05]  /*8a80*/  VIADD R59, R57, 0x200 ;  /* 0x00000200393b7836 */ /* 0x000fca0000000000 */
[----:B------:R-:W-:-:S07]  /*8a90*/  ISETP.GE.AND P3, PT, R59, R60, PT ;  /* 0x0000003c3b00720c */ /* 0x000fce0003f66270 */
[----:B0-----:R-:W-:-:S05]  /*8aa0*/  @!P1 IMAD R2, R42, 0x1980, RZ ;  /* 0x000019802a029824 */ /* 0x001fca00078e02ff */
[C---:B------:R-:W-:Y:S01]  /*8ab0*/  @!P1 IADD3 R3, P2, PT, R2.reuse, R57, RZ ;  /* 0x0000003902039210 */ /* 0x040fe20007f5e0ff */
[----:B------:R-:W0:Y:S03]  /*8ac0*/  @!P3 S2R R59, SR_TID.X ;  /* 0x00000000003bb919 */ /* 0x000e260000002100 */
[----:B------:R-:W-:Y:S02]  /*8ad0*/  @!P1 LEA.HI.X.SX32 R62, R2, RZ, 0x1, P2 ;  /* 0x000000ff023e9211 */ /* 0x000fe400010f0eff */
[----:B------:R-:W-:Y:S01]  /*8ae0*/  @!P1 LEA R2, P2, R3, UR4, 0x2 ;  /* 0x0000000403029c11 */ /* 0x000fe2000f8410ff */
[----:B-1----:R-:W-:-:S03]  /*8af0*/  VIADD R5, R57, 0x1e0 ;  /* 0x000001e039057836 */ /* 0x002fc60000000000 */
[----:B------:R-:W-:-:S05]  /*8b00*/  @!P1 LEA.HI.X R3, R3, UR5, R62, 0x2, P2 ;  /* 0x0000000503039c11 */ /* 0x000fca00090f143e */
[----:B------:R0:W5:Y:S01]  /*8b10*/  @!P1 LDG.E R51, desc[UR6][R2.64+0x700] ;  /* 0x0007000602339981 */ /* 0x000162000c1e1900 */
[----:B------:R-:W-:-:S13]  /*8b20*/  ISETP.GE.AND P1, PT, R5, R60, PT ;  /* 0x0000003c0500720c */ /* 0x000fda0003f26270 */
[----:B------:R-:W-:-:S05]  /*8b30*/  @!P1 IMAD R4, R42, 0x1980, RZ ;  /* 0x000019802a049824 */ /* 0x000fca00078e02ff */
[C---:B------:R-:W-:Y:S02]  /*8b40*/  @!P1 IADD3 R5, P2, PT, R4.reuse, R57, RZ ;  /* 0x0000003904059210 */ /* 0x040fe40007f5e0ff */
[----:B0-----:R-:W-:Y:S02]  /*8b50*/  @!P3 LOP3.LUT R2, R59, 0x3e0, RZ, 0xc0, !PT ;  /* 0x000003e03b02b812 */ /* 0x001fe400078ec0ff */
[----:B------:R-:W-:Y:S02]  /*8b60*/  @!P1 LEA.HI.X.SX32 R60, R4, RZ, 0x1, P2 ;  /* 0x000000ff043c9211 */ /* 0x000fe400010f0eff */
[----:B------:R-:W-:Y:S02]  /*8b70*/  @!P1 LEA R4, P2, R5, UR4, 0x2 ;  /* 0x0000000405049c11 */ /* 0x000fe4000f8410ff */
[----:B------:R-:W-:Y:S01]  /*8b80*/  @!P3 LOP3.LUT R59, R59, 0x1f, RZ, 0xc0, !PT ;  /* 0x0000001f3b3bb812 */ /* 0x000fe200078ec0ff */
[----:B------:R-:W-:Y:S01]  /*8b90*/  @!P3 IMAD R3, R42, 0x1980, RZ ;  /* 0x000019802a03b824 */ /* 0x000fe200078e02ff */
[----:B------:R-:W-:-:S03]  /*8ba0*/  @!P1 LEA.HI.X R5, R5, UR5, R60, 0x2, P2 ;  /* 0x0000000505059c11 */ /* 0x000fc600090f143c */
[----:B------:R-:W-:Y:S02]  /*8bb0*/  @!P3 IMAD R2, R2, 0x11, R59 ;  /* 0x000000110202b824 */ /* 0x000fe400078e023b */
[----:B------:R1:W5:Y:S03]  /*8bc0*/  @!P1 LDG.E R58, desc[UR6][R4.64+0x780] ;  /* 0x00078006043a9981 */ /* 0x000366000c1e1900 */
[----:B------:R-:W-:-:S04]  /*8bd0*/  @!P3 IADD3 R59, P1, PT, R3, R2, RZ ;  /* 0x00000002033bb210 */ /* 0x000fc80007f3e0ff */
[----:B------:R-:W-:Y:S02]  /*8be0*/  @!P3 LEA.HI.X.SX32 R60, R3, RZ, 0x1, P1 ;  /* 0x000000ff033cb211 */ /* 0x000fe400008f0eff */
[----:B------:R-:W-:-:S04]  /*8bf0*/  @!P3 LEA R2, P1, R59, UR4, 0x2 ;  /* 0x000000043b02bc11 */ /* 0x000fc8000f8210ff */
[----:B------:R-:W-:-:S05]  /*8c00*/  @!P3 LEA.HI.X R3, R59, UR5, R60, 0x2, P1 ;  /* 0x000000053b03bc11 */ /* 0x000fca00088f143c */
[----:B------:R1:W5:Y:S04]  /*8c10*/  @!P3 LDG.E R57, desc[UR6][R2.64+0x800] ;  /* 0x000800060239b981 */ /* 0x000368000c1e1900 */
.L_x_113:
[----:B------:R-:W-:Y:S08]  /*8c20*/  BAR.SYNC.DEFER_BLOCKING 0x0 ;  /* 0x0000000000007b1d */ /* 0x000ff00000010000 */
[----:B------:R-:W2:Y:S01]  /*8c30*/  S2UR UR5, SR_CgaCtaId ;  /* 0x00000000000579c3 */ /* 0x000ea20000008800 */
[----:B------:R-:W-:Y:S01]  /*8c40*/  UMOV UR4, 0x400 ;  /* 0x0000040000047882 */ /* 0x000fe20000000000 */
[----:B01----:R-:W0:Y:S01]  /*8c50*/  S2R R2, SR_TID.X ;  /* 0x0000000000027919 */ /* 0x003e220000002100 */
[----:B-----5:R1:W-:Y:S04]  /*8c60*/  STS [R40+-0x4], R41 ;  /* 0xfffffc2928007388 */ /* 0x0203e80000000800 */
[----:B------:R1:W-:Y:S01]  /*8c70*/  STS [R39+-0x4], R44 ;  /* 0xfffffc2c27007388 */ /* 0x0003e20000000800 */
[----:B--2---:R-:W-:-:S03]  /*8c80*/  ULEA UR4, UR5, UR4, 0x18 ;  /* 0x0000000405047291 */ /* 0x004fc6000f8ec0ff */
[----:B------:R1:W-:Y:S04]  /*8c90*/  STS [R38+-0x4], R43 ;  /* 0xfffffc2b26007388 */ /* 0x0003e80000000800 */
        /* <DEDUP_REMOVED lines=13> */
[----:B------:R1:W-:Y:S01]  /*8d70*/  STS [R24+-0x4], R57 ;  /* 0xfffffc3918007388 */ /* 0x0003e20000000800 */
[----:B------:R-:W-:Y:S06]  /*8d80*/  BAR.SYNC.DEFER_BLOCKING 0x0 ;  /* 0x0000000000007b1d */ /* 0x000fec0000010000 */
[----:B0-----:R-:W-:Y:S05]  /*8d90*/  @P0 BRA `(.L_x_114) ;  /* 0x00000008006c0947 */ /* 0x001fea0003800000 */
[----:B------:R-:W-:Y:S01]  /*8da0*/  LEA R21, R21, UR4, 0x3 ;  /* 0x0000000415157c11 */ /* 0x000fe2000f8e18ff */
[----:B------:R-:W-:Y:S01]  /*8db0*/  LDS R3, [R22] ;  /* 0x0000000016037984 */ /* 0x000fe20000000800 */
[----:B------:R-:W0:Y:S01]  /*8dc0*/  LDCU.64 UR8, c[0x0][0x3b0] ;  /* 0x00007600ff0877ac */ /* 0x000e220008000a00 */
[----:B-1----:R-:W-:Y:S02]  /*8dd0*/  LEA R26, R20, UR4, 0x3 ;  /* 0x00000004141a7c11 */ /* 0x002fe4000f8e18ff */
[----:B------:R-:W1:Y:S01]  /*8de0*/  LDS.64 R4, [R21+0x6600] ;  /* 0x0066000015047984 */ /* 0x000e620000000a00 */
[----:B------:R-:W-:Y:S02]  /*8df0*/  LEA R19, R19, UR4, 0x3 ;  /* 0x0000000413137c11 */ /* 0x000fe4000f8e18ff */
[----:B------:R-:W-:Y:S02]  /*8e00*/  LEA R17, R17, UR4, 0x3 ;  /* 0x0000000411117c11 */ /* 0x000fe4000f8e18ff */
[----:B------:R-:W-:-:S02]  /*8e10*/  LEA R15, R15, UR4, 0x3 ;  /* 0x000000040f0f7c11 */ /* 0x000fc4000f8e18ff */
[----:B------:R-:W-:Y:S02]  /*8e20*/  LEA R13, R13, UR4, 0x3 ;  /* 0x000000040d0d7c11 */ /* 0x000fe4000f8e18ff */
[----:B------:R-:W-:Y:S02]  /*8e30*/  LEA R11, R11, UR4, 0x3 ;  /* 0x000000040b0b7c11 */ /* 0x000fe4000f8e18ff */
[----:B------:R-:W-:Y:S02]  /*8e40*/  LEA R9, R9, UR4, 0x3 ;  /* 0x0000000409097c11 */ /* 0x000fe4000f8e18ff */
[----:B------:R-:W-:Y:S02]  /*8e50*/  LEA R7, R7, UR4, 0x3 ;  /* 0x0000000407077c11 */ /* 0x000fe4000f8e18ff */
[----:B-1----:R-:W-:-:S05]  /*8e60*/  IADD3 R4, P0, PT, R4, R2, RZ ;  /* 0x0000000204047210 */ /* 0x002fca0007f1e0ff */
[----:B------:R-:W-:Y:S01]  /*8e70*/  IMAD.X R5, RZ, RZ, R5, P0 ;  /* 0x000000ffff057224 */ /* 0x000fe200000e0605 */
[----:B0-----:R-:W-:-:S04]  /*8e80*/  LEA R24, P0, R4, UR8, 0x2 ;  /* 0x0000000804187c11 */ /* 0x001fc8000f8010ff */
[----:B------:R-:W-:-:S05]  /*8e90*/  LEA.HI.X R25, R4, UR9, R5, 0x2, P0 ;  /* 0x0000000904197c11 */ /* 0x000fca00080f1405 */
[----:B------:R-:W-:Y:S01]  /*8ea0*/  STG.E desc[UR6][R24.64], R3 ;  /* 0x0000000318007986 */ /* 0x000fe2000c101906 */
[----:B------:R-:W-:-:S03]  /*8eb0*/  NOP ;  /* 0x0000000000007918 */ /* 0x000fc60000000000 */
[----:B------:R0:W1:Y:S04]  /*8ec0*/  LDS.64 R4, [R26+0x6600] ;  /* 0x006600001a047984 */ /* 0x0000680000000a00 */
[----:B------:R-:W2:Y:S01]  /*8ed0*/  LDS R23, [R22+0x600] ;  /* 0x0006000016177984 */ /* 0x000ea20000000800 */
[----:B0-----:R-:W-:Y:S02]  /*8ee0*/  LEA R26, R18, UR4, 0x3 ;  /* 0x00000004121a7c11 */ /* 0x001fe4000f8e18ff */
[----:B-1----:R-:W-:-:S05]  /*8ef0*/  IADD3 R4, P0, PT, R4, R2, RZ ;  /* 0x0000000204047210 */ /* 0x002fca0007f1e0ff */
[----:B------:R-:W-:Y:S01]  /*8f00*/  IMAD.X R5, RZ, RZ, R5, P0 ;  /* 0x000000ffff057224 */ /* 0x000fe200000e0605 */
[----:B------:R-:W-:-:S04]  /*8f10*/  LEA R20, P0, R4, UR8, 0x2 ;  /* 0x0000000804147c11 */ /* 0x000fc8000f8010ff */
[----:B------:R-:W-:-:S05]  /*8f20*/  LEA.HI.X R21, R4, UR9, R5, 0x2, P0 ;  /* 0x0000000904157c11 */ /* 0x000fca00080f1405 */
[----:B--2---:R-:W-:Y:S01]  /*8f30*/  STG.E desc[UR6][R20.64+0x600], R23 ;  /* 0x0006001714007986 */ /* 0x004fe2000c101906 */
[----:B------:R-:W-:-:S03]  /*8f40*/  NOP ;  /* 0x0000000000007918 */ /* 0x000fc60000000000 */
[----:B------:R-:W0:Y:S04]  /*8f50*/  LDS.64 R4, [R19+0x6600] ;  /* 0x0066000013047984 */ /* 0x000e280000000a00 */
[----:B------:R-:W1:Y:S01]  /*8f60*/  LDS R3, [R22+0xc00] ;  /* 0x000c000016037984 */ /* 0x000e620000000800 */
[----:B0-----:R-:W-:-:S05]  /*8f70*/  IADD3 R4, P0, PT, R4, R2, RZ ;  /* 0x0000000204047210 */ /* 0x001fca0007f1e0ff */
[----:B------:R-:W-:Y:S01]  /*8f80*/  IMAD.X R5, RZ, RZ, R5, P0 ;  /* 0x000000ffff057224 */ /* 0x000fe200000e0605 */
[----:B------:R-:W-:-:S04]  /*8f90*/  LEA R24, P0, R4, UR8, 0x2 ;  /* 0x0000000804187c11 */ /* 0x000fc8000f8010ff */
[----:B------:R-:W-:-:S05]  /*8fa0*/  LEA.HI.X R25, R4, UR9, R5, 0x2, P0 ;  /* 0x0000000904197c11 */ /* 0x000fca00080f1405 */
[----:B-1----:R0:W-:Y:S01]  /*8fb0*/  STG.E desc[UR6][R24.64+0xc00], R3 ;  /* 0x000c000318007986 */ /* 0x0021e2000c101906 */
[----:B------:R-:W-:-:S03]  /*8fc0*/  NOP ;  /* 0x0000000000007918 */ /* 0x000fc60000000000 */
[----:B------:R-:W1:Y:S04]  /*8fd0*/  LDS.64 R4, [R26+0x6600] ;  /* 0x006600001a047984 */ /* 0x000e680000000a00 */
        /* <DEDUP_REMOVED lines=99> */
[----:B-1----:R-:W-:Y:S01]  /*9610*/  STG.E desc[UR6][R10.64+0x5400], R3 ;  /* 0x005400030a007986 */ /* 0x002fe2000c101906 */
[----:B------:R-:W-:-:S03]  /*9620*/  NOP ;  /* 0x0000000000007918 */ /* 0x000fc60000000000 */
[----:B------:R-:W0:Y:S04]  /*9630*/  LDS.64 R4, [R12+0x6600] ;  /* 0x006600000c047984 */ /* 0x000e280000000a00 */
[----:B------:R-:W1:Y:S01]  /*9640*/  LDS R9, [R22+0x5a00] ;  /* 0x005a000016097984 */ /* 0x000e620000000800 */
[----:B0-----:R-:W-:-:S05]  /*9650*/  IADD3 R4, P0, PT, R4, R2, RZ ;  /* 0x0000000204047210 */ /* 0x001fca0007f1e0ff */
[----:B------:R-:W-:Y:S01]  /*9660*/  IMAD.X R5, RZ, RZ, R5, P0 ;  /* 0x000000ffff057224 */ /* 0x000fe200000e0605 */
[----:B------:R-:W-:-:S04]  /*9670*/  LEA R6, P0, R4, UR8, 0x2 ;  /* 0x0000000804067c11 */ /* 0x000fc8000f8010ff */
[----:B------:R-:W-:Y:S02]  /*9680*/  LEA.HI.X R7, R4, UR9, R5, 0x2, P0 ;  /* 0x0000000904077c11 */ /* 0x000fe400080f1405 */
[----:B------:R-:W-:-:S03]  /*9690*/  LEA R4, R0, UR4, 0x3 ;  /* 0x0000000400047c11 */ /* 0x000fc6000f8e18ff */
[----:B-1----:R-:W-:Y:S01]  /*96a0*/  STG.E desc[UR6][R6.64+0x5a00], R9 ;  /* 0x005a000906007986 */ /* 0x002fe2000c101906 */
        /* <DEDUP_REMOVED lines=8> */
[----:B------:R-:W-:Y:S01]  /*9730*/  NOP ;  /* 0x0000000000007918 */ /* 0x000fe20000000000 */
[----:B------:R-:W-:Y:S05]  /*9740*/  EXIT ;  /* 0x000000000000794d */ /* 0x000fea0003800000 */
.L_x_114:
[----:B------:R-:W-:Y:S01]  /*9750*/  LEA R21, R21, UR4, 0x3 ;  /* 0x0000000415157c11 */ /* 0x000fe2000f8e18ff */
[----:B------:R-:W-:Y:S01]  /*9760*/  IMAD R23, R42, -0x1980, R23 ;  /* 0xffffe6802a177824 */ /* 0x000fe200078e0217 */
[----:B-1----:R-:W-:Y:S01]  /*9770*/  LEA R26, R20, UR4, 0x3 ;  /* 0x00000004141a7c11 */ /* 0x002fe2000f8e18ff */
[C---:B------:R-:W-:Y:S01]  /*9780*/  VIADD R20, R2.reuse, 0x180 ;  /* 0x0000018002147836 */ /* 0x040fe20000000000 */
[----:B------:R-:W-:Y:S01]  /*9790*/  LEA R19, R19, UR4, 0x3 ;  /* 0x0000000413137c11 */ /* 0x000fe2000f8e18ff */
[----:B------:R-:W0:Y:S01]  /*97a0*/  LDS.64 R4, [R21+0x6600] ;  /* 0x0066000015047984 */ /* 0x000e220000000a00 */
[----:B------:R-:W-:Y:S02]  /*97b0*/  ISETP.GE.AND P1, PT, R2, R23, PT ;  /* 0x000000170200720c */ /* 0x000fe40003f26270 */
[----:B------:R-:W-:Y:S02]  /*97c0*/  LEA R17, R17, UR4, 0x3 ;  /* 0x0000000411117c11 */ /* 0x000fe4000f8e18ff */
[----:B------:R-:W-:-:S02]  /*97d0*/  LEA R15, R15, UR4, 0x3 ;  /* 0x000000040f0f7c11 */ /* 0x000fc4000f8e18ff */
[----:B------:R-:W-:Y:S02]  /*97e0*/  LEA R13, R13, UR4, 0x3 ;  /* 0x000000040d0d7c11 */ /* 0x000fe4000f8e18ff */
[----:B------:R-:W-:Y:S02]  /*97f0*/  LEA R11, R11, UR4, 0x3 ;  /* 0x000000040b0b7c11 */ /* 0x000fe4000f8e18ff */
[----:B------:R-:W-:Y:S02]  /*9800*/  LEA R9, R9, UR4, 0x3 ;  /* 0x0000000409097c11 */ /* 0x000fe4000f8e18ff */
[----:B------:R-:W-:Y:S01]  /*9810*/  LEA R7, R7, UR4, 0x3 ;  /* 0x0000000407077c11 */ /* 0x000fe2000f8e18ff */
[----:B------:R-:W1:Y:S01]  /*9820*/  @!P1 LDS R3, [R22] ;  /* 0x0000000016039984 */ /* 0x000e620000000800 */
[----:B------:R-:W2:Y:S01]  /*9830*/  @!P1 LDC.64 R24, c[0x0][0x3b0] ;  /* 0x0000ec00ff189b82 */ /* 0x000ea20000000a00 */
[----:B0-----:R-:W-:-:S05]  /*9840*/  @!P1 IADD3 R4, P0, PT, R4, R2, RZ ;  /* 0x0000000204049210 */ /* 0x001fca0007f1e0ff */
[----:B------:R-:W-:Y:S01]  /*9850*/  @!P1 IMAD.X R5, RZ, RZ, R5, P0 ;  /* 0x000000ffff059224 */ /* 0x000fe200000e0605 */
[----:B--2---:R-:W-:-:S04]  /*9860*/  @!P1 LEA R24, P0, R4, R24, 0x2 ;  /* 0x0000001804189211 */ /* 0x004fc800078010ff */
[----:B------:R-:W-:-:S05]  /*9870*/  @!P1 LEA.HI.X R25, R4, R25, R5, 0x2, P0 ;  /* 0x0000001904199211 */ /* 0x000fca00000f1405 */
[----:B-1----:R0:W-:Y:S01]  /*9880*/  @!P1 STG.E desc[UR6][R24.64], R3 ;  /* 0x0000000318009986 */ /* 0x0021e2000c101906 */
[----:B------:R-:W-:-:S03]  /*9890*/  NOP ;  /* 0x0000000000007918 */ /* 0x000fc60000000000 */
[----:B------:R1:W2:Y:S01]  /*98a0*/  LDS.64 R4, [R26+0x6600] ;  /* 0x006600001a047984 */ /* 0x0002a20000000a00 */
[----:B------:R-:W-:Y:S01]  /*98b0*/  ISETP.GE.AND P1, PT, R20, R23, PT ;  /* 0x000000171400720c */ /* 0x000fe20003f26270 */
[----:B0-----:R-:W-:Y:S01]  /*98c0*/  VIADD R24, R2, 0x300 ;  /* 0x0000030002187836 */ /* 0x001fe20000000000 */
[----:B-1----:R-:W-:Y:S01]  /*98d0*/  LEA R26, R18, UR4, 0x3 ;  /* 0x00000004121a7c11 */ /* 0x002fe2000f8e18ff */
[----:B------:R-:W-:-:S10]  /*98e0*/  VIADD R18, R2, 0x480 ;  /* 0x0000048002127836 */ /* 0x000fd40000000000 */
[----:B------:R-:W0:Y:S01]  /*98f0*/  @!P1 LDS R27, [R22+0x600] ;  /* 0x00060000161b9984 */ /* 0x000e220000000800 */
[----:B------:R-:W1:Y:S01]  /*9900*/  @!P1 LDC.64 R20, c[0x0][0x3b0] ;  /* 0x0000ec00ff149b82 */ /* 0x000e620000000a00 */
[----:B--2---:R-:W-:-:S05]  /*9910*/  @!P1 IADD3 R4, P0, PT, R4, R2, RZ ;  /* 0x0000000204049210 */ /* 0x004fca0007f1e0ff */
[----:B------:R-:W-:Y:S01]  /*9920*/  @!P1 IMAD.X R5, RZ, RZ, R5, P0 ;  /* 0x000000ffff059224 */ /* 0x000fe200000e0605 */
[----:B-1----:R-:W-:-:S04]  /*9930*/  @!P1 LEA R20, P0, R4, R20, 0x2 ;  /* 0x0000001404149211 */ /* 0x002fc800078010ff */
[----:B------:R-:W-:-:S05]  /*9940*/  @!P1 LEA.HI.X R21, R4, R21, R5, 0x2, P0 ;  /* 0x0000001504159211 */ /* 0x000fca00000f1405 */
[----:B0-----:R0:W-:Y:S01]  /*9950*/  @!P1 STG.E desc[UR6][R20.64+0x600], R27 ;  /* 0x0006001b14009986 */ /* 0x0011e2000c101906 */
[----:B------:R-:W-:-:S03]  /*9960*/  NOP ;  /* 0x0000000000007918 */ /* 0x000fc60000000000 */
[----:B------:R-:W1:Y:S01]  /*9970*/  LDS.64 R4, [R19+0x6600] ;  /* 0x0066000013047984 */ /* 0x000e620000000a00 */
[----:B------:R-:W-:Y:S01]  /*9980*/  ISETP.GE.AND P1, PT, R24, R23, PT ;  /* 0x000000171800720c */ /* 0x000fe20003f26270 */
[----:B0-----:R-:W-:-:S12]  /*9990*/  VIADD R20, R2, 0x600 ;  /* 0x0000060002147836 */ /* 0x001fd80000000000 */
[----:B------:R-:W0:Y:S01]  /*99a0*/  @!P1 LDS R3, [R22+0xc00] ;  /* 0x000c000016039984 */ /* 0x000e220000000800 */
[----:B------:R-:W2:Y:S01]  /*99b0*/  @!P1 LDC.64 R24, c[0x0][0x3b0] ;  /* 0x0000ec00ff189b82 */ /* 0x000ea20000000a00 */
[----:B-1----:R-:W-:-:S05]  /*99c0*/  @!P1 IADD3 R4, P0, PT, R4, R2, RZ ;  /* 0x0000000204049210 */ /* 0x002fca0007f1e0ff */
[----:B------:R-:W-:Y:S01]  /*99d0*/  @!P1 IMAD.X R5, RZ, RZ, R5, P0 ;  /* 0x000000ffff059224 */ /* 0x000fe200000e0605 */
[----:B--2---:R-:W-:-:S04]  /*99e0*/  @!P1 LEA R24, P0, R4, R24, 0x2 ;  /* 0x0000001804189211 */ /* 0x004fc800078010ff */
[----:B------:R-:W-:-:S05]  /*99f0*/  @!P1 LEA.HI.X R25, R4, R25, R5, 0x2, P0 ;  /* 0x0000001904199211 */ /* 0x000fca00000f1405 */
[----:B0-----:R0:W-:Y:S01]  /*9a00*/  @!P1 STG.E desc[UR6][R24.64+0xc00], R3 ;  /* 0x000c000318009986 */ /* 0x0011e2000c101906 */
[----:B------:R-:W-:-:S03]  /*9a10*/  NOP ;  /* 0x0000000000007918 */ /* 0x000fc60000000000 */
[----:B------:R-:W1:Y:S01]  /*9a20*/  LDS.64 R4, [R26+0x6600] ;  /* 0x006600001a047984 */ /* 0x000e620000000a00 */
[----:B------:R-:W-:Y:S02]  /*9a30*/  ISETP.GE.AND P1, PT, R18, R23, PT ;  /* 0x000000171200720c */ /* 0x000fe40003f26270 */
[----:B0-----:R-:W-:Y:S01]  /*9a40*/  LEA R24, R16, UR4, 0x3 ;  /* 0x0000000410187c11 */ /* 0x001fe2000f8e18ff */
[----:B------:R-:W-:-:S10]  /*9a50*/  VIADD R16, R2, 0x780 ;  /* 0x0000078002107836 */ /* 0x000fd40000000000 */
        /* <DEDUP_REMOVED lines=33> */
[----:B0-----:R-:W-:-:S11]  /*9c70*/  LOP3.LUT R16, R2, 0xc00, RZ, 0xfc, !PT ;  /* 0x00000c0002107812 */ /* 0x001fd600078efcff */
        /* <DEDUP_REMOVED lines=87> */
[----:B0-----:R-:W-:Y:S01]  /*a1f0*/  @!P1 STG.E desc[UR6][R8.64+0x4e00], R15 ;  /* 0x004e000f08009986 */ /* 0x001fe2000c101906 */
[----:B------:R-:W-:-:S03]  /*a200*/  NOP ;  /* 0x0000000000007918 */ /* 0x000fc60000000000 */
[----:B------:R-:W0:Y:S01]  /*a210*/  LDS.64 R4, [R7+0x6600] ;  /* 0x0066000007047984 */ /* 0x000e220000000a00 */
[----:B------:R-:W-:-:S13]  /*a220*/  ISETP.GE.AND P1, PT, R10, R23, PT ;  /* 0x000000170a00720c */ /* 0x000fda0003f26270 */
[----:B------:R-:W1:Y:S01]  /*a230*/  @!P1 LDS R3, [R22+0x5400] ;  /* 0x0054000016039984 */ /* 0x000e620000000800 */
[----:B------:R-:W2:Y:S01]  /*a240*/  @!P1 LDC.64 R10, c[0x0][0x3b0] ;  /* 0x0000ec00ff0a9b82 */ /* 0x000ea20000000a00 */
[----:B0-----:R-:W-:-:S05]  /*a250*/  @!P1 IADD3 R4, P0, PT, R4, R2, RZ ;  /* 0x0000000204049210 */ /* 0x001fca0007f1e0ff */
[----:B------:R-:W-:Y:S01]  /*a260*/  @!P1 IMAD.X R5, RZ, RZ, R5, P0 ;  /* 0x000000ffff059224 */ /* 0x000fe200000e0605 */
[----:B--2---:R-:W-:-:S04]  /*a270*/  @!P1 LEA R10, P0, R4, R10, 0x2 ;  /* 0x0000000a040a9211 */ /* 0x004fc800078010ff */
[----:B------:R-:W-:-:S05]  /*a280*/  @!P1 LEA.HI.X R11, R4, R11, R5, 0x2, P0 ;  /* 0x0000000b040b9211 */ /* 0x000fca00000f1405 */
[----:B-1----:R-:W-:Y:S01]  /*a290*/  @!P1 STG.E desc[UR6][R10.64+0x5400], R3 ;  /* 0x005400030a009986 */ /* 0x002fe2000c101906 */
        /* <DEDUP_REMOVED lines=8> */
[----:B------:R-:W-:Y:S02]  /*a320*/  @!P1 LEA.HI.X R7, R4, R7, R5, 0x2, P0 ;  /* 0x0000000704079211 */ /* 0x000fe400000f1405 */
[----:B------:R-:W-:Y:S02]  /*a330*/  LEA R5, R0, UR4, 0x3 ;  /* 0x0000000400057c11 */ /* 0x000fe4000f8e18ff */
[----:B------:R-:W-:Y:S01]  /*a340*/  LOP3.LUT R0, R2, 0x1800, RZ, 0xfc, !PT ;  /* 0x0000180002007812 */ /* 0x000fe200078efcff */
[----:B-1----:R-:W-:Y:S01]  /*a350*/  @!P1 STG.E desc[UR6][R6.64+0x5a00], R9 ;  /* 0x005a000906009986 */ /* 0x002fe2000c101906 */
[----:B------:R-:W-:-:S03]  /*a360*/  NOP ;  /* 0x0000000000007918 */ /* 0x000fc60000000000 */
[----:B------:R-:W0:Y:S01]  /*a370*/  LDS.64 R4, [R5+0x6600] ;  /* 0x0066000005047984 */ /* 0x000e220000000a00 */
[----:B------:R-:W-:-:S13]  /*a380*/  ISETP.GE.AND P1, PT, R0, R23, PT ;  /* 0x000000170000720c */ /* 0x000fda0003f26270 */
[----:B------:R-:W1:Y:S01]  /*a390*/  @!P1 LDS R11, [R22+0x6000] ;  /* 0x00600000160b9984 */ /* 0x000e620000000800 */
[----:B------:R-:W2:Y:S01]  /*a3a0*/  @!P1 LDC.64 R12, c[0x0][0x3b0] ;  /* 0x0000ec00ff0c9b82 */ /* 0x000ea20000000a00 */
[----:B0-----:R-:W-:-:S05]  /*a3b0*/  IADD3 R0, P0, PT, R4, R2, RZ ;  /* 0x0000000204007210 */ /* 0x001fca0007f1e0ff */
[----:B------:R-:W-:Y:S01]  /*a3c0*/  IMAD.X R4, RZ, RZ, R5, P0 ;  /* 0x000000ffff047224 */ /* 0x000fe200000e0605 */
[----:B--2---:R-:W-:-:S04]  /*a3d0*/  @!P1 LEA R2, P0, R0, R12, 0x2 ;  /* 0x0000000c00029211 */ /* 0x004fc800078010ff */
[----:B------:R-:W-:-:S05]  /*a3e0*/  @!P1 LEA.HI.X R3, R0, R13, R4, 0x2, P0 ;  /* 0x0000000d00039211 */ /* 0x000fca00000f1404 */
[----:B-1----:R-:W-:Y:S01]  /*a3f0*/  @!P1 STG.E desc[UR6][R2.64+0x6000], R11 ;  /* 0x0060000b02009986 */ /* 0x002fe2000c101906 */
[----:B------:R-:W-:Y:S01]  /*a400*/  NOP ;  /* 0x0000000000007918 */ /* 0x000fe20000000000 */
[----:B------:R-:W-:Y:S05]  /*a410*/  EXIT ;  /* 0x000000000000794d */ /* 0x000fea0003800000 */
.L_x_30:
[----:B------:R-:W-:Y:S02]  /*a420*/  IMAD.MOV.U32 R58, RZ, RZ, R39 ;  /* 0x000000ffff3a7224 */ /* 0x000fe400078e0027 */
[----:B------:R-:W-:Y:S02]  /*a430*/  IMAD.MOV.U32 R49, RZ, RZ, 0x1 ;  /* 0x00000001ff317424 */ /* 0x000fe400078e00ff */
[----:B------:R-:W-:Y:S02]  /*a440*/  IMAD.MOV.U32 R60, RZ, RZ, RZ ;  /* 0x000000ffff3c7224 */ /* 0x000fe400078e00ff */
[----:B------:R-:W-:-:S07]  /*a450*/  IMAD.MOV.U32 R47, RZ, RZ, -0x1 ;  /* 0xffffffffff2f7424 */ /* 0x000fce00078e00ff */
[----:B------:R-:W-:Y:S05]  /*a460*/  WARPSYNC.COLLECTIVE R47, `(.L_x_115) ;  /* 0x000000002f087348 */ /* 0x000fea0003c00000 */
[----:B------:R0:W1:Y:S02]  /*a470*/  SHFL.UP P0, R46, R58, R49, R60 ;  /* 0x040000313a2e7389 */ /* 0x000064000000003c */
[----:B01----:R-:W-:Y:S05]  /*a480*/  ENDCOLLECTIVE ;  /* 0x000000000000791b */ /* 0x003fea0003800000 */
.L_x_115:
[----:B------:R-:W-:Y:S02]  /*a490*/  IMAD.MOV.U32 R49, RZ, RZ, 0x2 ;  /* 0x00000002ff317424 */ /* 0x000fe400078e00ff */
[----:B------:R-:W-:-:S04]  /*a4a0*/  IMAD.MOV.U32 R40, RZ, RZ, R46 ;  /* 0x000000ffff287224 */ /* 0x000fc800078e002e */
[----:B------:R-:W-:-:S04]  /*a4b0*/  @P0 IMAD.IADD R40, R39, 0x1, R40 ;  /* 0x0000000127280824 */ /* 0x000fc800078e0228 */
[----:B------:R-:W-:-:S07]  /*a4c0*/  IMAD.MOV.U32 R58, RZ, RZ, R40 ;  /* 0x000000ffff3a7224 */ /* 0x000fce00078e0028 */
[----:B------:R-:W-:Y:S05]  /*a4d0*/  WARPSYNC.COLLECTIVE R47, `(.L_x_116) ;  /* 0x000000002f087348 */ /* 0x000fea0003c00000 */
[----:B------:R0:W1:Y:S02]  /*a4e0*/  SHFL.UP P0, R46, R58, R49, R60 ;  /* 0x040000313a2e7389 */ /* 0x000064000000003c */
[----:B01----:R-:W-:Y:S05]  /*a4f0*/  ENDCOLLECTIVE ;  /* 0x000000000000791b */ /* 0x003fea0003800000 */
.L_x_116:
[----:B------:R-:W-:Y:S02]  /*a500*/  IMAD.MOV.U32 R49, RZ, RZ, 0x4 ;  /* 0x00000004ff317424 */ /* 0x000fe400078e00ff */
[----:B------:R-:W-:-:S04]  /*a510*/  IMAD.MOV.U32 R43, RZ, RZ, R46 ;  /* 0x000000ffff2b7224 */ /* 0x000fc800078e002e */
[----:B------:R-:W-:-:S04]  /*a520*/  @P0 IMAD.IADD R43, R40, 0x1, R43 ;  /* 0x00000001282b0824 */ /* 0x000fc800078e022b */
[----:B------:R-:W-:-:S07]  /*a530*/  IMAD.MOV.U32 R58, RZ, RZ, R43 ;  /* 0x000000ffff3a7224 */ /* 0x000fce00078e002b */
[----:B------:R-:W-:Y:S05]  /*a540*/  WARPSYNC.COLLECTIVE R47, `(.L_x_117) ;  /* 0x000000002f087348 */ /* 0x000fea0003c00000 */
[----:B------:R0:W1:Y:S02]  /*a550*/  SHFL.UP P0, R46, R58, R49, R60 ;  /* 0x040000313a2e7389 */ /* 0x000064000000003c */
[----:B01----:R-:W-:Y:S05]  /*a560*/  ENDCOLLECTIVE ;  /* 0x000000000000791b */ /* 0x003fea0003800000 */
.L_x_117:
[----:B------:R-:W-:Y:S02]  /*a570*/  IMAD.MOV.U32 R49, RZ, RZ, 0x8 ;  /* 0x00000008ff317424 */ /* 0x000fe400078e00ff */
[----:B------:R-:W-:-:S04]  /*a580*/  IMAD.MOV.U32 R44, RZ, RZ, R46 ;  /* 0x000000ffff2c7224 */ /* 0x000fc800078e002e */
[----:B------:R-:W-:-:S04]  /*a590*/  @P0 IMAD.IADD R44, R43, 0x1, R44 ;  /* 0x000000012b2c0824 */ /* 0x000fc800078e022c */
[----:B------:R-:W-:-:S07]  /*a5a0*/  IMAD.MOV.U32 R58, RZ, RZ, R44 ;  /* 0x000000ffff3a7224 */ /* 0x000fce00078e002c */
[----:B------:R-:W-:Y:S05]  /*a5b0*/  WARPSYNC.COLLECTIVE R47, `(.L_x_118) ;  /* 0x000000002f087348 */ /* 0x000fea0003c00000 */
[----:B------:R0:W1:Y:S02]  /*a5c0*/  SHFL.UP P0, R46, R58, R49, R60 ;  /* 0x040000313a2e7389 */ /* 0x000064000000003c */
[----:B01----:R-:W-:Y:S05]  /*a5d0*/  ENDCOLLECTIVE ;  /* 0x000000000000791b */ /* 0x003fea0003800000 */
.L_x_118:
[----:B------:R-:W-:Y:S02]  /*a5e0*/  IMAD.MOV.U32 R49, RZ, RZ, 0x10 ;  /* 0x00000010ff317424 */ /* 0x000fe400078e00ff */
[----:B------:R-:W-:-:S04]  /*a5f0*/  IMAD.MOV.U32 R45, RZ, RZ, R46 ;  /* 0x000000ffff2d7224 */ /* 0x000fc800078e002e */
[----:B------:R-:W-:-:S04]  /*a600*/  @P0 IMAD.IADD R45, R44, 0x1, R45 ;  /* 0x000000012c2d0824 */ /* 0x000fc800078e022d */
[----:B------:R-:W-:-:S07]  /*a610*/  IMAD.MOV.U32 R58, RZ, RZ, R45 ;  /* 0x000000ffff3a7224 */ /* 0x000fce00078e002d */
[----:B------:R-:W-:Y:S05]  /*a620*/  WARPSYNC.COLLECTIVE R47, `(.L_x_119) ;  /* 0x000000002f087348 */ /* 0x000fea0003c00000 */
[----:B------:R0:W1:Y:S02]  /*a630*/  SHFL.UP P0, R46, R58, R49, R60 ;  /* 0x040000313a2e7389 */ /* 0x000064000000003c */
[----:B01----:R-:W-:Y:S05]  /*a640*/  ENDCOLLECTIVE ;  /* 0x000000000000791b */ /* 0x003fea0003800000 */
.L_x_119:
[----:B------:R-:W-:Y:S05]  /*a650*/  BRA `(.L_x_120) ;  /* 0xffffff8400407947 */ /* 0x000fea000383ffff */
.L_x_121:
[----:B------:R-:W-:-:S00]  /*a660*/  BRA `(.L_x_121) ;  /* 0xfffffffc00fc7947 */ /* 0x000fc0000383ffff */
[----:B------:R-:W-:-:S00]  /*a670*/  NOP ;  /* 0x0000000000007918 */ /* 0x000fc00000000000 */
        /* <DEDUP_REMOVED lines=8> */
.L_x_906:


//--------------------- .text._ZN3cub18CUB_300001_SM_10006detail10radix_sort33DeviceRadixSortExclusiveSumKernelINS1_5radix10policy_hubIiiyE10Policy1000EyEEvPT0_ --------------------------
	.section	.text._ZN3cub18CUB_300001_SM_10006detail10radix_sort33DeviceRadixSortExclusiveSumKernelINS1_5radix10policy_hubIiiyE10Policy1000EyEEvPT0_,"ax",@progbits
	.align	128
        .global         _ZN3cub18CUB_300001_SM_10006detail10radix_sort33DeviceRadixSortExclusiveSumKernelINS1_5radix10policy_hubIiiyE10Policy1000EyEEvPT0_
        .type           _ZN3cub18CUB_300001_SM_10006detail10radix_sort33DeviceRadixSortExclusiveSumKernelINS1_5radix10policy_hubIiiyE10Policy1000EyEEvPT0_,@function
        .size           _ZN3cub18CUB_300001_SM_10006detail10radix_sort33DeviceRadixSortExclusiveSumKernelINS1_5radix10policy_hubIiiyE10Policy1000EyEEvPT0_,(.L_x_907 - _ZN3cub18CUB_300001_SM_10006detail10radix_sort33DeviceRadixSortExclusiveSumKernelINS1_5radix10policy_hubIiiyE10Policy1000EyEEvPT0_)
        .other          _ZN3cub18CUB_300001_SM_10006detail10radix_sort33DeviceRadixSortExclusiveSumKernelINS1_5radix10policy_hubIiiyE10Policy1000EyEEvPT0_,@"STO_CUDA_ENTRY STV_DEFAULT"
_ZN3cub18CUB_300001_SM_10006detail10radix_sort33DeviceRadixSortExclusiveSumKernelINS1_5radix10policy_hubIiiyE10Policy1000EyEEvPT0_:
.text._ZN3cub18CUB_300001_SM_10006detail10radix_sort33DeviceRadixSortExclusiveSumKernelINS1_5radix10policy_hubIiiyE10Policy1000EyEEvPT0_:
[----:B------:R-:W-:Y:S01]  /*0000*/  LDC R1, c[0x0][0x37c] ;  /* 0x0000df00ff017b82 */ /* 0x000fe20000000800 */
[----:B------:R-:W0:Y:S07]  /*0010*/  S2R R18, SR_TID.X ;  /* 0x0000000000127919 */ /* 0x000e2e0000002100 */
[----:B------:R-:W1:Y:S01]  /*0020*/  LDC.64 R16, c[0x0][0x380] ;  /* 0x0000e000ff107b82 */ /* 0x000e620000000a00 */
[----:B------:R-:W2:Y:S01]  /*0030*/  LDCU.64 UR4, c[0x0][0x358] ;  /* 0x00006b00ff0477ac */ /* 0x000ea20008000a00 */
[----:B------:R-:W3:Y:S01]  /*0040*/  S2R R5, SR_CTAID.X ;  /* 0x0000000000057919 */ /* 0x000ee20000002500 */
[----:B0-----:R-:W-:Y:S01]  /*0050*/  ISETP.GT.U32.AND P1, PT, R18, 0xff, PT ;  /* 0x000000ff1200780c */ /* 0x001fe20003f24070 */
[----:B---3--:R-:W-:-:S04]  /*0060*/  IMAD R5, R5, 0x100, R18 ;  /* 0x0000010005057824 */ /* 0x008fc800078e0212 */
[----:B-1----:R-:W-:-:S08]  /*0070*/  IMAD.WIDE R16, R5, 0x8, R16 ;  /* 0x0000000805107825 */ /* 0x002fd000078e0210 */
[----:B--2---:R-:W2:Y:S01]  /*0080*/  @!P1 LDG.E.64 R2, desc[UR4][R16.64] ;  /* 0x0000000410029981 */ /* 0x004ea2000c1e1b00 */
[----:B------:R-:W-:Y:S02]  /*0090*/  MOV R0, 0x400 ;  /* 0x0000040000007802 */ /* 0x000fe40000000f00 */
[C---:B------:R-:W-:Y:S01]  /*00a0*/  ISETP.GT.U32.AND P0, PT, R18.reuse, 0x1f, PT ;  /* 0x0000001f1200780c */ /* 0x040fe20003f04070 */
[----:B------:R-:W0:Y:S02]  /*00b0*/  S2R R5, SR_CgaCtaId ;  /* 0x0000000000057919 */ /* 0x000e240000008800 */
[----:B0-----:R-:W-:Y:S02]  /*00c0*/  LEA R5, R5, R0, 0x18 ;  /* 0x0000000005057211 */ /* 0x001fe400078ec0ff */
[----:B------:R-:W-:-:S05]  /*00d0*/  LEA.HI R0, R18, R18, RZ, 0x1d ;  /* 0x0000001212007211 */ /* 0x000fca00078fe8ff */
[----:B------:R-:W-:-:S05]  /*00e0*/  IMAD R0, R0, 0x8, R5 ;  /* 0x0000000800007824 */ /* 0x000fca00078e0205 */
[----:B--2---:R0:W-:Y:S01]  /*00f0*/  STS.64 [R0+0x10], R2 ;  /* 0x0000100200007388 */ /* 0x0041e20000000a00 */
[----:B------:R-:W-:Y:S06]  /*0100*/  BAR.SYNC.DEFER_BLOCKING 0x0 ;  /* 0x0000000000007b1d */ /* 0x000fec0000010000 */
[----:B------:R-:W-:Y:S05]  /*0110*/  @P0 BRA `(.L_x_122) ;  /* 0x0000000400240947 */ /* 0x000fea0003800000 */
[----:B------:R-:W-:Y:S01]  /*0120*/  IMAD R18, R18, 0x48, R5 ;  /* 0x0000004812127824 */ /* 0x000fe200078e0205 */
[----:B------:R-:W-:-:S04]  /*0130*/  UMOV UR6, 0xffffffff ;  /* 0xffffffff00067882 */ /* 0x000fc80000000000 */
[----:B------:R-:W-:Y:S04]  /*0140*/  LDS.64 R14, [R18+0x10] ;  /* 0x00001000120e7984 */ /* 0x000fe80000000a00 */
[----:B------:R-:W-:Y:S04]  /*0150*/  LDS.64 R12, [R18+0x18] ;  /* 0x00001800120c7984 */ /* 0x000fe80000000a00 */
[----:B------:R-:W1:Y:S04]  /*0160*/  LDS.64 R10, [R18+0x20] ;  /* 0x00002000120a7984 */ /* 0x000e680000000a00 */
[----:B------:R-:W-:Y:S04]  /*0170*/  LDS.64 R8, [R18+0x28] ;  /* 0x0000280012087984 */ /* 0x000fe80000000a00 */
[----:B------:R-:W2:Y:S04]  /*0180*/  LDS.64 R6, [R18+0x30] ;  /* 0x0000300012067984 */ /* 0x000ea80000000a00 */
[----:B------:R-:W-:Y:S04]  /*0190*/  LDS.64 R4, [R18+0x38] ;  /* 0x0000380012047984 */ /* 0x000fe80000000a00 */
[----:B0-----:R-:W0:Y:S04]  /*01a0*/  LDS.64 R2, [R18+0x40] ;  /* 0x0000400012027984 */ /* 0x001e280000000a00 */
[----:B------:R-:W3:Y:S01]  /*01b0*/  LDS.64 R20, [R18+0x48] ;  /* 0x0000480012147984 */ /* 0x000ee20000000a00 */
[----:B-1----:R-:W-:-:S04]  /*01c0*/  IADD3 R19, P3, P4, R10, R12, R14 ;  /* 0x0000000c0a137210 */ /* 0x002fc80007c7e00e */
[----:B------:R-:W-:Y:S02]  /*01d0*/  IADD3.X R23, PT, PT, R11, R13, R15, P3, P4 ;  /* 0x0000000d0b177210 */ /* 0x000fe40001fe840f */
[----:B--2---:R-:W-:-:S04]  /*01e0*/  IADD3 R19, P0, P2, R6, R19, R8 ;  /* 0x0000001306137210 */ /* 0x004fc80007a1e008 */
[----:B------:R-:W-:Y:S02]  /*01f0*/  IADD3.X R23, PT, PT, R7, R23, R9, P0, P2 ;  /* 0x0000001707177210 */ /* 0x000fe400007e4409 */
[----:B0-----:R-:W-:-:S04]  /*0200*/  IADD3 R19, P3, P4, R2, R19, R4 ;  /* 0x0000001302137210 */ /* 0x001fc80007c7e004 */
[----:B---3--:R-:W-:Y:S02]  /*0210*/  IADD3 R20, P0, PT, R20, R19, RZ ;  /* 0x0000001314147210 */ /* 0x008fe40007f1e0ff */
[----:B------:R-:W-:-:S05]  /*0220*/  IADD3.X R19, PT, PT, R3, R23, R5, P3, P4 ;  /* 0x0000001703137210 */ /* 0x000fca0001fe8405 */
[----:B------:R-:W-:Y:S01]  /*0230*/  IMAD.X R19, R21, 0x1, R19, P0 ;  /* 0x0000000115137824 */ /* 0x000fe200000e0613 */
[----:B------:R-:W-:Y:S06]  /*0240*/  BRA.DIV UR6, `(.L_x_123) ;  /* 0x0000000206f07947 */ /* 0x000fec000b800000 */
[----:B------:R-:W0:Y:S04]  /*0250*/  SHFL.UP PT, R27, R20, 0x1, RZ ;  /* 0x04200000141b7989 */ /* 0x000e2800000e00ff */
[----:B------:R-:W1:Y:S01]  /*0260*/  SHFL.UP P0, R25, R19, 0x1, RZ ;  /* 0x0420000013197989 */ /* 0x000e6200000000ff */
[----:B0-----:R-:W-:-:S04]  /*0270*/  IADD3 R22, P2, PT, R27, R20, RZ ;  /* 0x000000141b167210 */ /* 0x001fc80007f5e0ff */
[----:B-1----:R-:W-:Y:S01]  /*0280*/  SEL R27, R22, R27, P0 ;  /* 0x0000001b161b7207 */ /* 0x002fe20000000000 */
[----:B------:R-:W-:-:S04]  /*0290*/  IMAD.X R26, R25, 0x1, R19, P2 ;  /* 0x00000001191a7824 */ /* 0x000fc800010e0613 */
[----:B------:R-:W0:Y:S01]  /*02a0*/  SHFL.UP PT, R28, R27, 0x2, RZ ;  /* 0x044000001b1c7989 */ /* 0x000e2200000e00ff */
[----:B------:R-:W-:-:S05]  /*02b0*/  SEL R26, R26, R25, P0 ;  /* 0x000000191a1a7207 */ /* 0x000fca0000000000 */
[----:B------:R-:W1:Y:S01]  /*02c0*/  SHFL.UP P0, R25, R26, 0x2, RZ ;  /* 0x044000001a197989 */ /* 0x000e6200000000ff */
[----:B0-----:R-:W-:-:S05]  /*02d0*/  IADD3 R21, P2, PT, R28, R27, RZ ;  /* 0x0000001b1c157210 */ /* 0x001fca0007f5e0ff */
[----:B-1----:R-:W-:Y:S01]  /*02e0*/  IMAD.X R22, R25, 0x1, R26, P2 ;  /* 0x0000000119167824 */ /* 0x002fe200010e061a */
[----:B------:R-:W-:-:S04]  /*02f0*/  SEL R28, R21, R28, P0 ;  /* 0x0000001c151c7207 */ /* 0x000fc80000000000 */
[----:B------:R-:W-:Y:S01]  /*0300*/  SEL R29, R22, R25, P0 ;  /* 0x00000019161d7207 */ /* 0x000fe20000000000 */
        /* <DEDUP_REMOVED lines=12> */
[----:B------:R0:W1:Y:S04]  /*03d0*/  SHFL.UP PT, R28, R27, 0x10, RZ ;  /* 0x060000001b1c7989 */ /* 0x00006800000e00ff */
[----:B------:R0:W2:Y:S02]  /*03e0*/  SHFL.UP P0, R25, R26, 0x10, RZ ;  /* 0x060000001a197989 */ /* 0x0000a400000000ff */
.L_x_134:
[----:B-1----:R-:W-:-:S04]  /*03f0*/  IADD3 R21, P2, PT, R28, R27, RZ ;  /* 0x0000001b1c157210 */ /* 0x002fc80007f5e0ff */
[----:B--2---:R-:W-:Y:S01]  /*0400*/  SEL R21, R21, R28, P0 ;  /* 0x0000001c15157207 */ /* 0x004fe20000000000 */
[----:B------:R-:W-:-:S05]  /*0410*/  IMAD.X R22, R25, 0x1, R26, P2 ;  /* 0x0000000119167824 */ /* 0x000fca00010e061a */
[----:B------:R-:W-:Y:S02]  /*0420*/  SEL R22, R22, R25, P0 ;  /* 0x0000001916167207 */ /* 0x000fe40000000000 */
[----:B------:R-:W-:-:S05]  /*0430*/  IADD3 R20, P0, PT, R21, -R20, RZ ;  /* 0x8000001415147210 */ /* 0x000fca0007f1e0ff */
[----:B------:R-:W-:Y:S01]  /*0440*/  IMAD.X R21, R22, 0x1, ~R19, P0 ;  /* 0x0000000116157824 */ /* 0x000fe200000e0e13 */
[----:B------:R-:W-:-:S04]  /*0450*/  IADD3 R14, P0, PT, R14, R20, RZ ;  /* 0x000000140e0e7210 */ /* 0x000fc80007f1e0ff */
[----:B------:R1:W-:Y:S01]  /*0460*/  STS.64 [R18+0x10], R20 ;  /* 0x0000101412007388 */ /* 0x0003e20000000a00 */
[----:B------:R-:W-:Y:S01]  /*0470*/  IMAD.X R15, R15, 0x1, R21, P0 ;  /* 0x000000010f0f7824 */ /* 0x000fe200000e0615 */
        /* <DEDUP_REMOVED lines=17> */
[----:B------:R-:W-:-:S05]  /*0590*/  IMAD.X R3, R3, 0x1, R5, P0 ;  /* 0x0000000103037824 */ /* 0x000fca00000e0605 */
[----:B------:R1:W-:Y:S03]  /*05a0*/  STS.64 [R18+0x48], R2 ;  /* 0x0000480212007388 */ /* 0x0003e60000000a00 */
.L_x_122:
[----:B------:R-:W-:Y:S05]  /*05b0*/  WARPSYNC.ALL ;  /* 0x0000000000007948 */ /* 0x000fea0003800000 */
[----:B------:R-:W-:Y:S06]  /*05c0*/  BAR.SYNC.DEFER_BLOCKING 0x0 ;  /* 0x0000000000007b1d */ /* 0x000fec0000010000 */
[----:B------:R-:W-:Y:S05]  /*05d0*/  @P1 EXIT ;  /* 0x000000000000194d */ /* 0x000fea0003800000 */
[----:B01----:R-:W0:Y:S04]  /*05e0*/  LDS.64 R2, [R0+0x10] ;  /* 0x0000100000027984 */ /* 0x003e280000000a00 */
[----:B0-----:R-:W-:Y:S01]  /*05f0*/  STG.E.64 desc[UR4][R16.64], R2 ;  /* 0x0000000210007986 */ /* 0x001fe2000c101b04 */
[----:B------:R-:W-:Y:S05]  /*0600*/  EXIT ;  /* 0x000000000000794d */ /* 0x000fea0003800000 */
.L_x_123:
[----:B------:R-:W-:Y:S02]  /*0610*/  IMAD.MOV.U32 R24, RZ, RZ, R20 ;  /* 0x000000ffff187224 */ /* 0x000fe400078e0014 */
[----:B------:R-:W-:Y:S02]  /*0620*/  IMAD.MOV.U32 R23, RZ, RZ, 0x1 ;  /* 0x00000001ff177424 */ /* 0x000fe400078e00ff */
[----:B------:R-:W-:Y:S02]  /*0630*/  IMAD.MOV.U32 R22, RZ, RZ, RZ ;  /* 0x000000ffff167224 */ /* 0x000fe400078e00ff */
[----:B------:R-:W-:-:S07]  /*0640*/  IMAD.MOV.U32 R21, RZ, RZ, -0x1 ;  /* 0xffffffffff157424 */ /* 0x000fce00078e00ff */
[----:B------:R-:W-:Y:S05]  /*0650*/  WARPSYNC.COLLECTIVE R21, `(.L_x_124) ;  /* 0x0000000015087348 */ /* 0x000fea0003c00000 */
[----:B------:R0:W1:Y:S02]  /*0660*/  SHFL.UP P0, R25, R24, R23, R22 ;  /* 0x0400001718197389 */ /* 0x0000640000000016 */
[----:B01----:R-:W-:Y:S05]  /*0670*/  ENDCOLLECTIVE ;  /* 0x000000000000791b */ /* 0x003fea0003800000 */
.L_x_124:
[----:B------:R-:W-:Y:S02]  /*0680*/  IMAD.MOV.U32 R24, RZ, RZ, R19 ;  /* 0x000000ffff187224 */ /* 0x000fe400078e0013 */
[----:B------:R-:W-:-:S07]  /*0690*/  IMAD.MOV.U32 R27, RZ, RZ, R25 ;  /* 0x000000ffff1b7224 */ /* 0x000fce00078e0019 */
[----:B------:R-:W-:Y:S05]  /*06a0*/  WARPSYNC.COLLECTIVE R21, `(.L_x_125) ;  /* 0x0000000015087348 */ /* 0x000fea0003c00000 */
[----:B------:R0:W1:Y:S02]  /*06b0*/  SHFL.UP P0, R25, R24, R23, R22 ;  /* 0x0400001718197389 */ /* 0x0000640000000016 */
[----:B01----:R-:W-:Y:S05]  /*06c0*/  ENDCOLLECTIVE ;  /* 0x000000000000791b */ /* 0x003fea0003800000 */
.L_x_125:
[----:B------:R-:W-:Y:S01]  /*06d0*/  IADD3 R26, P2, PT, R27, R20, RZ ;  /* 0x000000141b1a7210 */ /* 0x000fe20007f5e0ff */
[----:B------:R-:W-:-:S03]  /*06e0*/  IMAD.MOV.U32 R23, RZ, RZ, 0x2 ;  /* 0x00000002ff177424 */ /* 0x000fc600078e00ff */
[----:B------:R-:W-:Y:S01]  /*06f0*/  SEL R27, R26, R27, P0 ;  /* 0x0000001b1a1b7207 */ /* 0x000fe20000000000 */
[----:B------:R-:W-:-:S04]  /*0700*/  IMAD.X R26, R25, 0x1, R19, P2 ;  /* 0x00000001191a7824 */ /* 0x000fc800010e0613 */
[----:B------:R-:W-:Y:S01]  /*0710*/  IMAD.MOV.U32 R24, RZ, RZ, R27 ;  /* 0x000000ffff187224 */ /* 0x000fe200078e001b */
[----:B------:R-:W-:-:S07]  /*0720*/  SEL R26, R26, R25, P0 ;  /* 0x000000191a1a7207 */ /* 0x000fce0000000000 */
[----:B------:R-:W-:Y:S05]  /*0730*/  WARPSYNC.COLLECTIVE R21, `(.L_x_126) ;  /* 0x0000000015087348 */ /* 0x000fea0003c00000 */
[----:B------:R0:W1:Y:S02]  /*0740*/  SHFL.UP P0, R25, R24, R23, R22 ;  /* 0x0400001718197389 */ /* 0x0000640000000016 */
[----:B01----:R-:W-:Y:S05]  /*0750*/  ENDCOLLECTIVE ;  /* 0x000000000000791b */ /* 0x003fea0003800000 */
.L_x_126:
[----:B------:R-:W-:Y:S02]  /*0760*/  IMAD.MOV.U32 R24, RZ, RZ, R26 ;  /* 0x000000ffff187224 */ /* 0x000fe400078e001a */
[----:B------:R-:W-:-:S07]  /*0770*/  IMAD.MOV.U32 R28, RZ, RZ, R25 ;  /* 0x000000ffff1c7224 */ /* 0x000fce00078e0019 */
[----:B------:R-:W-:Y:S05]  /*0780*/  WARPSYNC.COLLECTIVE R21, `(.L_x_127) ;  /* 0x0000000015087348 */ /* 0x000fea0003c00000 */
[----:B------:R0:W1:Y:S02]  /*0790*/  SHFL.UP P0, R25, R24, R23, R22 ;  /* 0x0400001718197389 */ /* 0x0000640000000016 */
[----:B01----:R-:W-:Y:S05]  /*07a0*/  ENDCOLLECTIVE ;  /* 0x000000000000791b */ /* 0x003fea0003800000 */
.L_x_127:
        /* <DEDUP_REMOVED lines=9> */
.L_x_128:
[----:B------:R-:W-:Y:S02]  /*0840*/  IMAD.MOV.U32 R24, RZ, RZ, R29 ;  /* 0x000000ffff187224 */ /* 0x000fe400078e001d */
[----:B------:R-:W-:-:S07]  /*0850*/  IMAD.MOV.U32 R27, RZ, RZ, R25 ;  /* 0x000000ffff1b7224 */ /* 0x000fce00078e0019 */
[----:B------:R-:W-:Y:S05]  /*0860*/  WARPSYNC.COLLECTIVE R21, `(.L_x_129) ;  /* 0x0000000015087348 */ /* 0x000fea0003c00000 */
[----:B------:R0:W1:Y:S02]  /*0870*/  SHFL.UP P0, R25, R24, R23, R22 ;  /* 0x0400001718197389 */ /* 0x0000640000000016 */
[----:B01----:R-:W-:Y:S05]  /*0880*/  ENDCOLLECTIVE ;  /* 0x000000000000791b */ /* 0x003fea0003800000 */
.L_x_129:
        /* <DEDUP_REMOVED lines=9> */
.L_x_130:
[----:B------:R-:W-:Y:S02]  /*0920*/  IMAD.MOV.U32 R24, RZ, RZ, R29 ;  /* 0x000000ffff187224 */ /* 0x000fe400078e001d */
[----:B------:R-:W-:-:S07]  /*0930*/  IMAD.MOV.U32 R27, RZ, RZ, R25 ;  /* 0x000000ffff1b7224 */ /* 0x000fce00078e0019 */
[----:B------:R-:W-:Y:S05]  /*0940*/  WARPSYNC.COLLECTIVE R21, `(.L_x_131) ;  /* 0x0000000015087348 */ /* 0x000fea0003c00000 */
[----:B------:R0:W1:Y:S02]  /*0950*/  SHFL.UP P0, R25, R24, R23, R22 ;  /* 0x0400001718197389 */ /* 0x0000640000000016 */
[----:B01----:R-:W-:Y:S05]  /*0960*/  ENDCOLLECTIVE ;  /* 0x000000000000791b */ /* 0x003fea0003800000 */
.L_x_131:
        /* <DEDUP_REMOVED lines=9> */
.L_x_132:
[----:B------:R-:W-:Y:S02]  /*0a00*/  IMAD.MOV.U32 R24, RZ, RZ, R26 ;  /* 0x000000ffff187224 */ /* 0x000fe400078e001a */
[----:B------:R-:W-:-:S07]  /*0a10*/  IMAD.MOV.U32 R28, RZ, RZ, R25 ;  /* 0x000000ffff1c7224 */ /* 0x000fce00078e0019 */
[----:B------:R-:W-:Y:S05]  /*0a20*/  WARPSYNC.COLLECTIVE R21, `(.L_x_133) ;  /* 0x0000000015087348 */ /* 0x000fea0003c00000 */
[----:B------:R0:W1:Y:S02]  /*0a30*/  SHFL.UP P0, R25, R24, R23, R22 ;  /* 0x0400001718197389 */ /* 0x0000640000000016 */
[----:B01----:R-:W-:Y:S05]  /*0a40*/  ENDCOLLECTIVE ;  /* 0x000000000000791b */ /* 0x003fea0003800000 */
.L_x_133:
[----:B------:R-:W-:Y:S05]  /*0a50*/  BRA `(.L_x_134) ;  /* 0xfffffff800647947 */ /* 0x000fea000383ffff */
.L_x_135:
        /* <DEDUP_REMOVED lines=10> */
.L_x_907:


//--------------------- .text._ZN3cub18CUB_300001_SM_10006detail10radix_sort30DeviceRadixSortHistogramKernelINS1_5radix10policy_hubIiiyE10Policy1000ELNS0_9SortOrderE0EiyNS1_21identity_decomposer_tEEEvPT2_PKT1_SA_iiT3_ --------------------------
	.section	.text._ZN3cub18CUB_300001_SM_10006detail10radix_sort30DeviceRadixSortHistogramKernelINS1_5radix10policy_hubIiiyE10Policy1000ELNS0_9SortOrderE0EiyNS1_21identity_decomposer_tEEEvPT2_PKT1_SA_iiT3_,"ax",@progbits
	.align	128
        .global         _ZN3cub18CUB_300001_SM_10006detail10radix_sort30DeviceRadixSortHistogramKernelINS1_5radix10policy_hubIiiyE10Policy1000ELNS0_9SortOrderE0EiyNS1_21identity_decomposer_tEEEvPT2_PKT1_SA_iiT3_
        .type           _ZN3cub18CUB_300001_SM_10006detail10radix_sort30DeviceRadixSortHistogramKernelINS1_5radix10policy_hubIiiyE10Policy1000ELNS0_9SortOrderE0EiyNS1_21identity_decomposer_tEEEvPT2_PKT1_SA_iiT3_,@function
        .size           _ZN3cub18CUB_300001_SM_10006detail10radix_sort30DeviceRadixSortHistogramKernelINS1_5radix10policy_hubIiiyE10Policy1000ELNS0_9SortOrderE0EiyNS1_21identity_decomposer_tEEEvPT2_PKT1_SA_iiT3_,(.L_x_908 - _ZN3cub18CUB_300001_SM_10006detail10radix_sort30DeviceRadixSortHistogramKernelINS1_5radix10policy_hubIiiyE10Policy1000ELNS0_9SortOrderE0EiyNS1_21identity_decomposer_tEEEvPT2_PKT1_SA_iiT3_)
        .other          _ZN3cub18CUB_300001_SM_10006detail10radix_sort30DeviceRadixSortHistogramKernelINS1_5radix10policy_hubIiiyE10Policy1000ELNS0_9SortOrderE0EiyNS1_21identity_decomposer_tEEEvPT2_PKT1_SA_iiT3_,@"STO_CUDA_ENTRY STV_DEFAULT"
_ZN3cub18CUB_300001_SM_10006detail10radix_sort30DeviceRadixSortHistogramKernelINS1_5radix10policy_hubIiiyE10Policy1000ELNS0_9SortOrderE0EiyNS1_21identity_decomposer_tEEEvPT2_PKT1_SA_iiT3_:
.text._ZN3cub18CUB_300001_SM_10006detail10radix_sort30DeviceRadixSortHistogramKernelINS1_5radix10policy_hubIiiyE10Policy1000ELNS0_9SortOrderE0EiyNS1_21identity_decomposer_tEEEvPT2_PKT1_SA_iiT3_:
[----:B------:R-:W-:Y:S01]  /*0000*/  LDC R1, c[0x0][0x37c] ;  /* 0x0000df00ff017b82 */ /* 0x000fe20000000800 */
[----:B------:R-:W0:Y:S02]  /*0010*/  LDCU.64 UR14, c[0x0][0x390] ;  /* 0x00007200ff0e77ac */ /* 0x000e240008000a00 */
[----:B0-----:R-:W-:-:S04]  /*0020*/  ISETP.NE.U32.AND P0, PT, RZ, UR14, PT ;  /* 0x0000000eff007c0c */ /* 0x001fc8000bf05070 */
[----:B------:R-:W-:-:S13]  /*0030*/  ISETP.NE.AND.EX P0, PT, RZ, UR15, PT, P0 ;  /* 0x0000000fff007c0c */ /* 0x000fda000bf05300 */
[----:B------:R-:W-:Y:S05]  /*0040*/  @!P0 EXIT ;  /* 0x000000000000894d */ /* 0x000fea0003800000 */
[----:B------:R-:W-:Y:S01]  /*0050*/  UIADD3 UR11, UP0, UPT, UR14, -0x1, URZ ;  /* 0xffffffff0e0b7890 */ /* 0x000fe2000ff1e0ff */
[----:B------:R-:W0:Y:S01]  /*0060*/  S2R R4, SR_TID.X ;  /* 0x0000000000047919 */ /* 0x000e220000002100 */
[----:B------:R-:W1:Y:S01]  /*0070*/  LDCU.64 UR4, c[0x0][0x398] ;  /* 0x00007300ff0477ac */ /* 0x000e620008000a00 */
[----:B------:R-:W2:Y:S01]  /*0080*/  S2UR UR7, SR_CgaCtaId ;  /* 0x00000000000779c3 */ /* 0x000ea20000008800 */
[----:B------:R-:W-:Y:S01]  /*0090*/  UIADD3.X UR12, UPT, UPT, UR15, -0x1, URZ, UP0, !UPT ;  /* 0xffffffff0f0c7890 */ /* 0x000fe200087fe4ff */
[----:B------:R-:W-:Y:S01]  /*00a0*/  UMOV UR6, 0x400 ;  /* 0x0000040000067882 */ /* 0x000fe20000000000 */
[----:B------:R-:W3:Y:S05]  /*00b0*/  LDCU.64 UR20, c[0x0][0x358] ;  /* 0x00006b00ff1477ac */ /* 0x000eea0008000a00 */
[----:B------:R-:W4:Y:S01]  /*00c0*/  S2UR UR8, SR_CTAID.X ;  /* 0x00000000000879c3 */ /* 0x000f220000002500 */
[----:B------:R-:W-:Y:S01]  /*00d0*/  USHF.R.U64 UR11, UR11, 0x1e, UR12 ;  /* 0x0000001e0b0b7899 */ /* 0x000fe2000800120c */
[----:B------:R-:W0:Y:S03]  /*00e0*/  LDCU UR28, c[0x0][0x370] ;  /* 0x00006e00ff1c77ac */ /* 0x000e260008000800 */
[----:B------:R-:W-:-:S02]  /*00f0*/  UIADD3 UR11, UP0, UPT, UR11, 0x1, URZ ;  /* 0x000000010b0b7890 */ /* 0x000fc4000ff1e0ff */
[----:B-1----:R-:W-:Y:S02]  /*0100*/  UIADD3 UR4, UPT, UPT, UR5, 0x7, -UR4 ;  /* 0x0000000705047890 */ /* 0x002fe4000fffe804 */
[----:B------:R-:W-:Y:S02]  /*0110*/  ULEA.HI.X UR12, UR12, URZ, URZ, 0x2, UP0 ;  /* 0x000000ff0c0c7291 */ /* 0x000fe400080f14ff */
[----:B------:R-:W-:Y:S02]  /*0120*/  UISETP.LT.U32.AND UP0, UPT, UR11, UR14, UPT ;  /* 0x0000000e0b00728c */ /* 0x000fe4000bf01070 */
[----:B------:R-:W-:Y:S02]  /*0130*/  USHF.R.S32.HI UR5, URZ, 0x1f, UR4 ;  /* 0x0000001fff057899 */ /* 0x000fe40008011404 */
[----:B------:R-:W-:Y:S02]  /*0140*/  UISETP.LT.U32.AND.EX UP0, UPT, UR12, UR15, UPT, UP0 ;  /* 0x0000000f0c00728c */ /* 0x000fe4000bf01100 */
[----:B------:R-:W-:-:S02]  /*0150*/  ULEA.HI UR5, UR5, UR4, URZ, 0x3 ;  /* 0x0000000405057291 */ /* 0x000fc4000f8f18ff */
[----:B------:R-:W-:Y:S01]  /*0160*/  USEL UR11, UR11, UR14, UP0 ;  /* 0x0000000e0b0b7287 */ /* 0x000fe20008000000 */
[C---:B0-----:R-:W-:Y:S01]  /*0170*/  VIADD R21, R4.reuse, 0x780 ;  /* 0x0000078004157836 */ /* 0x041fe20000000000 */
[----:B------:R-:W-:Y:S02]  /*0180*/  USEL UR12, UR12, UR15, UP0 ;  /* 0x0000000f0c0c7287 */ /* 0x000fe40008000000 */
[----:B------:R-:W-:Y:S02]  /*0190*/  UISETP.GE.AND UP0, UPT, UR4, 0x8, UPT ;  /* 0x000000080400788c */ /* 0x000fe4000bf06270 */
[----:B--2---:R-:W-:Y:S02]  /*01a0*/  ULEA UR6, UR7, UR6, 0x18 ;  /* 0x0000000607067291 */ /* 0x004fe4000f8ec0ff */
[----:B------:R-:W-:Y:S02]  /*01b0*/  USHF.R.S32.HI UR5, URZ, 0x3, UR5 ;  /* 0x00000003ff057899 */ /* 0x000fe40008011405 */
[----:B------:R-:W-:Y:S01]  /*01c0*/  PLOP3.LUT P0, PT, PT, PT, UP0, 0x80, 0x8 ;  /* 0x000000000008781c */ /* 0x000fe20003f0f008 */
[----:B----4-:R-:W-:Y:S01]  /*01d0*/  USHF.L.U32 UR8, UR8, 0xb, URZ ;  /* 0x0000000b08087899 */ /* 0x010fe200080006ff */
[C---:B------:R-:W-:Y:S01]  /*01e0*/  LEA R0, R4.reuse, UR6, 0x2 ;  /* 0x0000000604007c11 */ /* 0x040fe2000f8e10ff */
[----:B------:R-:W-:Y:S01]  /*01f0*/  UIADD3 UR22, UPT, UPT, UR5, -0x1, URZ ;  /* 0xffffffff05167890 */ /* 0x000fe2000fffe0ff */
[----:B------:R-:W-:Y:S01]  /*0200*/  ISETP.GT.U32.OR P0, PT, R4, 0xff, !P0 ;  /* 0x000000ff0400780c */ /* 0x000fe20004704470 */
[----:B------:R-:W-:-:S02]  /*0210*/  ULOP3.LUT UR23, UR5, 0xf, URZ, 0xc0, !UPT ;  /* 0x0000000f05177892 */ /* 0x000fc4000f8ec0ff */
[----:B------:R-:W-:Y:S01]  /*0220*/  ULOP3.LUT UR24, UR5, 0x7, URZ, 0xc0, !UPT ;  /* 0x0000000705187892 */ /* 0x000fe2000f8ec0ff */
[----:B------:R-:W-:Y:S01]  /*0230*/  P2R R20, PR, RZ, 0x1 ;  /* 0x00000001ff147803 */ /* 0x000fe20000000000 */
[----:B------:R-:W-:Y:S02]  /*0240*/  ULOP3.LUT UR25, UR5, 0x3, URZ, 0xc0, !UPT ;  /* 0x0000000305197892 */ /* 0x000fe4000f8ec0ff */
[----:B------:R-:W-:Y:S02]  /*0250*/  ULOP3.LUT UR26, UR5, 0xffffff0, URZ, 0xc0, !UPT ;  /* 0x0ffffff0051a7892 */ /* 0x000fe4000f8ec0ff */
[----:B------:R-:W-:Y:S02]  /*0260*/  ULOP3.LUT UR27, UR5, 0xffffff8, URZ, 0xc0, !UPT ;  /* 0x0ffffff8051b7892 */ /* 0x000fe4000f8ec0ff */
[----:B------:R-:W-:Y:S01]  /*0270*/  ULOP3.LUT UR9, UR5, 0x1, URZ, 0xc0, !UPT ;  /* 0x0000000105097892 */ /* 0x000fe2000f8ec0ff */
[----:B------:R-:W-:Y:S01]  /*0280*/  UMOV UR6, URZ ;  /* 0x000000ff00067c82 */ /* 0x000fe20008000000 */
[----:B---3--:R-:W-:-:S10]  /*0290*/  UMOV UR7, URZ ;  /* 0x000000ff00077c82 */ /* 0x008fd40008000000 */
.L_x_219:
[----:B------:R-:W-:Y:S01]  /*02a0*/  ISETP.NE.AND P0, PT, R20, RZ, PT ;  /* 0x000000ff1400720c */ /* 0x000fe20003f05270 */
[----:B------:R-:W-:-:S12]  /*02b0*/  BSSY.RECONVERGENT B0, `(.L_x_136) ;  /* 0x000007c000007945 */ /* 0x000fd80003800200 */
[----:B012345:R-:W-:Y:S05]  /*02c0*/  @P0 BRA `(.L_x_137) ;  /* 0x0000000400e80947 */ /* 0x03ffea0003800000 */
[----:B------:R-:W-:Y:S02]  /*02d0*/  IMAD.U32 R2, RZ, RZ, UR22 ;  /* 0x00000016ff027e24 */ /* 0x000fe4000f8e00ff */
[----:B------:R-:W-:-:S03]  /*02e0*/  IMAD.MOV.U32 R3, RZ, RZ, RZ ;  /* 0x000000ffff037224 */ /* 0x000fc600078e00ff */
[----:B------:R-:W-:-:S13]  /*02f0*/  ISETP.GE.U32.AND P1, PT, R2, 0xf, PT ;  /* 0x0000000f0200780c */ /* 0x000fda0003f26070 */
[----:B------:R-:W-:Y:S05]  /*0300*/  @!P1 BRA `(.L_x_138) ;  /* 0x00000000005c9947 */ /* 0x000fea0003800000 */
[----:B------:R-:W-:Y:S01]  /*0310*/  VIADD R2, R0, 0x2000 ;  /* 0x0000200000027836 */ /* 0x000fe20000000000 */
[----:B------:R-:W-:-:S12]  /*0320*/  UIADD3 UR4, UPT, UPT, -UR26, URZ, URZ ;  /* 0x000000ff1a047290 */ /* 0x000fd8000fffe1ff */
.L_x_139:
[----:B------:R-:W-:Y:S01]  /*0330*/  UIADD3 UR4, UPT, UPT, UR4, 0x10, URZ ;  /* 0x0000001004047890 */ /* 0x000fe2000fffe0ff */
[----:B------:R-:W-:Y:S03]  /*0340*/  STS [R2+-0x2000], RZ ;  /* 0xffe000ff02007388 */ /* 0x000fe60000000800 */
[----:B------:R-:W-:Y:S01]  /*0350*/  UISETP.NE.AND UP0, UPT, UR4, URZ, UPT ;  /* 0x000000ff0400728c */ /* 0x000fe2000bf05270 */
        /* <DEDUP_REMOVED lines=16> */
[----:B------:R-:W-:Y:S06]  /*0460*/  BRA.U UP0, `(.L_x_139) ;  /* 0xfffffffd00b07547 */ /* 0x000fec000b83ffff */
[----:B------:R-:W-:-:S07]  /*0470*/  IMAD.U32 R3, RZ, RZ, UR26 ;  /* 0x0000001aff037e24 */ /* 0x000fce000f8e00ff */
.L_x_138:
[----:B------:R-:W-:Y:S01]  /*0480*/  ISETP.NE.AND P0, PT, RZ, UR23, PT ;  /* 0x00000017ff007c0c */ /* 0x000fe2000bf05270 */
[----:B------:R-:W-:Y:S01]  /*0490*/  IMAD.U32 R6, RZ, RZ, UR24 ;  /* 0x00000018ff067e24 */ /* 0x000fe2000f8e00ff */
[----:B------:R-:W-:-:S03]  /*04a0*/  MOV R2, UR23 ;  /* 0x0000001700027c02 */ /* 0x000fc60008000f00 */
[----:B------:R-:W-:Y:S02]  /*04b0*/  VIADD R6, R6, 0xffffffff ;  /* 0xffffffff06067836 */ /* 0x000fe40000000000 */
[----:B------:R-:W-:-:S06]  /*04c0*/  VIADD R2, R2, 0xffffffff ;  /* 0xffffffff02027836 */ /* 0x000fcc0000000000 */
[----:B------:R-:W-:Y:S05]  /*04d0*/  @!P0 BRA `(.L_x_140) ;  /* 0x00000000007c8947 */ /* 0x000fea0003800000 */
[----:B------:R-:W-:Y:S01]  /*04e0*/  ISETP.GE.U32.AND P2, PT, R2, 0x7, PT ;  /* 0x000000070200780c */ /* 0x000fe20003f46070 */
[----:B------:R-:W-:-:S12]  /*04f0*/  UISETP.NE.AND UP0, UPT, UR24, URZ, UPT ;  /* 0x000000ff1800728c */ /* 0x000fd8000bf05270 */
[----:B------:R-:W-:Y:S05]  /*0500*/  @!P2 BRA `(.L_x_141) ;  /* 0x000000000028a947 */ /* 0x000fea0003800000 */
        /* <DEDUP_REMOVED lines=10> */
.L_x_141:
[----:B------:R-:W-:Y:S05]  /*05b0*/  BRA.U !UP0, `(.L_x_140) ;  /* 0x0000000108447547 */ /* 0x000fea000b800000 */
[----:B------:R-:W-:Y:S01]  /*05c0*/  ISETP.GE.U32.AND P2, PT, R6, 0x3, PT ;  /* 0x000000030600780c */ /* 0x000fe20003f46070 */
[----:B------:R-:W-:-:S12]  /*05d0*/  UISETP.NE.AND UP0, UPT, UR25, URZ, UPT ;  /* 0x000000ff1900728c */ /* 0x000fd8000bf05270 */
[C---:B0-----:R-:W-:Y:S02]  /*05e0*/  @P2 IMAD R5, R3.reuse, 0x400, R0 ;  /* 0x0000040003052824 */ /* 0x041fe400078e0200 */
[----:B------:R-:W-:-:S03]  /*05f0*/  @P2 VIADD R3, R3, 0x4 ;  /* 0x0000000403032836 */ /* 0x000fc60000000000 */
[----:B------:R1:W-:Y:S04]  /*0600*/  @P2 STS [R5], RZ ;  /* 0x000000ff05002388 */ /* 0x0003e80000000800 */
[----:B------:R1:W-:Y:S04]  /*0610*/  @P2 STS [R5+0x400], RZ ;  /* 0x000400ff05002388 */ /* 0x0003e80000000800 */
[----:B------:R1:W-:Y:S04]  /*0620*/  @P2 STS [R5+0x800], RZ ;  /* 0x000800ff05002388 */ /* 0x0003e80000000800 */
[----:B------:R1:W-:Y:S01]  /*0630*/  @P2 STS [R5+0xc00], RZ ;  /* 0x000c00ff05002388 */ /* 0x0003e20000000800 */
[----:B------:R-:W-:Y:S05]  /*0640*/  BRA.U !UP0, `(.L_x_140) ;  /* 0x0000000108207547 */ /* 0x000fea000b800000 */
[----:B------:R-:W-:Y:S01]  /*0650*/  IMAD R3, R3, 0x400, R0 ;  /* 0x0000040003037824 */ /* 0x000fe200078e0200 */
[----:B------:R-:W-:-:S04]  /*0660*/  UISETP.NE.AND UP0, UPT, UR25, 0x1, UPT ;  /* 0x000000011900788c */ /* 0x000fc8000bf05270 */
[----:B------:R2:W-:Y:S05]  /*0670*/  STS [R3], RZ ;  /* 0x000000ff03007388 */ /* 0x0005ea0000000800 */
[----:B------:R-:W-:Y:S05]  /*0680*/  BRA.U !UP0, `(.L_x_140) ;  /* 0x0000000108107547 */ /* 0x000fea000b800000 */
[----:B------:R-:W-:Y:S01]  /*0690*/  UISETP.NE.AND UP0, UPT, UR25, 0x2, UPT ;  /* 0x000000021900788c */ /* 0x000fe2000bf05270 */
[----:B------:R3:W-:Y:S05]  /*06a0*/  STS [R3+0x400], RZ ;  /* 0x000400ff03007388 */ /* 0x0007ea0000000800 */
[----:B------:R-:W-:-:S13]  /*06b0*/  PLOP3.LUT P2, PT, PT, PT, UP0, 0x80, 0x8 ;  /* 0x000000000008781c */ /* 0x000fda0003f4f008 */
[----:B------:R3:W-:Y:S02]  /*06c0*/  @P2 STS [R3+0x800], RZ ;  /* 0x000800ff03002388 */ /* 0x0007e40000000800 */
.L_x_140:
[----:B------:R-:W-:-:S13]  /*06d0*/  ISETP.GT.U32.AND P2, PT, R4, 0x7f, PT ;  /* 0x0000007f0400780c */ /* 0x000fda0003f44070 */
[----:B------:R-:W-:Y:S05]  /*06e0*/  @P2 BRA `(.L_x_137) ;  /* 0x0000000000e02947 */ /* 0x000fea0003800000 */
[----:B--23--:R-:W-:Y:S01]  /*06f0*/  HFMA2 R3, -RZ, RZ, 0, 0 ;  /* 0x00000000ff037431 */ /* 0x00cfe200000001ff */
[----:B------:R-:W-:Y:S06]  /*0700*/  @!P1 BRA `(.L_x_142) ;  /* 0x0000000000589947 */ /* 0x000fec0003800000 */
[----:B------:R-:W-:-:S07]  /*0710*/  IMAD.MOV.U32 R3, RZ, RZ, RZ ;  /* 0x000000ffff037224 */ /* 0x000fce00078e00ff */
.L_x_143:
[C---:B012---:R-:W-:Y:S02]  /*0720*/  IMAD R5, R3.reuse, 0x400, R0 ;  /* 0x0000040003057824 */ /* 0x047fe400078e0200 */
[----:B------:R-:W-:-:S03]  /*0730*/  VIADD R3, R3, 0x10 ;  /* 0x0000001003037836 */ /* 0x000fc60000000000 */
[----:B------:R2:W-:Y:S02]  /*0740*/  STS [R5+0x200], RZ ;  /* 0x000200ff05007388 */ /* 0x0005e40000000800 */
[----:B------:R-:W-:Y:S02]  /*0750*/  ISETP.NE.AND P1, PT, R3, UR26, PT ;  /* 0x0000001a03007c0c */ /* 0x000fe4000bf25270 */
[----:B------:R2:W-:Y:S04]  /*0760*/  STS [R5+0x600], RZ ;  /* 0x000600ff05007388 */ /* 0x0005e80000000800 */
        /* <DEDUP_REMOVED lines=13> */
[----:B------:R2:W-:Y:S01]  /*0840*/  STS [R5+0x3e00], RZ ;  /* 0x003e00ff05007388 */ /* 0x0005e20000000800 */
[----:B------:R-:W-:Y:S05]  /*0850*/  @P1 BRA `(.L_x_143) ;  /* 0xfffffffc00b01947 */ /* 0x000fea000383ffff */
[----:B------:R-:W-:-:S07]  /*0860*/  IMAD.U32 R3, RZ, RZ, UR26 ;  /* 0x0000001aff037e24 */ /* 0x000fce000f8e00ff */
.L_x_142:
[----:B------:R-:W-:Y:S05]  /*0870*/  @!P0 BRA `(.L_x_137) ;  /* 0x00000000007c8947 */ /* 0x000fea0003800000 */
[----:B------:R-:W-:Y:S01]  /*0880*/  ISETP.GE.U32.AND P0, PT, R2, 0x7, PT ;  /* 0x000000070200780c */ /* 0x000fe20003f06070 */
[----:B------:R-:W-:-:S12]  /*0890*/  UISETP.NE.AND UP0, UPT, UR24, URZ, UPT ;  /* 0x000000ff1800728c */ /* 0x000fd8000bf05270 */
[----:B------:R-:W-:Y:S05]  /*08a0*/  @!P0 BRA `(.L_x_144) ;  /* 0x0000000000288947 */ /* 0x000fea0003800000 */
[C---:B------:R-:W-:Y:S02]  /*08b0*/  IMAD R2, R3.reuse, 0x400, R0 ;  /* 0x0000040003027824 */ /* 0x040fe400078e0200 */
[----:B------:R-:W-:-:S03]  /*08c0*/  VIADD R3, R3, 0x8 ;  /* 0x0000000803037836 */ /* 0x000fc60000000000 */
[----:B------:R3:W-:Y:S04]  /*08d0*/  STS [R2+0x200], RZ ;  /* 0x000200ff02007388 */ /* 0x0007e80000000800 */
[----:B------:R3:W-:Y:S04]  /*08e0*/  STS [R2+0x600], RZ ;  /* 0x000600ff02007388 */ /* 0x0007e80000000800 */
[----:B------:R3:W-:Y:S04]  /*08f0*/  STS [R2+0xa00], RZ ;  /* 0x000a00ff02007388 */ /* 0x0007e80000000800 */
[----:B------:R3:W-:Y:S04]  /*0900*/  STS [R2+0xe00], RZ ;  /* 0x000e00ff02007388 */ /* 0x0007e80000000800 */
[----:B------:R3:W-:Y:S04]  /*0910*/  STS [R2+0x1200], RZ ;  /* 0x001200ff02007388 */ /* 0x0007e80000000800 */
[----:B------:R3:W-:Y:S04]  /*0920*/  STS [R2+0x1600], RZ ;  /* 0x001600ff02007388 */ /* 0x0007e80000000800 */
[----:B------:R3:W-:Y:S04]  /*0930*/  STS [R2+0x1a00], RZ ;  /* 0x001a00ff02007388 */ /* 0x0007e80000000800 */
[----:B------:R3:W-:Y:S02]  /*0940*/  STS [R2+0x1e00], RZ ;  /* 0x001e00ff02007388 */ /* 0x0007e40000000800 */
.L_x_144:
[----:B------:R-:W-:Y:S05]  /*0950*/  BRA.U !UP0, `(.L_x_137) ;  /* 0x0000000108447547 */ /* 0x000fea000b800000 */
[----:B------:R-:W-:Y:S01]  /*0960*/  ISETP.GE.U32.AND P0, PT, R6, 0x3, PT ;  /* 0x000000030600780c */ /* 0x000fe20003f06070 */
[----:B------:R-:W-:-:S12]  /*0970*/  UISETP.NE.AND UP0, UPT, UR25, URZ, UPT ;  /* 0x000000ff1900728c */ /* 0x000fd8000bf05270 */
[C---:B---3--:R-:W-:Y:S01]  /*0980*/  @P0 IMAD R2, R3.reuse, 0x400, R0 ;  /* 0x0000040003020824 */ /* 0x048fe200078e0200 */
[----:B------:R-:W-:-:S04]  /*0990*/  @P0 IADD3 R3, PT, PT, R3, 0x4, RZ ;  /* 0x0000000403030810 */ /* 0x000fc80007ffe0ff */
[----:B------:R4:W-:Y:S04]  /*09a0*/  @P0 STS [R2+0x200], RZ ;  /* 0x000200ff02000388 */ /* 0x0009e80000000800 */
[----:B------:R4:W-:Y:S04]  /*09b0*/  @P0 STS [R2+0x600], RZ ;  /* 0x000600ff02000388 */ /* 0x0009e80000000800 */
[----:B------:R4:W-:Y:S04]  /*09c0*/  @P0 STS [R2+0xa00], RZ ;  /* 0x000a00ff02000388 */ /* 0x0009e80000000800 */
[----:B------:R4:W-:Y:S01]  /*09d0*/  @P0 STS [R2+0xe00], RZ ;  /* 0x000e00ff02000388 */ /* 0x0009e20000000800 */
[----:B------:R-:W-:Y:S05]  /*09e0*/  BRA.U !UP0, `(.L_x_137) ;  /* 0x0000000108207547 */ /* 0x000fea000b800000 */
[----:B------:R-:W-:Y:S01]  /*09f0*/  IMAD R3, R3, 0x400, R0 ;  /* 0x0000040003037824 */ /* 0x000fe200078e0200 */
[----:B------:R-:W-:-:S04]  /*0a00*/  UISETP.NE.AND UP0, UPT, UR25, 0x1, UPT ;  /* 0x000000011900788c */ /* 0x000fc8000bf05270 */
[----:B------:R3:W-:Y:S05]  /*0a10*/  STS [R3+0x200], RZ ;  /* 0x000200ff03007388 */ /* 0x0007ea0000000800 */
[----:B------:R-:W-:Y:S05]  /*0a20*/  BRA.U !UP0, `(.L_x_137) ;  /* 0x0000000108107547 */ /* 0x000fea000b800000 */
[----:B------:R-:W-:Y:S01]  /*0a30*/  UISETP.NE.AND UP0, UPT, UR25, 0x2, UPT ;  /* 0x000000021900788c */ /* 0x000fe2000bf05270 */
[----:B------:R0:W-:Y:S05]  /*0a40*/  STS [R3+0x600], RZ ;  /* 0x000600ff03007388 */ /* 0x0001ea0000000800 */
[----:B------:R-:W-:-:S13]  /*0a50*/  PLOP3.LUT P0, PT, PT, PT, UP0, 0x80, 0x8 ;  /* 0x000000000008781c */ /* 0x000fda0003f0f008 */
[----:B------:R0:W-:Y:S02]  /*0a60*/  @P0 STS [R3+0xa00], RZ ;  /* 0x000a00ff03000388 */ /* 0x0001e40000000800 */
.L_x_137:
[----:B------:R-:W-:Y:S05]  /*0a70*/  BSYNC.RECONVERGENT B0 ;  /* 0x0000000000007941 */ /* 0x000fea0003800200 */
.L_x_136:
[----:B------:R-:W5:Y:S01]  /*0a80*/  LDCU.64 UR14, c[0x0][0x390] ;  /* 0x00007200ff0e77ac */ /* 0x000f620008000a00 */
[----:B------:R-:W-:Y:S02]  /*0a90*/  USHF.L.U32 UR4, UR6, 0x1e, URZ ;  /* 0x0000001e06047899 */ /* 0x000fe400080006ff */
[----:B------:R-:W-:Y:S02]  /*0aa0*/  USHF.L.U64.HI UR5, UR6, 0x1e, UR7 ;  /* 0x0000001e06057899 */ /* 0x000fe40008010207 */
[----:B-----5:R-:W-:-:S04]  /*0ab0*/  UIADD3 UR4, UP0, UPT, -UR4, UR14, URZ ;  /* 0x0000000e04047290 */ /* 0x020fc8000ff1e1ff */
[----:B------:R-:W-:Y:S02]  /*0ac0*/  UIADD3.X UR5, UPT, UPT, ~UR5, UR15, URZ, UP0, !UPT ;  /* 0x0000000f05057290 */ /* 0x000fe400087fe5ff */
[----:B------:R-:W-:-:S04]  /*0ad0*/  UISETP.LT.U32.AND UP0, UPT, UR4, 0x40000000, UPT ;  /* 0x400000000400788c */ /* 0x000fc8000bf01070 */
[----:B------:R-:W-:-:S04]  /*0ae0*/  UISETP.LT.U32.AND.EX UP0, UPT, UR5, URZ, UPT, UP0 ;  /* 0x000000ff0500728c */ /* 0x000fc8000bf01100 */
[----:B------:R-:W-:Y:S02]  /*0af0*/  USEL UR13, UR4, 0x40000000, UP0 ;  /* 0x40000000040d7887 */ /* 0x000fe40008000000 */
[----:B------:R-:W-:Y:S02]  /*0b00*/  USEL UR14, UR5, URZ, UP0 ;  /* 0x000000ff050e7287 */ /* 0x000fe40008000000 */
[----:B------:R-:W-:-:S04]  /*0b10*/  UISETP.GT.U32.AND UP0, UPT, UR13, UR8, UPT ;  /* 0x000000080d00728c */ /* 0x000fc8000bf04070 */
[----:B------:R-:W-:Y:S01]  /*0b20*/  UISETP.GT.U32.AND.EX UP0, UPT, UR14, URZ, UPT, UP0 ;  /* 0x000000ff0e00728c */ /* 0x000fe2000bf04100 */
[----:B------:R-:W-:Y:S08]  /*0b30*/  BAR.SYNC.DEFER_BLOCKING 0x0 ;  /* 0x0000000000007b1d */ /* 0x000ff00000010000 */
[----:B------:R-:W-:Y:S06]  /*0b40*/  BAR.SYNC.DEFER_BLOCKING 0x0 ;  /* 0x0000000000007b1d */ /* 0x000fec0000010000 */
[----:B------:R-:W-:Y:S05]  /*0b50*/  BRA.U !UP0, `(.L_x_145) ;  /* 0x0000000d082c7547 */ /* 0x000fea000b800000 */
[----:B------:R-:W-:Y:S01]  /*0b60*/  UMOV UR10, UR8 ;  /* 0x00000008000a7c82 */ /* 0x000fe20008000000 */
[----:B------:R-:W-:-:S05]  /*0b70*/  UMOV UR5, URZ ;  /* 0x000000ff00057c82 */ /* 0x000fca0008000000 */
.L_x_150:
[----:B-----5:R-:W5:Y:S01]  /*0b80*/  LDCU.64 UR18, c[0x0][0x390] ;  /* 0x00007200ff1277ac */ /* 0x020f620008000a00 */
[----:B------:R-:W-:Y:S02]  /*0b90*/  USHF.L.U32 UR15, UR6, 0x1e, URZ ;  /* 0x0000001e060f7899 */ /* 0x000fe400080006ff */
[----:B------:R-:W-:Y:S02]  /*0ba0*/  USHF.L.U64.HI UR16, UR6, 0x1e, UR7 ;  /* 0x0000001e06107899 */ /* 0x000fe40008010207 */
[----:B------:R-:W-:-:S04]  /*0bb0*/  UIADD3 UR15, UP0, UPT, UR10, UR15, URZ ;  /* 0x0000000f0a0f7290 */ /* 0x000fc8000ff1e0ff */
[----:B------:R-:W-:Y:S02]  /*0bc0*/  UIADD3.X UR16, UPT, UPT, UR5, UR16, URZ, UP0, !UPT ;  /* 0x0000001005107290 */ /* 0x000fe400087fe4ff */
[----:B------:R-:W-:Y:S02]  /*0bd0*/  ULEA UR10, UP0, UR28, UR10, 0xb ;  /* 0x0000000a1c0a7291 */ /* 0x000fe4000f8058ff */
[----:B-----5:R-:W-:Y:S02]  /*0be0*/  UIADD3 UR17, UP1, UPT, -UR15, UR18, URZ ;  /* 0x000000120f117290 */ /* 0x020fe4000ff3e1ff */
[----:B------:R-:W-:Y:S02]  /*0bf0*/  UIADD3.X UR5, UPT, UPT, URZ, UR5, URZ, UP0, !UPT ;  /* 0x00000005ff057290 */ /* 0x000fe400087fe4ff */
[----:B------:R-:W-:Y:S02]  /*0c00*/  UIADD3.X UR4, UPT, UPT, ~UR16, UR19, URZ, UP1, !UPT ;  /* 0x0000001310047290 */ /* 0x000fe40008ffe5ff */
[----:B------:R-:W-:-:S02]  /*0c10*/  UISETP.GE.U32.AND UP1, UPT, UR17, 0x800, UPT ;  /* 0x000008001100788c */ /* 0x000fc4000bf26070 */
[----:B------:R-:W-:Y:S02]  /*0c20*/  UISETP.GE.U32.AND UP0, UPT, UR10, UR13, UPT ;  /* 0x0000000d0a00728c */ /* 0x000fe4000bf06070 */
[----:B------:R-:W-:Y:S02]  /*0c30*/  UISETP.GE.U32.AND.EX UP1, UPT, UR4, URZ, UPT, UP1 ;  /* 0x000000ff0400728c */ /* 0x000fe4000bf26110 */
[----:B------:R-:W-:-:S07]  /*0c40*/  UISETP.GE.U32.AND.EX UP0, UPT, UR5, UR14, UPT, UP0 ;  /* 0x0000000e0500728c */ /* 0x000fce000bf06100 */
[----:B0-----:R-:W-:Y:S05]  /*0c50*/  BRA.U !UP1, `(.L_x_146) ;  /* 0x0000000109587547 */ /* 0x001fea000b800000 */
[----:B------:R-:W4:Y:S01]  /*0c60*/  LDCU.64 UR18, c[0x0][0x388] ;  /* 0x00007100ff1277ac */ /* 0x000f220008000a00 */
[----:B0-23--:R-:W-:-:S05]  /*0c70*/  IADD3 R3, P0, PT, R4, UR15, RZ ;  /* 0x0000000f04037c10 */ /* 0x00dfca000ff1e0ff */
[----:B------:R-:W-:Y:S01]  /*0c80*/  IMAD.X R6, RZ, RZ, UR16, P0 ;  /* 0x00000010ff067e24 */ /* 0x000fe200080e06ff */
[----:B----4-:R-:W-:-:S04]  /*0c90*/  LEA R2, P0, R3, UR18, 0x2 ;  /* 0x0000001203027c11 */ /* 0x010fc8000f8010ff */
        /* <DEDUP_REMOVED lines=18> */
.L_x_146:
[----:B------:R-:W4:Y:S01]  /*0dc0*/  LDCU.64 UR18, c[0x0][0x388] ;  /* 0x00007100ff1277ac */ /* 0x000f220008000a00 */
[C---:B012---:R-:W-:Y:S01]  /*0dd0*/  VIADD R5, R4.reuse, 0x100 ;  /* 0x0000010004057836 */ /* 0x047fe20000000000 */
[C---:B---3--:R-:W-:Y:S01]  /*0de0*/  IADD3 R3, P0, PT, R4.reuse, UR15, RZ ;  /* 0x0000000f04037c10 */ /* 0x048fe2000ff1e0ff */
[C---:B----4-:R-:W-:Y:S01]  /*0df0*/  VIADD R2, R4.reuse, 0x80 ;  /* 0x0000008004027836 */ /* 0x050fe20000000000 */
[C---:B------:R-:W-:Y:S01]  /*0e00*/  ISETP.GE.AND P1, PT, R4.reuse, UR17, PT ;  /* 0x0000001104007c0c */ /* 0x040fe2000bf26270 */
[----:B------:R-:W-:Y:S01]  /*0e10*/  VIADD R7, R4, 0x180 ;  /* 0x0000018004077836 */ /* 0x000fe20000000000 */
[----:B------:R-:W-:Y:S01]  /*0e20*/  ISETP.GE.AND P3, PT, R5, UR17, PT ;  /* 0x0000001105007c0c */ /* 0x000fe2000bf66270 */
[----:B------:R-:W-:Y:S01]  /*0e30*/  IMAD.X R6, RZ, RZ, UR16, P0 ;  /* 0x00000010ff067e24 */ /* 0x000fe200080e06ff */
[----:B------:R-:W-:Y:S01]  /*0e40*/  ISETP.GE.AND P2, PT, R2, UR17, PT ;  /* 0x0000001102007c0c */ /* 0x000fe2000bf46270 */
[----:B------:R-:W-:Y:S01]  /*0e50*/  VIADD R5, R4, 0x200 ;  /* 0x0000020004057836 */ /* 0x000fe20000000000 */
[----:B------:R-:W-:Y:S01]  /*0e60*/  ISETP.GE.AND P4, PT, R7, UR17, PT ;  /* 0x0000001107007c0c */ /* 0x000fe2000bf86270 */
[----:B------:R-:W-:-:S03]  /*0e70*/  IMAD.MOV.U32 R12, RZ, RZ, 0x7fffffff ;  /* 0x7fffffffff0c7424 */ /* 0x000fc600078e00ff */
[----:B------:R-:W-:Y:S01]  /*0e80*/  ISETP.GE.AND P5, PT, R5, UR17, PT ;  /* 0x0000001105007c0c */ /* 0x000fe2000bfa6270 */
[----:B------:R-:W-:Y:S01]  /*0e90*/  VIADD R5, R4, 0x300 ;  /* 0x0000030004057836 */ /* 0x000fe20000000000 */
[----:B------:R-:W-:-:S04]  /*0ea0*/  LEA R2, P0, R3, UR18, 0x2 ;  /* 0x0000001203027c11 */ /* 0x000fc8000f8010ff */
[----:B------:R-:W-:Y:S01]  /*0eb0*/  LEA.HI.X R3, R3, UR19, R6, 0x2, P0 ;  /* 0x0000001303037c11 */ /* 0x000fe200080f1406 */
[----:B------:R-:W-:Y:S01]  /*0ec0*/  IMAD.MOV.U32 R11, RZ, RZ, 0x7fffffff ;  /* 0x7fffffffff0b7424 */ /* 0x000fe200078e00ff */
[----:B------:R-:W-:-:S03]  /*0ed0*/  IADD3 R6, PT, PT, R4, 0x280, RZ ;  /* 0x0000028004067810 */ /* 0x000fc60007ffe0ff */
[----:B------:R1:W5:Y:S01]  /*0ee0*/  @!P1 LDG.E R12, desc[UR20][R2.64] ;  /* 0x00000014020c9981 */ /* 0x000362000c1e1900 */
[----:B------:R-:W-:Y:S01]  /*0ef0*/  ISETP.GE.AND P1, PT, R5, UR17, PT ;  /* 0x0000001105007c0c */ /* 0x000fe2000bf26270 */
[----:B------:R-:W-:Y:S01]  /*0f00*/  VIADD R5, R4, 0x380 ;  /* 0x0000038004057836 */ /* 0x000fe20000000000 */
[----:B------:R-:W-:Y:S01]  /*0f10*/  ISETP.GE.AND P0, PT, R6, UR17, PT ;  /* 0x0000001106007c0c */ /* 0x000fe2000bf06270 */
[----:B------:R-:W-:Y:S01]  /*0f20*/  IMAD.MOV.U32 R9, RZ, RZ, 0x7fffffff ;  /* 0x7fffffffff097424 */ /* 0x000fe200078e00ff */
[----:B------:R1:W5:Y:S02]  /*0f30*/  @!P2 LDG.E R11, desc[UR20][R2.64+0x200] ;  /* 0x00020014020ba981 */ /* 0x000364000c1e1900 */
[----:B------:R-:W-:Y:S01]  /*0f40*/  ISETP.GE.AND P2, PT, R5, UR17, PT ;  /* 0x0000001105007c0c */ /* 0x000fe2000bf46270 */
[----:B------:R-:W-:Y:S02]  /*0f50*/  VIADD R5, R4, 0x480 ;  /* 0x0000048004057836 */ /* 0x000fe40000000000 */
[----:B------:R-:W-:Y:S01]  /*0f60*/  IMAD.MOV.U32 R10, RZ, RZ, 0x7fffffff ;  /* 0x7fffffffff0a7424 */ /* 0x000fe200078e00ff */
[----:B------:R1:W5:Y:S01]  /*0f70*/  @!P4 LDG.E R9, desc[UR20][R2.64+0x600] ;  /* 0x000600140209c981 */ /* 0x000362000c1e1900 */
[----:B------:R-:W-:-:S02]  /*0f80*/  MOV R8, 0x7fffffff ;  /* 0x7fffffff00087802 */ /* 0x000fc40000000f00 */
[C---:B------:R-:W-:Y:S02]  /*0f90*/  LOP3.LUT R6, R4.reuse, 0x400, RZ, 0xfc, !PT ;  /* 0x0000040004067812 */ /* 0x040fe400078efcff */
[----:B------:R-:W-:Y:S01]  /*0fa0*/  ISETP.GE.AND P4, PT, R5, UR17, PT ;  /* 0x0000001105007c0c */ /* 0x000fe2000bf86270 */
[----:B------:R-:W-:Y:S01]  /*0fb0*/  VIADD R5, R4, 0x500 ;  /* 0x0000050004057836 */ /* 0x000fe20000000000 */
[----:B------:R1:W5:Y:S01]  /*0fc0*/  @!P3 LDG.E R10, desc[UR20][R2.64+0x400] ;  /* 0x00040014020ab981 */ /* 0x000362000c1e1900 */
[----:B------:R-:W-:Y:S01]  /*0fd0*/  ISETP.GE.AND P3, PT, R6, UR17, PT ;  /* 0x0000001106007c0c */ /* 0x000fe2000bf66270 */
[----:B------:R-:W-:Y:S02]  /*0fe0*/  IMAD.MOV.U32 R6, RZ, RZ, 0x7fffffff ;  /* 0x7fffffffff067424 */ /* 0x000fe400078e00ff */
[----:B------:R1:W5:Y:S01]  /*0ff0*/  @!P5 LDG.E R8, desc[UR20][R2.64+0x800] ;  /* 0x000800140208d981 */ /* 0x000362000c1e1900 */
[----:B------:R-:W-:Y:S01]  /*1000*/  ISETP.GE.AND P5, PT, R5, UR17, PT ;  /* 0x0000001105007c0c */ /* 0x000fe2000bfa6270 */
[----:B------:R-:W-:-:S02]  /*1010*/  VIADD R5, R4, 0x600 ;  /* 0x0000060004057836 */ /* 0x000fc40000000000 */
[----:B------:R-:W-:Y:S01]  /*1020*/  IMAD.MOV.U32 R7, RZ, RZ, 0x7fffffff ;  /* 0x7fffffffff077424 */ /* 0x000fe200078e00ff */
[----:B------:R1:W5:Y:S01]  /*1030*/  @!P1 LDG.E R6, desc[UR20][R2.64+0xc00] ;  /* 0x000c001402069981 */ /* 0x000362000c1e1900 */
[C---:B------:R-:W-:Y:S01]  /*1040*/  VIADD R13, R4.reuse, 0x580 ;  /* 0x00000580040d7836 */ /* 0x040fe20000000000 */
[----:B------:R-:W-:Y:S01]  /*1050*/  ISETP.GE.AND P1, PT, R5, UR17, PT ;  /* 0x0000001105007c0c */ /* 0x000fe2000bf26270 */
[----:B------:R-:W-:Y:S02]  /*1060*/  IMAD.MOV.U32 R5, RZ, RZ, 0x7fffffff ;  /* 0x7fffffffff057424 */ /* 0x000fe400078e00ff */
[----:B------:R-:W-:Y:S01]  /*1070*/  IMAD.MOV.U32 R19, RZ, RZ, 0x7fffffff ;  /* 0x7fffffffff137424 */ /* 0x000fe200078e00ff */
[----:B------:R1:W5:Y:S01]  /*1080*/  @!P0 LDG.E R7, desc[UR20][R2.64+0xa00] ;  /* 0x000a001402078981 */ /* 0x000362000c1e1900 */
[----:B------:R-:W-:Y:S01]  /*1090*/  IMAD.MOV.U32 R18, RZ, RZ, 0x7fffffff ;  /* 0x7fffffffff127424 */ /* 0x000fe200078e00ff */
[----:B------:R-:W-:Y:S01]  /*10a0*/  ISETP.GE.AND P0, PT, R13, UR17, PT ;  /* 0x000000110d007c0c */ /* 0x000fe2000bf06270 */
[C---:B------:R-:W-:Y:S01]  /*10b0*/  VIADD R14, R4.reuse, 0x700 ;  /* 0x00000700040e7836 */ /* 0x040fe20000000000 */
[----:B------:R-:W-:Y:S01]  /*10c0*/  IADD3 R13, PT, PT, R4, 0x680, RZ ;  /* 0x00000680040d7810 */ /* 0x000fe20007ffe0ff */
[----:B------:R1:W5:Y:S03]  /*10d0*/  @!P2 LDG.E R5, desc[UR20][R2.64+0xe00] ;  /* 0x000e00140205a981 */ /* 0x000366000c1e1900 */
[----:B------:R-:W-:Y:S01]  /*10e0*/  ISETP.GE.AND P2, PT, R13, UR17, PT ;  /* 0x000000110d007c0c */ /* 0x000fe2000bf46270 */
[----:B------:R1:W5:Y:S01]  /*10f0*/  @!P3 LDG.E R19, desc[UR20][R2.64+0x1000] ;  /* 0x001000140213b981 */ /* 0x000362000c1e1900 */
[----:B------:R-:W-:-:S03]  /*1100*/  ISETP.GE.AND P3, PT, R14, UR17, PT ;  /* 0x000000110e007c0c */ /* 0x000fc6000bf66270 */
[----:B------:R1:W5:Y:S01]  /*1110*/  @!P4 LDG.E R18, desc[UR20][R2.64+0x1200] ;  /* 0x001200140212c981 */ /* 0x000362000c1e1900 */
[----:B------:R-:W-:Y:S01]  /*1120*/  ISETP.GE.AND P4, PT, R21, UR17, PT ;  /* 0x0000001115007c0c */ /* 0x000fe2000bf86270 */
[----:B------:R-:W-:Y:S01]  /*1130*/  IMAD.MOV.U32 R17, RZ, RZ, 0x7fffffff ;  /* 0x7fffffffff117424 */ /* 0x000fe200078e00ff */
[----:B------:R-:W-:Y:S01]  /*1140*/  MOV R14, 0x7fffffff ;  /* 0x7fffffff000e7802 */ /* 0x000fe20000000f00 */
[----:B------:R-:W-:Y:S02]  /*1150*/  IMAD.MOV.U32 R16, RZ, RZ, 0x7fffffff ;  /* 0x7fffffffff107424 */ /* 0x000fe400078e00ff */
[----:B------:R-:W-:Y:S02]  /*1160*/  IMAD.MOV.U32 R22, RZ, RZ, 0x7fffffff ;  /* 0x7fffffffff167424 */ /* 0x000fe400078e00ff */
        /* <DEDUP_REMOVED lines=8> */
.L_x_147:
[----:B01----:R-:W0:Y:S02]  /*11f0*/  LDC.64 R2, c[0x0][0x398] ;  /* 0x0000e600ff027b82 */ /* 0x003e240000000a00 */
[----:B0-----:R-:W-:-:S13]  /*1200*/  ISETP.GT.AND P0, PT, R3, R2, PT ;  /* 0x000000020300720c */ /* 0x001fda0003f04270 */
[----:B------:R-:W-:Y:S05]  /*1210*/  @!P0 BRA `(.L_x_148) ;  /* 0x0000000400788947 */ /* 0x000fea0003800000 */
[----:B------:R-:W0:Y:S01]  /*1220*/  S2UR UR15, SR_CgaCtaId ;  /* 0x00000000000f79c3 */ /* 0x000e220000008800 */
[----:B-----5:R-:W-:Y:S01]  /*1230*/  LOP3.LUT R15, R15, 0x80000000, RZ, 0x3c, !PT ;  /* 0x800000000f0f7812 */ /* 0x020fe200078e3cff */
[----:B------:R-:W-:Y:S01]  /*1240*/  UMOV UR4, 0x400 ;  /* 0x0000040000047882 */ /* 0x000fe20000000000 */
[----:B------:R-:W-:Y:S01]  /*1250*/  LOP3.LUT R14, R14, 0x80000000, RZ, 0x3c, !PT ;  /* 0x800000000e0e7812 */ /* 0x000fe200078e3cff */
[----:B------:R-:W1:Y:S01]  /*1260*/  LDCU UR16, c[0x0][0x398] ;  /* 0x00007300ff1077ac */ /* 0x000e620008000800 */
[----:B------:R-:W-:Y:S02]  /*1270*/  LOP3.LUT R13, R13, 0x80000000, RZ, 0x3c, !PT ;  /* 0x800000000d0d7812 */ /* 0x000fe400078e3cff */
[----:B------:R-:W-:Y:S02]  /*1280*/  LOP3.LUT R2, R22, 0x80000000, RZ, 0x3c, !PT ;  /* 0x8000000016027812 */ /* 0x000fe400078e3cff */
[----:B------:R-:W-:Y:S02]  /*1290*/  LOP3.LUT R16, R16, 0x80000000, RZ, 0x3c, !PT ;  /* 0x8000000010107812 */ /* 0x000fe400078e3cff */
[----:B------:R-:W-:-:S02]  /*12a0*/  LOP3.LUT R17, R17, 0x80000000, RZ, 0x3c, !PT ;  /* 0x8000000011117812 */ /* 0x000fc400078e3cff */
[----:B------:R-:W-:Y:S02]  /*12b0*/  LOP3.LUT R18, R18, 0x80000000, RZ, 0x3c, !PT ;  /* 0x8000000012127812 */ /* 0x000fe400078e3cff */
[----:B------:R-:W-:Y:S02]  /*12c0*/  LOP3.LUT R19, R19, 0x80000000, RZ, 0x3c, !PT ;  /* 0x8000000013137812 */ /* 0x000fe400078e3cff */
[----:B------:R-:W-:Y:S02]  /*12d0*/  LOP3.LUT R5, R5, 0x80000000, RZ, 0x3c, !PT ;  /* 0x8000000005057812 */ /* 0x000fe400078e3cff */
[----:B------:R-:W-:Y:S02]  /*12e0*/  LOP3.LUT R6, R6, 0x80000000, RZ, 0x3c, !PT ;  /* 0x8000000006067812 */ /* 0x000fe400078e3cff */
[----:B------:R-:W-:Y:S02]  /*12f0*/  LOP3.LUT R7, R7, 0x80000000, RZ, 0x3c, !PT ;  /* 0x8000000007077812 */ /* 0x000fe400078e3cff */
[----:B------:R-:W-:Y:S01]  /*1300*/  LOP3.LUT R8, R8, 0x80000000, RZ, 0x3c, !PT ;  /* 0x8000000008087812 */ /* 0x000fe200078e3cff */
[----:B0-----:R-:W-:Y:S01]  /*1310*/  ULEA UR15, UR15, UR4, 0x18 ;  /* 0x000000040f0f7291 */ /* 0x001fe2000f8ec0ff */
[----:B------:R-:W-:-:S02]  /*1320*/  LOP3.LUT R9, R9, 0x80000000, RZ, 0x3c, !PT ;  /* 0x8000000009097812 */ /* 0x000fc400078e3cff */
[----:B------:R-:W-:Y:S01]  /*1330*/  LOP3.LUT R10, R10, 0x80000000, RZ, 0x3c, !PT ;  /* 0x800000000a0a7812 */ /* 0x000fe200078e3cff */
[----:B------:R-:W-:Y:S01]  /*1340*/  UMOV UR4, URZ ;  /* 0x000000ff00047c82 */ /* 0x000fe20008000000 */
[----:B------:R-:W-:Y:S02]  /*1350*/  LOP3.LUT R11, R11, 0x80000000, RZ, 0x3c, !PT ;  /* 0x800000000b0b7812 */ /* 0x000fe400078e3cff */
[----:B-1----:R-:W-:-:S07]  /*1360*/  LOP3.LUT R12, R12, 0x80000000, RZ, 0x3c, !PT ;  /* 0x800000000c0c7812 */ /* 0x002fce00078e3cff */
.L_x_149:
[----:B------:R-:W-:Y:S01]  /*1370*/  IMAD R22, RZ, RZ, -UR16 ;  /* 0x80000010ff167e24 */ /* 0x000fe2000f8e02ff */
[----:B0-----:R-:W-:Y:S01]  /*1380*/  SHF.R.U32.HI R23, RZ, UR16, R12 ;  /* 0x00000010ff177c19 */ /* 0x001fe2000801160c */
[----:B------:R-:W-:Y:S01]  /*1390*/  IMAD.MOV.U32 R25, RZ, RZ, -0x1 ;  /* 0xffffffffff197424 */ /* 0x000fe200078e00ff */
[----:B------:R-:W-:Y:S01]  /*13a0*/  ULEA UR17, UR4, UR15, 0xa ;  /* 0x0000000f04117291 */ /* 0x000fe2000f8e50ff */
[----:B------:R-:W-:Y:S01]  /*13b0*/  SHF.R.U32.HI R27, RZ, UR16, R10 ;  /* 0x00000010ff1b7c19 */ /* 0x000fe2000801160a */
[----:B------:R-:W-:Y:S01]  /*13c0*/  UIADD3 UR4, UPT, UPT, UR4, 0x1, URZ ;  /* 0x0000000104047890 */ /* 0x000fe2000fffe0ff */
[----:B------:R-:W-:Y:S02]  /*13d0*/  VIADDMNMX R22, R22, R3, 0x8, PT ;  /* 0x0000000816167446 */ /* 0x000fe40003800103 */
[----:B------:R-:W-:Y:S02]  /*13e0*/  SHF.R.U32.HI R29, RZ, UR16, R9 ;  /* 0x00000010ff1d7c19 */ /* 0x000fe40008011609 */
[----:B------:R-:W-:-:S02]  /*13f0*/  SHF.L.U32 R22, R25, R22, RZ ;  /* 0x0000001619167219 */ /* 0x000fc400000006ff */
[----:B------:R-:W-:Y:S02]  /*1400*/  SHF.R.U32.HI R25, RZ, UR16, R11 ;  /* 0x00000010ff197c19 */ /* 0x000fe4000801160b */
[-C--:B------:R-:W-:Y:S02]  /*1410*/  LOP3.LUT R23, R23, R22.reuse, RZ, 0x30, !PT ;  /* 0x0000001617177212 */ /* 0x080fe400078e30ff */
[-C--:B------:R-:W-:Y:S02]  /*1420*/  LOP3.LUT R25, R25, R22.reuse, RZ, 0x30, !PT ;  /* 0x0000001619197212 */ /* 0x080fe400078e30ff */
[----:B------:R-:W-:Y:S02]  /*1430*/  LOP3.LUT R27, R27, R22, RZ, 0x30, !PT ;  /* 0x000000161b1b7212 */ /* 0x000fe400078e30ff */
[----:B------:R-:W-:Y:S02]  /*1440*/  LEA R23, R23, UR17, 0x2 ;  /* 0x0000001117177c11 */ /* 0x000fe4000f8e10ff */
[----:B------:R-:W-:-:S02]  /*1450*/  LEA R25, R25, UR17, 0x2 ;  /* 0x0000001119197c11 */ /* 0x000fc4000f8e10ff */
[----:B------:R-:W-:Y:S01]  /*1460*/  LEA R27, R27, UR17, 0x2 ;  /* 0x000000111b1b7c11 */ /* 0x000fe2000f8e10ff */
[----:B------:R0:W-:Y:S01]  /*1470*/  ATOMS.POPC.INC.32 RZ, [R23+URZ] ;  /* 0x0000000017ff7f8c */ /* 0x0001e2000d8000ff */
[----:B------:R-:W-:Y:S02]  /*1480*/  SHF.R.U32.HI R24, RZ, UR16, R8 ;  /* 0x00000010ff187c19 */ /* 0x000fe40008011608 */
[----:B------:R-:W-:Y:S01]  /*1490*/  SHF.R.U32.HI R26, RZ, UR16, R7 ;  /* 0x00000010ff1a7c19 */ /* 0x000fe20008011607 */
[----:B------:R1:W-:Y:S01]  /*14a0*/  ATOMS.POPC.INC.32 RZ, [R25+URZ] ;  /* 0x0000000019ff7f8c */ /* 0x0003e2000d8000ff */
[-C--:B------:R-:W-:Y:S02]  /*14b0*/  LOP3.LUT R29, R29, R22.reuse, RZ, 0x30, !PT ;  /* 0x000000161d1d7212 */ /* 0x080fe400078e30ff */
[----:B------:R-:W-:Y:S01]  /*14c0*/  LOP3.LUT R24, R24, R22, RZ, 0x30, !PT ;  /* 0x0000001618187212 */ /* 0x000fe200078e30ff */
[----:B------:R2:W-:Y:S01]  /*14d0*/  ATOMS.POPC.INC.32 RZ, [R27+URZ] ;  /* 0x000000001bff7f8c */ /* 0x0005e2000d8000ff */
[----:B0-----:R-:W-:-:S02]  /*14e0*/  SHF.R.U32.HI R23, RZ, UR16, R6 ;  /* 0x00000010ff177c19 */ /* 0x001fc40008011606 */
[-C--:B------:R-:W-:Y:S02]  /*14f0*/  LOP3.LUT R26, R26, R22.reuse, RZ, 0x30, !PT ;  /* 0x000000161a1a7212 */ /* 0x080fe400078e30ff */
[----:B-1----:R-:W-:Y:S02]  /*1500*/  SHF.R.U32.HI R25, RZ, UR16, R5 ;  /* 0x00000010ff197c19 */ /* 0x002fe40008011605 */
[-C--:B------:R-:W-:Y:S02]  /*1510*/  LOP3.LUT R23, R23, R22.reuse, RZ, 0x30, !PT ;  /* 0x0000001617177212 */ /* 0x080fe400078e30ff */
[----:B--2---:R-:W-:Y:S02]  /*1520*/  SHF.R.U32.HI R27, RZ, UR16, R19 ;  /* 0x00000010ff1b7c19 */ /* 0x004fe40008011613 */
[----:B------:R-:W-:Y:S02]  /*1530*/  LEA R29, R29, UR17, 0x2 ;  /* 0x000000111d1d7c11 */ /* 0x000fe4000f8e10ff */
[----:B------:R-:W-:-:S02]  /*1540*/  LOP3.LUT R25, R25, R22, RZ, 0x30, !PT ;  /* 0x0000001619197212 */ /* 0x000fc400078e30ff */
[----:B------:R-:W-:Y:S01]  /*1550*/  LEA R24, R24, UR17, 0x2 ;  /* 0x0000001118187c11 */ /* 0x000fe2000f8e10ff */
[----:B------:R0:W-:Y:S01]  /*1560*/  ATOMS.POPC.INC.32 RZ, [R29+URZ] ;  /* 0x000000001dff7f8c */ /* 0x0001e2000d8000ff */
[----:B------:R-:W-:Y:S02]  /*1570*/  LOP3.LUT R27, R27, R22, RZ, 0x30, !PT ;  /* 0x000000161b1b7212 */ /* 0x000fe400078e30ff */
[----:B------:R-:W-:Y:S01]  /*1580*/  LEA R26, R26, UR17, 0x2 ;  /* 0x000000111a1a7c11 */ /* 0x000fe2000f8e10ff */
[----:B------:R1:W-:Y:S01]  /*1590*/  ATOMS.POPC.INC.32 RZ, [R24+URZ] ;  /* 0x0000000018ff7f8c */ /* 0x0003e2000d8000ff */
[----:B------:R-:W-:Y:S02]  /*15a0*/  LEA R23, R23, UR17, 0x2 ;  /* 0x0000001117177c11 */ /* 0x000fe4000f8e10ff */
[----:B------:R-:W-:Y:S01]  /*15b0*/  LEA R25, R25, UR17, 0x2 ;  /* 0x0000001119197c11 */ /* 0x000fe2000f8e10ff */
[----:B------:R2:W-:Y:S01]  /*15c0*/  ATOMS.POPC.INC.32 RZ, [R26+URZ] ;  /* 0x000000001aff7f8c */ /* 0x0005e2000d8000ff */
[----:B------:R-:W-:-:S02]  /*15d0*/  LEA R27, R27, UR17, 0x2 ;  /* 0x000000111b1b7c11 */ /* 0x000fc4000f8e10ff */
[----:B0-----:R-:W-:Y:S01]  /*15e0*/  SHF.R.U32.HI R29, RZ, UR16, R18 ;  /* 0x00000010ff1d7c19 */ /* 0x001fe20008011612 */
[----:B------:R0:W-:Y:S01]  /*15f0*/  ATOMS.POPC.INC.32 RZ, [R23+URZ] ;  /* 0x0000000017ff7f8c */ /* 0x0001e2000d8000ff */
[----:B-1----:R-:W-:Y:S02]  /*1600*/  SHF.R.U32.HI R24, RZ, UR16, R17 ;  /* 0x00000010ff187c19 */ /* 0x002fe40008011611 */
[----:B------:R-:W-:Y:S01]  /*1610*/  SHF.R.U32.HI R28, RZ, UR16, R15 ;  /* 0x00000010ff1c7c19 */ /* 0x000fe2000801160f */
[----:B------:R1:W-:Y:S01]  /*1620*/  ATOMS.POPC.INC.32 RZ, [R25+URZ] ;  /* 0x0000000019ff7f8c */ /* 0x0003e2000d8000ff */
[----:B--2---:R-:W-:Y:S02]  /*1630*/  SHF.R.U32.HI R26, RZ, UR16, R16 ;  /* 0x00000010ff1a7c19 */ /* 0x004fe40008011610 */
[----:B------:R-:W-:Y:S01]  /*1640*/  LOP3.LUT R29, R29, R22, RZ, 0x30, !PT ;  /* 0x000000161d1d7212 */ /* 0x000fe200078e30ff */
[----:B------:R2:W-:Y:S01]  /*1650*/  ATOMS.POPC.INC.32 RZ, [R27+URZ] ;  /* 0x000000001bff7f8c */ /* 0x0005e2000d8000ff */
[----:B0-----:R-:W-:-:S02]  /*1660*/  SHF.R.U32.HI R23, RZ, UR16, R2 ;  /* 0x00000010ff177c19 */ /* 0x001fc40008011602 */
[-C--:B------:R-:W-:Y:S02]  /*1670*/  LOP3.LUT R24, R24, R22.reuse, RZ, 0x30, !PT ;  /* 0x0000001618187212 */ /* 0x080fe400078e30ff */
[----:B-1----:R-:W-:Y:S02]  /*1680*/  SHF.R.U32.HI R25, RZ, UR16, R13 ;  /* 0x00000010ff197c19 */ /* 0x002fe4000801160d */
[-C--:B------:R-:W-:Y:S02]  /*1690*/  LOP3.LUT R26, R26, R22.reuse, RZ, 0x30, !PT ;  /* 0x000000161a1a7212 */ /* 0x080fe400078e30ff */
[----:B--2---:R-:W-:Y:S01]  /*16a0*/  SHF.R.U32.HI R27, RZ, UR16, R14 ;  /* 0x00000010ff1b7c19 */ /* 0x004fe2000801160e */
[----:B------:R-:W-:Y:S01]  /*16b0*/  UIADD3 UR16, UPT, UPT, UR16, 0x8, URZ ;  /* 0x0000000810107890 */ /* 0x000fe2000fffe0ff */
[----:B------:R-:W-:Y:S02]  /*16c0*/  LOP3.LUT R23, R23, R22, RZ, 0x30, !PT ;  /* 0x0000001617177212 */ /* 0x000fe400078e30ff */
[----:B------:R-:W-:-:S02]  /*16d0*/  LEA R29, R29, UR17, 0x2 ;  /* 0x000000111d1d7c11 */ /* 0x000fc4000f8e10ff */
[-C--:B------:R-:W-:Y:S02]  /*16e0*/  LOP3.LUT R25, R25, R22.reuse, RZ, 0x30, !PT ;  /* 0x0000001619197212 */ /* 0x080fe400078e30ff */
[----:B------:R-:W-:Y:S01]  /*16f0*/  ISETP.LE.AND P0, PT, R3, UR16, PT ;  /* 0x0000001003007c0c */ /* 0x000fe2000bf03270 */
[----:B------:R0:W-:Y:S01]  /*1700*/  ATOMS.POPC.INC.32 RZ, [R29+URZ] ;  /* 0x000000001dff7f8c */ /* 0x0001e2000d8000ff */
[----:B------:R-:W-:Y:S02]  /*1710*/  LEA R24, R24, UR17, 0x2 ;  /* 0x0000001118187c11 */ /* 0x000fe4000f8e10ff */
[-C--:B------:R-:W-:Y:S02]  /*1720*/  LOP3.LUT R27, R27, R22.reuse, RZ, 0x30, !PT ;  /* 0x000000161b1b7212 */ /* 0x080fe400078e30ff */
[----:B------:R-:W-:Y:S01]  /*1730*/  LEA R26, R26, UR17, 0x2 ;  /* 0x000000111a1a7c11 */ /* 0x000fe2000f8e10ff */
[----:B------:R0:W-:Y:S01]  /*1740*/  ATOMS.POPC.INC.32 RZ, [R24+URZ] ;  /* 0x0000000018ff7f8c */ /* 0x0001e2000d8000ff */
[----:B------:R-:W-:-:S02]  /*1750*/  LOP3.LUT R28, R28, R22, RZ, 0x30, !PT ;  /* 0x000000161c1c7212 */ /* 0x000fc400078e30ff */
[----:B------:R-:W-:Y:S01]  /*1760*/  LEA R23, R23, UR17, 0x2 ;  /* 0x0000001117177c11 */ /* 0x000fe2000f8e10ff */
[----:B------:R0:W-:Y:S01]  /*1770*/  ATOMS.POPC.INC.32 RZ, [R26+URZ] ;  /* 0x000000001aff7f8c */ /* 0x0001e2000d8000ff */
[----:B------:R-:W-:Y:S02]  /*1780*/  LEA R25, R25, UR17, 0x2 ;  /* 0x0000001119197c11 */ /* 0x000fe4000f8e10ff */
[----:B------:R-:W-:Y:S01]  /*1790*/  LEA R27, R27, UR17, 0x2 ;  /* 0x000000111b1b7c11 */ /* 0x000fe2000f8e10ff */
[----:B------:R0:W-:Y:S01]  /*17a0*/  ATOMS.POPC.INC.32 RZ, [R23+URZ] ;  /* 0x0000000017ff7f8c */ /* 0x0001e2000d8000ff */
[----:B------:R-:W-:-:S03]  /*17b0*/  LEA R28, R28, UR17, 0x2 ;  /* 0x000000111c1c7c11 */ /* 0x000fc6000f8e10ff */
[----:B------:R0:W-:Y:S04]  /*17c0*/  ATOMS.POPC.INC.32 RZ, [R25+URZ] ;  /* 0x0000000019ff7f8c */ /* 0x0001e8000d8000ff */
[----:B------:R0:W-:Y:S04]  /*17d0*/  ATOMS.POPC.INC.32 RZ, [R27+URZ] ;  /* 0x000000001bff7f8c */ /* 0x0001e8000d8000ff */
[----:B------:R0:W-:Y:S01]  /*17e0*/  ATOMS.POPC.INC.32 RZ, [R28+URZ] ;  /* 0x000000001cff7f8c */ /* 0x0001e2000d8000ff */
[----:B------:R-:W-:Y:S05]  /*17f0*/  @!P0 BRA `(.L_x_149) ;  /* 0xfffffff800dc8947 */ /* 0x000fea000383ffff */
.L_x_148:
[----:B------:R-:W-:Y:S05]  /*1800*/  BRA.U !UP0, `(.L_x_150) ;  /* 0xfffffff108dc7547 */ /* 0x000fea000b83ffff */
.L_x_145:
[----:B------:R-:W-:Y:S01]  /*1810*/  BAR.SYNC.DEFER_BLOCKING 0x0 ;  /* 0x0000000000007b1d */ /* 0x000fe20000010000 */
[----:B------:R-:W-:-:S05]  /*1820*/  ISETP.NE.AND P0, PT, R20, RZ, PT ;  /* 0x000000ff1400720c */ /* 0x000fca0003f05270 */
[----:B------:R-:W-:Y:S08]  /*1830*/  BSSY.RECONVERGENT B0, `(.L_x_151) ;  /* 0x0000164000007945 */ /* 0x000ff00003800200 */
[----:B------:R-:W-:Y:S05]  /*1840*/  @P0 BRA `(.L_x_152) ;  /* 0x0000001400880947 */ /* 0x000fea0003800000 */
[----:B------:R-:W-:Y:S01]  /*1850*/  UISETP.GE.U32.AND UP0, UPT, UR22, 0x7, UPT ;  /* 0x000000071600788c */ /* 0x000fe2000bf06070 */
[----:B0-23--:R-:W-:-:S08]  /*1860*/  IMAD.MOV.U32 R3, RZ, RZ, RZ ;  /* 0x000000ffff037224 */ /* 0x00dfd000078e00ff */
[----:B------:R-:W-:Y:S05]  /*1870*/  BRA.U !UP0, `(.L_x_153) ;  /* 0x00000005085c7547 */ /* 0x000fea000b800000 */
[----:B----4-:R-:W0:Y:S01]  /*1880*/  LDC.64 R2, c[0x0][0x380] ;  /* 0x0000e000ff027b82 */ /* 0x010e220000000a00 */
[----:B-1---5:R-:W-:-:S07]  /*1890*/  IMAD.MOV.U32 R5, RZ, RZ, RZ ;  /* 0x000000ffff057224 */ /* 0x022fce00078e00ff */
.L_x_170:
[----:B----4-:R-:W-:Y:S01]  /*18a0*/  IMAD R7, R5, 0x400, R0 ;  /* 0x0000040005077824 */ /* 0x010fe200078e0200 */
[----:B------:R-:W-:Y:S04]  /*18b0*/  BSSY.RECONVERGENT B1, `(.L_x_154) ;  /* 0x000000f000017945 */ /* 0x000fe80003800200 */
[----:B01----:R-:W1:Y:S04]  /*18c0*/  LDS R18, [R7] ;  /* 0x0000000007127984 */ /* 0x003e680000000800 */
[----:B--23--:R2:W3:Y:S04]  /*18d0*/  LDS R9, [R7+0x400] ;  /* 0x0004000007097984 */ /* 0x00c4e80000000800 */
[----:B------:R2:W4:Y:S04]  /*18e0*/  LDS R22, [R7+0x800] ;  /* 0x0008000007167984 */ /* 0x0005280000000800 */
[----:B------:R2:W0:Y:S04]  /*18f0*/  LDS R14, [R7+0xc00] ;  /* 0x000c0000070e7984 */ /* 0x0004280000000800 */
[----:B------:R2:W0:Y:S04]  /*1900*/  LDS R12, [R7+0x1000] ;  /* 0x00100000070c7984 */ /* 0x0004280000000800 */
[----:B------:R2:W0:Y:S04]  /*1910*/  LDS R6, [R7+0x1400] ;  /* 0x0014000007067984 */ /* 0x0004280000000800 */
[----:B------:R2:W0:Y:S04]  /*1920*/  LDS R8, [R7+0x1800] ;  /* 0x0018000007087984 */ /* 0x0004280000000800 */
[----:B------:R2:W0:Y:S01]  /*1930*/  LDS R10, [R7+0x1c00] ;  /* 0x001c0000070a7984 */ /* 0x0004220000000800 */
[----:B-1----:R-:W-:-:S13]  /*1940*/  ISETP.NE.AND P0, PT, R18, RZ, PT ;  /* 0x000000ff1200720c */ /* 0x002fda0003f05270 */
[----:B--234-:R-:W-:Y:S05]  /*1950*/  @!P0 BRA `(.L_x_155) ;  /* 0x0000000000108947 */ /* 0x01cfea0003800000 */
[----:B------:R-:W-:Y:S01]  /*1960*/  LEA R17, R5, R4, 0x8 ;  /* 0x0000000405117211 */ /* 0x000fe200078e40ff */
[----:B------:R-:W-:-:S04]  /*1970*/  IMAD.MOV.U32 R19, RZ, RZ, RZ ;  /* 0x000000ffff137224 */ /* 0x000fc800078e00ff */
[----:B0-----:R-:W-:-:S05]  /*1980*/  IMAD.WIDE.U32 R16, R17, 0x8, R2 ;  /* 0x0000000811107825 */ /* 0x001fca00078e0002 */
[----:B------:R1:W-:Y:S02]  /*1990*/  REDG.E.ADD.64.STRONG.GPU desc[UR20][R16.64], R18 ;  /* 0x000000121000798e */ /* 0x0003e4000c12e514 */
.L_x_155:
[----:B------:R-:W-:Y:S05]  /*19a0*/  BSYNC.RECONVERGENT B1 ;  /* 0x0000000000017941 */ /* 0x000fea0003800200 */
.L_x_154:
[----:B------:R-:W-:Y:S01]  /*19b0*/  ISETP.NE.AND P6, PT, R9, RZ, PT ;  /* 0x000000ff0900720c */ /* 0x000fe20003fc5270 */
[----:B------:R-:W-:Y:S01]  /*19c0*/  BSSY.RECONVERGENT B1, `(.L_x_156) ;  /* 0x000000e000017945 */ /* 0x000fe20003800200 */
[----:B------:R-:W-:Y:S02]  /*19d0*/  ISETP.NE.AND P0, PT, R22, RZ, PT ;  /* 0x000000ff1600720c */ /* 0x000fe40003f05270 */
[----:B0-----:R-:W-:Y:S02]  /*19e0*/  ISETP.NE.AND P1, PT, R14, RZ, PT ;  /* 0x000000ff0e00720c */ /* 0x001fe40003f25270 */
[----:B------:R-:W-:Y:S02]  /*19f0*/  ISETP.NE.AND P2, PT, R12, RZ, PT ;  /* 0x000000ff0c00720c */ /* 0x000fe40003f45270 */
[----:B------:R-:W-:Y:S02]  /*1a00*/  ISETP.NE.AND P3, PT, R6, RZ, PT ;  /* 0x000000ff0600720c */ /* 0x000fe40003f65270 */
[----:B------:R-:W-:-:S02]  /*1a10*/  ISETP.NE.AND P4, PT, R8, RZ, PT ;  /* 0x000000ff0800720c */ /* 0x000fc40003f85270 */
[----:B------:R-:W-:Y:S01]  /*1a20*/  ISETP.NE.AND P5, PT, R10, RZ, PT ;  /* 0x000000ff0a00720c */ /* 0x000fe20003fa5270 */
[----:B------:R-:W-:-:S12]  /*1a30*/  @!P6 BRA `(.L_x_157) ;  /* 0x000000000018e947 */ /* 0x000fd80003800000 */
[----:B-1----:R-:W-:Y:S02]  /*1a40*/  IMAD R17, R5, 0x100, R4 ;  /* 0x0000010005117824 */ /* 0x002fe400078e0204 */
[----:B------:R-:W-:Y:S02]  /*1a50*/  IMAD.MOV.U32 R18, RZ, RZ, R9 ;  /* 0x000000ffff127224 */ /* 0x000fe400078e0009 */
[----:B------:R-:W-:Y:S02]  /*1a60*/  VIADD R17, R17, 0x100 ;  /* 0x0000010011117836 */ /* 0x000fe40000000000 */
[----:B------:R-:W-:Y:S02]  /*1a70*/  IMAD.MOV.U32 R19, RZ, RZ, RZ ;  /* 0x000000ffff137224 */ /* 0x000fe400078e00ff */
[----:B------:R-:W-:-:S05]  /*1a80*/  IMAD.WIDE.U32 R16, R17, 0x8, R2 ;  /* 0x0000000811107825 */ /* 0x000fca00078e0002 */
[----:B------:R0:W-:Y:S02]  /*1a90*/  REDG.E.ADD.64.STRONG.GPU desc[UR20][R16.64], R18 ;  /* 0x000000121000798e */ /* 0x0001e4000c12e514 */
.L_x_157:
[----:B------:R-:W-:Y:S05]  /*1aa0*/  BSYNC.RECONVERGENT B1 ;  /* 0x0000000000017941 */ /* 0x000fea0003800200 */
.L_x_156:
[----:B------:R-:W-:Y:S04]  /*1ab0*/  BSSY.RECONVERGENT B1, `(.L_x_158) ;  /* 0x0000007000017945 */ /* 0x000fe80003800200 */
[----:B------:R-:W-:Y:S05]  /*1ac0*/  @!P0 BRA `(.L_x_159) ;  /* 0x0000000000148947 */ /* 0x000fea0003800000 */
[----:B01----:R-:W-:Y:S02]  /*1ad0*/  IMAD R17, R5, 0x100, R4 ;  /* 0x0000010005117824 */ /* 0x003fe400078e0204 */
[----:B------:R-:W-:-:S03]  /*1ae0*/  IMAD.MOV.U32 R23, RZ, RZ, RZ ;  /* 0x000000ffff177224 */ /* 0x000fc600078e00ff */
[----:B------:R-:W-:-:S05]  /*1af0*/  IADD3 R17, PT, PT, R17, 0x200, RZ ;  /* 0x0000020011117810 */ /* 0x000fca0007ffe0ff */
[----:B------:R-:W-:-:S05]  /*1b00*/  IMAD.WIDE.U32 R16, R17, 0x8, R2 ;  /* 0x0000000811107825 */ /* 0x000fca00078e0002 */
[----:B------:R2:W-:Y:S02]  /*1b10*/  REDG.E.ADD.64.STRONG.GPU desc[UR20][R16.64], R22 ;  /* 0x000000161000798e */ /* 0x0005e4000c12e514 */
.L_x_159:
[----:B------:R-:W-:Y:S05]  /*1b20*/  BSYNC.RECONVERGENT B1 ;  /* 0x0000000000017941 */ /* 0x000fea0003800200 */
.L_x_158:
[----:B------:R-:W-:Y:S04]  /*1b30*/  BSSY.RECONVERGENT B1, `(.L_x_160) ;  /* 0x0000007000017945 */ /* 0x000fe80003800200 */
[----:B------:R-:W-:Y:S05]  /*1b40*/  @!P1 BRA `(.L_x_161) ;  /* 0x0000000000149947 */ /* 0x000fea0003800000 */
[----:B012---:R-:W-:Y:S02]  /*1b50*/  IMAD R17, R5, 0x100, R4 ;  /* 0x0000010005117824 */ /* 0x007fe400078e0204 */
[----:B------:R-:W-:Y:S02]  /*1b60*/  IMAD.MOV.U32 R15, RZ, RZ, RZ ;  /* 0x000000ffff0f7224 */ /* 0x000fe400078e00ff */
[----:B------:R-:W-:-:S04]  /*1b70*/  VIADD R17, R17, 0x300 ;  /* 0x0000030011117836 */ /* 0x000fc80000000000 */
[----:B------:R-:W-:-:S05]  /*1b80*/  IMAD.WIDE.U32 R16, R17, 0x8, R2 ;  /* 0x0000000811107825 */ /* 0x000fca00078e0002 */
[----:B------:R3:W-:Y:S02]  /*1b90*/  REDG.E.ADD.64.STRONG.GPU desc[UR20][R16.64], R14 ;  /* 0x0000000e1000798e */ /* 0x0007e4000c12e514 */
.L_x_161:
[----:B------:R-:W-:Y:S05]  /*1ba0*/  BSYNC.RECONVERGENT B1 ;  /* 0x0000000000017941 */ /* 0x000fea0003800200 */
.L_x_160:
[----:B------:R-:W-:Y:S04]  /*1bb0*/  BSSY.RECONVERGENT B1, `(.L_x_162) ;  /* 0x0000007000017945 */ /* 0x000fe80003800200 */
[----:B------:R-:W-:Y:S05]  /*1bc0*/  @!P2 BRA `(.L_x_163) ;  /* 0x000000000014a947 */ /* 0x000fea0003800000 */
[----:B---3--:R-:W-:Y:S02]  /*1bd0*/  IMAD R15, R5, 0x100, R4 ;  /* 0x00000100050f7824 */ /* 0x008fe400078e0204 */
[----:B------:R-:W-:Y:S02]  /*1be0*/  HFMA2 R13, -RZ, RZ, 0, 0 ;  /* 0x00000000ff0d7431 */ /* 0x000fe400000001ff */
[----:B------:R-:W-:-:S04]  /*1bf0*/  VIADD R15, R15, 0x400 ;  /* 0x000004000f0f7836 */ /* 0x000fc80000000000 */
[----:B------:R-:W-:-:S05]  /*1c00*/  IMAD.WIDE.U32 R14, R15, 0x8, R2 ;  /* 0x000000080f0e7825 */ /* 0x000fca00078e0002 */
[----:B------:R4:W-:Y:S02]  /*1c10*/  REDG.E.ADD.64.STRONG.GPU desc[UR20][R14.64], R12 ;  /* 0x0000000c0e00798e */ /* 0x0009e4000c12e514 */
.L_x_163:
[----:B------:R-:W-:Y:S05]  /*1c20*/  BSYNC.RECONVERGENT B1 ;  /* 0x0000000000017941 */ /* 0x000fea0003800200 */
.L_x_162:
[----:B------:R-:W-:Y:S04]  /*1c30*/  BSSY.RECONVERGENT B1, `(.L_x_164) ;  /* 0x0000007000017945 */ /* 0x000fe80003800200 */
[----:B------:R-:W-:Y:S05]  /*1c40*/  @!P3 BRA `(.L_x_165) ;  /* 0x000000000014b947 */ /* 0x000fea0003800000 */
[----:B----4-:R-:W-:Y:S02]  /*1c50*/  IMAD R13, R5, 0x100, R4 ;  /* 0x00000100050d7824 */ /* 0x010fe400078e0204 */
[----:B------:R-:W-:Y:S02]  /*1c60*/  IMAD.MOV.U32 R7, RZ, RZ, RZ ;  /* 0x000000ffff077224 */ /* 0x000fe400078e00ff */
[----:B------:R-:W-:-:S04]  /*1c70*/  VIADD R13, R13, 0x500 ;  /* 0x000005000d0d7836 */ /* 0x000fc80000000000 */
[----:B------:R-:W-:-:S05]  /*1c80*/  IMAD.WIDE.U32 R12, R13, 0x8, R2 ;  /* 0x000000080d0c7825 */ /* 0x000fca00078e0002 */
[----:B------:R4:W-:Y:S02]  /*1c90*/  REDG.E.ADD.64.STRONG.GPU desc[UR20][R12.64], R6 ;  /* 0x000000060c00798e */ /* 0x0009e4000c12e514 */
.L_x_165:
[----:B------:R-:W-:Y:S05]  /*1ca0*/  BSYNC.RECONVERGENT B1 ;  /* 0x0000000000017941 */ /* 0x000fea0003800200 */
.L_x_164:
[----:B------:R-:W-:Y:S04]  /*1cb0*/  BSSY.RECONVERGENT B1, `(.L_x_166) ;  /* 0x0000007000017945 */ /* 0x000fe80003800200 */
[----:B------:R-:W-:Y:S05]  /*1cc0*/  @!P4 BRA `(.L_x_167) ;  /* 0x000000000014c947 */ /* 0x000fea0003800000 */
[----:B----4-:R-:W-:Y:S02]  /*1cd0*/  IMAD R7, R5, 0x100, R4 ;  /* 0x0000010005077824 */ /* 0x010fe400078e0204 */
[----:B------:R-:W-:Y:S02]  /*1ce0*/  IMAD.MOV.U32 R9, RZ, RZ, RZ ;  /* 0x000000ffff097224 */ /* 0x000fe400078e00ff */
[----:B------:R-:W-:-:S04]  /*1cf0*/  VIADD R7, R7, 0x600 ;  /* 0x0000060007077836 */ /* 0x000fc80000000000 */
[----:B------:R-:W-:-:S05]  /*1d00*/  IMAD.WIDE.U32 R6, R7, 0x8, R2 ;  /* 0x0000000807067825 */ /* 0x000fca00078e0002 */
[----:B------:R4:W-:Y:S02]  /*1d10*/  REDG.E.ADD.64.STRONG.GPU desc[UR20][R6.64], R8 ;  /* 0x000000080600798e */ /* 0x0009e4000c12e514 */
.L_x_167:
[----:B------:R-:W-:Y:S05]  /*1d20*/  BSYNC.RECONVERGENT B1 ;  /* 0x0000000000017941 */ /* 0x000fea0003800200 */
.L_x_166:
[----:B------:R-:W-:Y:S04]  /*1d30*/  BSSY.RECONVERGENT B1, `(.L_x_168) ;  /* 0x0000007000017945 */ /* 0x000fe80003800200 */
[----:B------:R-:W-:Y:S05]  /*1d40*/  @!P5 BRA `(.L_x_169) ;  /* 0x000000000014d947 */ /* 0x000fea0003800000 */
[----:B----4-:R-:W-:Y:S01]  /*1d50*/  LEA R7, R5, R4, 0x8 ;  /* 0x0000000405077211 */ /* 0x010fe200078e40ff */
[----:B------:R-:W-:-:S04]  /*1d60*/  IMAD.MOV.U32 R11, RZ, RZ, RZ ;  /* 0x000000ffff0b7224 */ /* 0x000fc800078e00ff */
[----:B------:R-:W-:-:S04]  /*1d70*/  VIADD R7, R7, 0x700 ;  /* 0x0000070007077836 */ /* 0x000fc80000000000 */
[----:B------:R-:W-:-:S05]  /*1d80*/  IMAD.WIDE.U32 R6, R7, 0x8, R2 ;  /* 0x0000000807067825 */ /* 0x000fca00078e0002 */
[----:B------:R4:W-:Y:S02]  /*1d90*/  REDG.E.ADD.64.STRONG.GPU desc[UR20][R6.64], R10 ;  /* 0x0000000a0600798e */ /* 0x0009e4000c12e514 */
.L_x_169:
[----:B------:R-:W-:Y:S05]  /*1da0*/  BSYNC.RECONVERGENT B1 ;  /* 0x0000000000017941 */ /* 0x000fea0003800200 */
.L_x_168:
[----:B------:R-:W-:-:S05]  /*1db0*/  VIADD R5, R5, 0x8 ;  /* 0x0000000805057836 */ /* 0x000fca0000000000 */
[----:B------:R-:W-:-:S13]  /*1dc0*/  ISETP.NE.AND P0, PT, R5, UR27, PT ;  /* 0x0000001b05007c0c */ /* 0x000fda000bf05270 */
[----:B------:R-:W-:Y:S05]  /*1dd0*/  @P0 BRA `(.L_x_170) ;  /* 0xfffffff800b00947 */ /* 0x000fea000383ffff */
[----:B------:R-:W-:-:S07]  /*1de0*/  IMAD.U32 R3, RZ, RZ, UR27 ;  /* 0x0000001bff037e24 */ /* 0x000fce000f8e00ff */
.L_x_153:
[----:B------:R-:W-:Y:S02]  /*1df0*/  UISETP.NE.AND UP0, UPT, UR24, URZ, UPT ;  /* 0x000000ff1800728c */ /* 0x000fe4000bf05270 */
[----:B----45:R-:W-:Y:S02]  /*1e00*/  IMAD.U32 R8, RZ, RZ, UR24 ;  /* 0x00000018ff087e24 */ /* 0x030fe4000f8e00ff */
[----:B-1----:R-:W-:-:S03]  /*1e10*/  IMAD.U32 R5, RZ, RZ, UR25 ;  /* 0x00000019ff057e24 */ /* 0x002fc6000f8e00ff */
[----:B------:R-:W-:Y:S01]  /*1e20*/  IADD3 R8, PT, PT, R8, -0x1, RZ ;  /* 0xffffffff08087810 */ /* 0x000fe20007ffe0ff */
[----:B------:R-:W-:Y:S01]  /*1e30*/  VIADD R5, R5, 0xffffffff ;  /* 0xffffffff05057836 */ /* 0x000fe20000000000 */
[----:B------:R-:W-:Y:S06]  /*1e40*/  BRA.U !UP0, `(.L_x_171) ;  /* 0x0000000508707547 */ /* 0x000fec000b800000 */
[----:B------:R-:W-:-:S13]  /*1e50*/  ISETP.GE.U32.AND P0, PT, R8, 0x3, PT ;  /* 0x000000030800780c */ /* 0x000fda0003f06070 */
[----:B------:R-:W-:Y:S05]  /*1e60*/  @!P0 BRA `(.L_x_172) ;  /* 0x0000000000bc8947 */ /* 0x000fea0003800000 */
[----:B------:R-:W-:Y:S01]  /*1e70*/  IMAD R7, R3, 0x400, R0 ;  /* 0x0000040003077824 */ /* 0x000fe200078e0200 */
[----:B------:R-:W-:Y:S04]  /*1e80*/  BSSY.RECONVERGENT B1, `(.L_x_173) ;  /* 0x000000f000017945 */ /* 0x000fe80003800200 */
[----:B------:R-:W1:Y:S04]  /*1e90*/  LDS R12, [R7] ;  /* 0x00000000070c7984 */ /* 0x000e680000000800 */
[----:B------:R-:W4:Y:S04]  /*1ea0*/  LDS R9, [R7+0x400] ;  /* 0x0004000007097984 */ /* 0x000f280000000800 */
[----:B------:R-:W5:Y:S04]  /*1eb0*/  LDS R6, [R7+0x800] ;  /* 0x0008000007067984 */ /* 0x000f680000000800 */
[----:B------:R-:W0:Y:S01]  /*1ec0*/  LDS R2, [R7+0xc00] ;  /* 0x000c000007027984 */ /* 0x000e220000000800 */
[----:B-1----:R-:W-:-:S02]  /*1ed0*/  ISETP.NE.AND P0, PT, R12, RZ, PT ;  /* 0x000000ff0c00720c */ /* 0x002fc40003f05270 */
[----:B----4-:R-:W-:Y:S02]  /*1ee0*/  ISETP.NE.AND P1, PT, R9, RZ, PT ;  /* 0x000000ff0900720c */ /* 0x010fe40003f25270 */
[----:B-----5:R-:W-:Y:S02]  /*1ef0*/  ISETP.NE.AND P2, PT, R6, RZ, PT ;  /* 0x000000ff0600720c */ /* 0x020fe40003f45270 */
[----:B0-----:R-:W-:-:S07]  /*1f00*/  ISETP.NE.AND P3, PT, R2, RZ, PT ;  /* 0x000000ff0200720c */ /* 0x001fce0003f65270 */
[----:B------:R-:W-:Y:S06]  /*1f10*/  @!P0 BRA `(.L_x_174) ;  /* 0x0000000000148947 */ /* 0x000fec0003800000 */
[----:B------:R-:W0:Y:S01]  /*1f20*/  LDC.64 R10, c[0x0][0x380] ;  /* 0x0000e000ff0a7b82 */ /* 0x000e220000000a00 */
[----:B------:R-:W-:Y:S02]  /*1f30*/  IMAD R7, R3, 0x100, R4 ;  /* 0x0000010003077824 */ /* 0x000fe400078e0204 */
[----:B------:R-:W-:Y:S02]  /*1f40*/  IMAD.MOV.U32 R13, RZ, RZ, RZ ;  /* 0x000000ffff0d7224 */ /* 0x000fe400078e00ff */
[----:B0-----:R-:W-:-:S05]  /*1f50*/  IMAD.WIDE.U32 R10, R7, 0x8, R10 ;  /* 0x00000008070a7825 */ /* 0x001fca00078e000a */
[----:B------:R0:W-:Y:S02]  /*1f60*/  REDG.E.ADD.64.STRONG.GPU desc[UR20][R10.64], R12 ;  /* 0x0000000c0a00798e */ /* 0x0001e4000c12e514 */
.L_x_174:
[----:B------:R-:W-:Y:S05]  /*1f70*/  BSYNC.RECONVERGENT B1 ;  /* 0x0000000000017941 */ /* 0x000fea0003800200 */
.L_x_173:
[----:B------:R-:W-:Y:S04]  /*1f80*/  BSSY.RECONVERGENT B1, `(.L_x_175) ;  /* 0x0000009000017945 */ /* 0x000fe80003800200 */
[----:B------:R-:W-:Y:S05]  /*1f90*/  @!P1 BRA `(.L_x_176) ;  /* 0x00000000001c9947 */ /* 0x000fea0003800000 */
[----:B0-----:R-:W0:Y:S01]  /*1fa0*/  LDC.64 R10, c[0x0][0x380] ;  /* 0x0000e000ff0a7b82 */ /* 0x001e220000000a00 */
[----:B------:R-:W-:Y:S01]  /*1fb0*/  IMAD R7, R3, 0x100, R4 ;  /* 0x0000010003077824 */ /* 0x000fe200078e0204 */
[----:B------:R-:W-:Y:S01]  /*1fc0*/  MOV R12, R9 ;  /* 0x00000009000c7202 */ /* 0x000fe20000000f00 */
[----:B------:R-:W-:Y:S02]  /*1fd0*/  IMAD.MOV.U32 R13, RZ, RZ, RZ ;  /* 0x000000ffff0d7224 */ /* 0x000fe400078e00ff */
[----:B------:R-:W-:-:S04]  /*1fe0*/  VIADD R7, R7, 0x100 ;  /* 0x0000010007077836 */ /* 0x000fc80000000000 */
[----:B0-----:R-:W-:-:S05]  /*1ff0*/  IMAD.WIDE.U32 R10, R7, 0x8, R10 ;  /* 0x00000008070a7825 */ /* 0x001fca00078e000a */
[----:B------:R1:W-:Y:S02]  /*2000*/  REDG.E.ADD.64.STRONG.GPU desc[UR20][R10.64], R12 ;  /* 0x0000000c0a00798e */ /* 0x0003e4000c12e514 */
.L_x_176:
[----:B------:R-:W-:Y:S05]  /*2010*/  BSYNC.RECONVERGENT B1 ;  /* 0x0000000000017941 */ /* 0x000fea0003800200 */
.L_x_175:
[----:B------:R-:W-:Y:S04]  /*2020*/  BSSY.RECONVERGENT B1, `(.L_x_177) ;  /* 0x0000008000017945 */ /* 0x000fe80003800200 */
[----:B------:R-:W-:Y:S05]  /*2030*/  @!P2 BRA `(.L_x_178) ;  /* 0x000000000018a947 */ /* 0x000fea0003800000 */
[----:B01----:R-:W0:Y:S01]  /*2040*/  LDC.64 R10, c[0x0][0x380] ;  /* 0x0000e000ff0a7b82 */ /* 0x003e220000000a00 */
[----:B------:R-:W-:-:S04]  /*2050*/  IMAD R7, R3, 0x100, R4 ;  /* 0x0000010003077824 */ /* 0x000fc800078e0204 */
[----:B------:R-:W-:-:S04]  /*2060*/  VIADD R7, R7, 0x200 ;  /* 0x0000020007077836 */ /* 0x000fc80000000000 */
[----:B0-----:R-:W-:-:S04]  /*2070*/  IMAD.WIDE.U32 R10, R7, 0x8, R10 ;  /* 0x00000008070a7825 */ /* 0x001fc800078e000a */
[----:B------:R-:W-:-:S05]  /*2080*/  IMAD.MOV.U32 R7, RZ, RZ, RZ ;  /* 0x000000ffff077224 */ /* 0x000fca00078e00ff */
[----:B------:R4:W-:Y:S02]  /*2090*/  REDG.E.ADD.64.STRONG.GPU desc[UR20][R10.64], R6 ;  /* 0x000000060a00798e */ /* 0x0009e4000c12e514 */
.L_x_178:
[----:B------:R-:W-:Y:S05]  /*20a0*/  BSYNC.RECONVERGENT B1 ;  /* 0x0000000000017941 */ /* 0x000fea0003800200 */
.L_x_177:
[----:B------:R-:W-:Y:S04]  /*20b0*/  BSSY.RECONVERGENT B1, `(.L_x_179) ;  /* 0x0000009000017945 */ /* 0x000fe80003800200 */
[----:B------:R-:W-:Y:S05]  /*20c0*/  @!P3 BRA `(.L_x_180) ;  /* 0x00000000001cb947 */ /* 0x000fea0003800000 */
[----:B----4-:R-:W4:Y:S01]  /*20d0*/  LDC.64 R6, c[0x0][0x380] ;  /* 0x0000e000ff067b82 */ /* 0x010f220000000a00 */
[----:B------:R-:W-:Y:S01]  /*20e0*/  IMAD R9, R3, 0x100, R4 ;  /* 0x0000010003097824 */ /* 0x000fe200078e0204 */
[----:B01----:R-:W-:Y:S01]  /*20f0*/  MOV R10, R2 ;  /* 0x00000002000a7202 */ /* 0x003fe20000000f00 */
[----:B------:R-:W-:Y:S02]  /*2100*/  IMAD.MOV.U32 R11, RZ, RZ, RZ ;  /* 0x000000ffff0b7224 */ /* 0x000fe400078e00ff */
[----:B------:R-:W-:-:S04]  /*2110*/  VIADD R9, R9, 0x300 ;  /* 0x0000030009097836 */ /* 0x000fc80000000000 */
[----:B----4-:R-:W-:-:S05]  /*2120*/  IMAD.WIDE.U32 R6, R9, 0x8, R6 ;  /* 0x0000000809067825 */ /* 0x010fca00078e0006 */
[----:B------:R0:W-:Y:S02]  /*2130*/  REDG.E.ADD.64.STRONG.GPU desc[UR20][R6.64], R10 ;  /* 0x0000000a0600798e */ /* 0x0001e4000c12e514 */
.L_x_180:
[----:B------:R-:W-:Y:S05]  /*2140*/  BSYNC.RECONVERGENT B1 ;  /* 0x0000000000017941 */ /* 0x000fea0003800200 */
.L_x_179:
[----:B------:R-:W-:-:S07]  /*2150*/  VIADD R3, R3, 0x4 ;  /* 0x0000000403037836 */ /* 0x000fce0000000000 */
.L_x_172:
[----:B------:R-:W-:Y:S01]  /*2160*/  UISETP.NE.AND UP0, UPT, UR25, URZ, UPT ;  /* 0x000000ff1900728c */ /* 0x000fe2000bf05270 */
[----:B------:R-:W-:Y:S08]  /*2170*/  BSSY.RECONVERGENT B1, `(.L_x_171) ;  /* 0x0000029000017945 */ /* 0x000ff00003800200 */
[----:B------:R-:W-:Y:S05]  /*2180*/  BRA.U !UP0, `(.L_x_181) ;  /* 0x00000001089c7547 */ /* 0x000fea000b800000 */
[----:B------:R-:W-:-:S13]  /*2190*/  ISETP.NE.AND P0, PT, R5, RZ, PT ;  /* 0x000000ff0500720c */ /* 0x000fda0003f05270 */
[----:B------:R-:W-:Y:S05]  /*21a0*/  @!P0 BRA `(.L_x_182) ;  /* 0x0000000000648947 */ /* 0x000fea0003800000 */
[----:B0---4-:R-:W-:Y:S01]  /*21b0*/  IMAD R6, R3, 0x400, R0 ;  /* 0x0000040003067824 */ /* 0x011fe200078e0200 */
[----:B------:R-:W-:Y:S04]  /*21c0*/  BSSY.RECONVERGENT B2, `(.L_x_183) ;  /* 0x000000c000027945 */ /* 0x000fe80003800200 */
[----:B------:R-:W0:Y:S04]  /*21d0*/  LDS R2, [R6] ;  /* 0x0000000006027984 */ /* 0x000e280000000800 */
[----:B------:R-:W4:Y:S01]  /*21e0*/  LDS R9, [R6+0x400] ;  /* 0x0004000006097984 */ /* 0x000f220000000800 */
[----:B0-----:R-:W-:-:S02]  /*21f0*/  ISETP.NE.AND P0, PT, R2, RZ, PT ;  /* 0x000000ff0200720c */ /* 0x001fc40003f05270 */
[----:B----4-:R-:W-:-:S11]  /*2200*/  ISETP.NE.AND P1, PT, R9, RZ, PT ;  /* 0x000000ff0900720c */ /* 0x010fd60003f25270 */
[----:B------:R-:W-:Y:S05]  /*2210*/  @!P0 BRA `(.L_x_184) ;  /* 0x0000000000188947 */ /* 0x000fea0003800000 */
[----:B------:R-:W0:Y:S01]  /*2220*/  LDC.64 R6, c[0x0][0x380] ;  /* 0x0000e000ff067b82 */ /* 0x000e220000000a00 */
[----:B-1----:R-:W-:-:S04]  /*2230*/  IMAD R11, R3, 0x100, R4 ;  /* 0x00000100030b7824 */ /* 0x002fc800078e0204 */
[----:B0-----:R-:W-:-:S04]  /*2240*/  IMAD.WIDE.U32 R10, R11, 0x8, R6 ;  /* 0x000000080b0a7825 */ /* 0x001fc800078e0006 */
[----:B------:R-:W-:Y:S02]  /*2250*/  IMAD.MOV.U32 R6, RZ, RZ, R2 ;  /* 0x000000ffff067224 */ /* 0x000fe400078e0002 */
[----:B------:R-:W-:-:S05]  /*2260*/  IMAD.MOV.U32 R7, RZ, RZ, RZ ;  /* 0x000000ffff077224 */ /* 0x000fca00078e00ff */
[----:B------:R0:W-:Y:S02]  /*2270*/  REDG.E.ADD.64.STRONG.GPU desc[UR20][R10.64], R6 ;  /* 0x000000060a00798e */ /* 0x0001e4000c12e514 */
.L_x_184:
[----:B------:R-:W-:Y:S05]  /*2280*/  BSYNC.RECONVERGENT B2 ;  /* 0x0000000000027941 */ /* 0x000fea0003800200 */
.L_x_183:
[----:B------:R-:W-:Y:S04]  /*2290*/  BSSY.RECONVERGENT B2, `(.L_x_185) ;  /* 0x0000009000027945 */ /* 0x000fe80003800200 */
[----:B------:R-:W-:Y:S05]  /*22a0*/  @!P1 BRA `(.L_x_186) ;  /* 0x00000000001c9947 */ /* 0x000fea0003800000 */
[----:B0-----:R-:W0:Y:S01]  /*22b0*/  LDC.64 R6, c[0x0][0x380] ;  /* 0x0000e000ff067b82 */ /* 0x001e220000000a00 */
[----:B------:R-:W-:-:S05]  /*22c0*/  LEA R2, R3, R4, 0x8 ;  /* 0x0000000403027211 */ /* 0x000fca00078e40ff */
[----:B-1----:R-:W-:-:S04]  /*22d0*/  VIADD R11, R2, 0x100 ;  /* 0x00000100020b7836 */ /* 0x002fc80000000000 */
[----:B0-----:R-:W-:-:S04]  /*22e0*/  IMAD.WIDE.U32 R10, R11, 0x8, R6 ;  /* 0x000000080b0a7825 */ /* 0x001fc800078e0006 */
[----:B------:R-:W-:Y:S02]  /*22f0*/  IMAD.MOV.U32 R6, RZ, RZ, R9 ;  /* 0x000000ffff067224 */ /* 0x000fe400078e0009 */
[----:B------:R-:W-:-:S05]  /*2300*/  IMAD.MOV.U32 R7, RZ, RZ, RZ ;  /* 0x000000ffff077224 */ /* 0x000fca00078e00ff */
[----:B------:R4:W-:Y:S02]  /*2310*/  REDG.E.ADD.64.STRONG.GPU desc[UR20][R10.64], R6 ;  /* 0x000000060a00798e */ /* 0x0009e4000c12e514 */
.L_x_186:
[----:B------:R-:W-:Y:S05]  /*2320*/  BSYNC.RECONVERGENT B2 ;  /* 0x0000000000027941 */ /* 0x000fea0003800200 */
.L_x_185:
[----:B------:R-:W-:-:S07]  /*2330*/  VIADD R3, R3, 0x2 ;  /* 0x0000000203037836 */ /* 0x000fce0000000000 */
.L_x_182:
[----:B------:R-:W-:-:S09]  /*2340*/  UISETP.NE.AND UP0, UPT, UR9, URZ, UPT ;  /* 0x000000ff0900728c */ /* 0x000fd2000bf05270 */
[----:B------:R-:W-:Y:S05]  /*2350*/  BRA.U !UP0, `(.L_x_181) ;  /* 0x0000000108287547 */ /* 0x000fea000b800000 */
[----:B------:R-:W-:-:S05]  /*2360*/  IMAD R2, R3, 0x400, R0 ;  /* 0x0000040003027824 */ /* 0x000fca00078e0200 */
[----:B------:R-:W5:Y:S02]  /*2370*/  LDS R9, [R2] ;  /* 0x0000000002097984 */ /* 0x000f640000000800 */
[----:B-----5:R-:W-:-:S13]  /*2380*/  ISETP.NE.AND P0, PT, R9, RZ, PT ;  /* 0x000000ff0900720c */ /* 0x020fda0003f05270 */
[----:B------:R-:W-:Y:S05]  /*2390*/  @!P0 BRA `(.L_x_181) ;  /* 0x0000000000188947 */ /* 0x000fea0003800000 */
[----:B0---4-:R-:W0:Y:S01]  /*23a0*/  LDC.64 R6, c[0x0][0x380] ;  /* 0x0000e000ff067b82 */ /* 0x011e220000000a00 */
[----:B------:R-:W-:-:S04]  /*23b0*/  IMAD R3, R3, 0x100, R4 ;  /* 0x0000010003037824 */ /* 0x000fc800078e0204 */
[----:B0-----:R-:W-:Y:S01]  /*23c0*/  IMAD.WIDE.U32 R2, R3, 0x8, R6 ;  /* 0x0000000803027825 */ /* 0x001fe200078e0006 */
[----:B------:R-:W-:-:S03]  /*23d0*/  MOV R6, R9 ;  /* 0x0000000900067202 */ /* 0x000fc60000000f00 */
[----:B------:R-:W-:-:S05]  /*23e0*/  IMAD.MOV.U32 R7, RZ, RZ, RZ ;  /* 0x000000ffff077224 */ /* 0x000fca00078e00ff */
[----:B------:R0:W-:Y:S02]  /*23f0*/  REDG.E.ADD.64.STRONG.GPU desc[UR20][R2.64], R6 ;  /* 0x000000060200798e */ /* 0x0001e4000c12e514 */
.L_x_181:
[----:B------:R-:W-:Y:S05]  /*2400*/  BSYNC.RECONVERGENT B1 ;  /* 0x0000000000017941 */ /* 0x000fea0003800200 */
.L_x_171:
[----:B------:R-:W-:-:S13]  /*2410*/  ISETP.GT.U32.AND P0, PT, R4, 0x7f, PT ;  /* 0x0000007f0400780c */ /* 0x000fda0003f04070 */
[----:B------:R-:W-:Y:S05]  /*2420*/  @P0 BRA `(.L_x_152) ;  /* 0x0000000800900947 */ /* 0x000fea0003800000 */
[----:B------:R-:W-:Y:S01]  /*2430*/  UISETP.GE.U32.AND UP0, UPT, UR22, 0x7, UPT ;  /* 0x000000071600788c */ /* 0x000fe2000bf06070 */
[----:B0-----:R-:W-:-:S08]  /*2440*/  IMAD.MOV.U32 R3, RZ, RZ, RZ ;  /* 0x000000ffff037224 */ /* 0x001fd000078e00ff */
[----:B------:R-:W-:Y:S05]  /*2450*/  BRA.U !UP0, `(.L_x_187) ;  /* 0x0000000508147547 */ /* 0x000fea000b800000 */
[----:B------:R-:W0:Y:S01]  /*2460*/  LDC.64 R2, c[0x0][0x380] ;  /* 0x0000e000ff027b82 */ /* 0x000e220000000a00 */
[----:B------:R-:W-:-:S07]  /*2470*/  IMAD.MOV.U32 R9, RZ, RZ, RZ ;  /* 0x000000ffff097224 */ /* 0x000fce00078e00ff */
.L_x_204:
[C---:B01--4-:R-:W-:Y:S01]  /*2480*/  IMAD R11, R9.reuse, 0x400, R0 ;  /* 0x00000400090b7824 */ /* 0x053fe200078e0200 */
[----:B------:R-:W-:Y:S01]  /*2490*/  BSSY.RECONVERGENT B1, `(.L_x_188) ;  /* 0x0000011000017945 */ /* 0x000fe20003800200 */
[C---:B--23--:R-:W-:Y:S02]  /*24a0*/  IMAD R7, R9.reuse, 0x100, R4 ;  /* 0x0000010009077824 */ /* 0x04cfe400078e0204 */
[----:B------:R-:W-:Y:S01]  /*24b0*/  VIADD R9, R9, 0x8 ;  /* 0x0000000809097836 */ /* 0x000fe20000000000 */
[----:B---3--:R-:W1:Y:S01]  /*24c0*/  LDS R14, [R11+0x200] ;  /* 0x000200000b0e7984 */ /* 0x008e620000000800 */
[----:B0-----:R-:W-:-:S03]  /*24d0*/  IMAD.WIDE.U32 R6, R7, 0x8, R2 ;  /* 0x0000000807067825 */ /* 0x001fc600078e0002 */
[----:B------:R-:W0:Y:S04]  /*24e0*/  LDS R13, [R11+0x600] ;  /* 0x000600000b0d7984 */ /* 0x000e280000000800 */
[----:B--2---:R2:W3:Y:S04]  /*24f0*/  LDS R17, [R11+0xa00] ;  /* 0x000a00000b117984 */ /* 0x0044e80000000800 */
[----:B------:R2:W4:Y:S04]  /*2500*/  LDS R18, [R11+0xe00] ;  /* 0x000e00000b127984 */ /* 0x0005280000000800 */
[----:B------:R2:W2:Y:S04]  /*2510*/  LDS R19, [R11+0x1200] ;  /* 0x001200000b137984 */ /* 0x0004a80000000800 */
[----:B------:R0:W2:Y:S04]  /*2520*/  LDS R16, [R11+0x1600] ;  /* 0x001600000b107984 */ /* 0x0000a80000000800 */
[----:B------:R0:W2:Y:S04]  /*2530*/  LDS R12, [R11+0x1a00] ;  /* 0x001a00000b0c7984 */ /* 0x0000a80000000800 */
[----:B------:R0:W2:Y:S01]  /*2540*/  LDS R10, [R11+0x1e00] ;  /* 0x001e00000b0a7984 */ /* 0x0000a20000000800 */
[----:B-1----:R-:W-:-:S02]  /*2550*/  ISETP.NE.AND P0, PT, R14, RZ, PT ;  /* 0x000000ff0e00720c */ /* 0x002fc40003f05270 */
[----:B0-----:R-:W-:-:S11]  /*2560*/  ISETP.NE.AND P1, PT, R13, RZ, PT ;  /* 0x000000ff0d00720c */ /* 0x001fd60003f25270 */
[----:B---34-:R-:W-:Y:S05]  /*2570*/  @!P0 BRA `(.L_x_189) ;  /* 0x0000000000088947 */ /* 0x018fea0003800000 */
[----:B------:R-:W-:-:S05]  /*2580*/  HFMA2 R15, -RZ, RZ, 0, 0 ;  /* 0x00000000ff0f7431 */ /* 0x000fca00000001ff */
[----:B------:R0:W-:Y:S02]  /*2590*/  REDG.E.ADD.64.STRONG.GPU desc[UR20][R6.64+0x400], R14 ;  /* 0x0004000e0600798e */ /* 0x0001e4000c12e514 */
.L_x_189:
[----:B------:R-:W-:Y:S05]  /*25a0*/  BSYNC.RECONVERGENT B1 ;  /* 0x0000000000017941 */ /* 0x000fea0003800200 */
.L_x_188:
[----:B------:R-:W-:Y:S04]  /*25b0*/  BSSY.RECONVERGENT B1, `(.L_x_190) ;  /* 0x0000005000017945 */ /* 0x000fe80003800200 */
[----:B------:R-:W-:Y:S05]  /*25c0*/  @!P1 BRA `(.L_x_191) ;  /* 0x00000000000c9947 */ /* 0x000fea0003800000 */
[----:B0-----:R-:W-:Y:S02]  /*25d0*/  IMAD.MOV.U32 R14, RZ, RZ, R13 ;  /* 0x000000ffff0e7224 */ /* 0x001fe400078e000d */
[----:B------:R-:W-:-:S05]  /*25e0*/  IMAD.MOV.U32 R15, RZ, RZ, RZ ;  /* 0x000000ffff0f7224 */ /* 0x000fca00078e00ff */
[----:B------:R1:W-:Y:S02]  /*25f0*/  REDG.E.ADD.64.STRONG.GPU desc[UR20][R6.64+0xc00], R14 ;  /* 0x000c000e0600798e */ /* 0x0003e4000c12e514 */
.L_x_191:
[----:B------:R-:W-:Y:S05]  /*2600*/  BSYNC.RECONVERGENT B1 ;  /* 0x0000000000017941 */ /* 0x000fea0003800200 */
.L_x_190:
[----:B------:R-:W-:Y:S01]  /*2610*/  ISETP.NE.AND P6, PT, R17, RZ, PT ;  /* 0x000000ff1100720c */ /* 0x000fe20003fc5270 */
[----:B------:R-:W-:Y:S01]  /*2620*/  BSSY.RECONVERGENT B1, `(.L_x_192) ;  /* 0x000000b000017945 */ /* 0x000fe20003800200 */
[----:B------:R-:W-:Y:S02]  /*2630*/  ISETP.NE.AND P0, PT, R9, UR27, PT ;  /* 0x0000001b09007c0c */ /* 0x000fe4000bf05270 */
[----:B------:R-:W-:Y:S02]  /*2640*/  ISETP.NE.AND P1, PT, R18, RZ, PT ;  /* 0x000000ff1200720c */ /* 0x000fe40003f25270 */
[----:B--2---:R-:W-:Y:S02]  /*2650*/  ISETP.NE.AND P2, PT, R19, RZ, PT ;  /* 0x000000ff1300720c */ /* 0x004fe40003f45270 */
[----:B------:R-:W-:Y:S02]  /*2660*/  ISETP.NE.AND P3, PT, R16, RZ, PT ;  /* 0x000000ff1000720c */ /* 0x000fe40003f65270 */
[----:B------:R-:W-:-:S02]  /*2670*/  ISETP.NE.AND P4, PT, R12, RZ, PT ;  /* 0x000000ff0c00720c */ /* 0x000fc40003f85270 */
[----:B------:R-:W-:Y:S01]  /*2680*/  ISETP.NE.AND P5, PT, R10, RZ, PT ;  /* 0x000000ff0a00720c */ /* 0x000fe20003fa5270 */
[----:B------:R-:W-:-:S12]  /*2690*/  @!P6 BRA `(.L_x_193) ;  /* 0x00000000000ce947 */ /* 0x000fd80003800000 */
[----:B01----:R-:W-:Y:S02]  /*26a0*/  IMAD.MOV.U32 R14, RZ, RZ, R17 ;  /* 0x000000ffff0e7224 */ /* 0x003fe400078e0011 */
[----:B------:R-:W-:-:S05]  /*26b0*/  IMAD.MOV.U32 R15, RZ, RZ, RZ ;  /* 0x000000ffff0f7224 */ /* 0x000fca00078e00ff */
[----:B------:R2:W-:Y:S02]  /*26c0*/  REDG.E.ADD.64.STRONG.GPU desc[UR20][R6.64+0x1400], R14 ;  /* 0x0014000e0600798e */ /* 0x0005e4000c12e514 */
.L_x_193:
[----:B------:R-:W-:Y:S05]  /*26d0*/  BSYNC.RECONVERGENT B1 ;  /* 0x0000000000017941 */ /* 0x000fea0003800200 */
.L_x_192:
[----:B------:R-:W-:Y:S04]  /*26e0*/  BSSY.RECONVERGENT B1, `(.L_x_194) ;  /* 0x0000005000017945 */ /* 0x000fe80003800200 */
[----:B------:R-:W-:Y:S05]  /*26f0*/  @!P1 BRA `(.L_x_195) ;  /* 0x00000000000c9947 */ /* 0x000fea0003800000 */
[----:B012---:R-:W-:Y:S02]  /*2700*/  IMAD.MOV.U32 R14, RZ, RZ, R18 ;  /* 0x000000ffff0e7224 */ /* 0x007fe400078e0012 */
[----:B------:R-:W-:-:S05]  /*2710*/  IMAD.MOV.U32 R15, RZ, RZ, RZ ;  /* 0x000000ffff0f7224 */ /* 0x000fca00078e00ff */
[----:B------:R3:W-:Y:S02]  /*2720*/  REDG.E.ADD.64.STRONG.GPU desc[UR20][R6.64+0x1c00], R14 ;  /* 0x001c000e0600798e */ /* 0x0007e4000c12e514 */
.L_x_195:
[----:B------:R-:W-:Y:S05]  /*2730*/  BSYNC.RECONVERGENT B1 ;  /* 0x0000000000017941 */ /* 0x000fea0003800200 */
.L_x_194:
[----:B------:R-:W-:Y:S04]  /*2740*/  BSSY.RECONVERGENT B1, `(.L_x_196) ;  /* 0x0000005000017945 */ /* 0x000fe80003800200 */
[----:B------:R-:W-:Y:S05]  /*2750*/  @!P2 BRA `(.L_x_197) ;  /* 0x00000000000ca947 */ /* 0x000fea0003800000 */
[----:B0123--:R-:W-:Y:S01]  /*2760*/  MOV R14, R19 ;  /* 0x00000013000e7202 */ /* 0x00ffe20000000f00 */
[----:B------:R-:W-:-:S05]  /*2770*/  IMAD.MOV.U32 R15, RZ, RZ, RZ ;  /* 0x000000ffff0f7224 */ /* 0x000fca00078e00ff */
[----:B------:R4:W-:Y:S02]  /*2780*/  REDG.E.ADD.64.STRONG.GPU desc[UR20][R6.64+0x2400], R14 ;  /* 0x0024000e0600798e */ /* 0x0009e4000c12e514 */
.L_x_197:
[----:B------:R-:W-:Y:S05]  /*2790*/  BSYNC.RECONVERGENT B1 ;  /* 0x0000000000017941 */ /* 0x000fea0003800200 */
.L_x_196:
[----:B------:R-:W-:Y:S04]  /*27a0*/  BSSY.RECONVERGENT B1, `(.L_x_198) ;  /* 0x0000004000017945 */ /* 0x000fe80003800200 */
[----:B------:R-:W-:Y:S05]  /*27b0*/  @!P3 BRA `(.L_x_199) ;  /* 0x000000000008b947 */ /* 0x000fea0003800000 */
[----:B------:R-:W-:-:S05]  /*27c0*/  IMAD.MOV.U32 R17, RZ, RZ, RZ ;  /* 0x000000ffff117224 */ /* 0x000fca00078e00ff */
[----:B------:R0:W-:Y:S02]  /*27d0*/  REDG.E.ADD.64.STRONG.GPU desc[UR20][R6.64+0x2c00], R16 ;  /* 0x002c00100600798e */ /* 0x0001e4000c12e514 */
.L_x_199:
[----:B------:R-:W-:Y:S05]  /*27e0*/  BSYNC.RECONVERGENT B1 ;  /* 0x0000000000017941 */ /* 0x000fea0003800200 */
.L_x_198:
[----:B------:R-:W-:Y:S04]  /*27f0*/  BSSY.RECONVERGENT B1, `(.L_x_200) ;  /* 0x0000004000017945 */ /* 0x000fe80003800200 */
[----:B------:R-:W-:Y:S05]  /*2800*/  @!P4 BRA `(.L_x_201) ;  /* 0x000000000008c947 */ /* 0x000fea0003800000 */
[----:B------:R-:W-:-:S05]  /*2810*/  IMAD.MOV.U32 R13, RZ, RZ, RZ ;  /* 0x000000ffff0d7224 */ /* 0x000fca00078e00ff */
[----:B------:R0:W-:Y:S02]  /*2820*/  REDG.E.ADD.64.STRONG.GPU desc[UR20][R6.64+0x3400], R12 ;  /* 0x0034000c0600798e */ /* 0x0001e4000c12e514 */
.L_x_201:
[----:B------:R-:W-:Y:S05]  /*2830*/  BSYNC.RECONVERGENT B1 ;  /* 0x0000000000017941 */ /* 0x000fea0003800200 */
.L_x_200:
[----:B------:R-:W-:Y:S04]  /*2840*/  BSSY.RECONVERGENT B1, `(.L_x_202) ;  /* 0x0000004000017945 */ /* 0x000fe80003800200 */
[----:B------:R-:W-:Y:S05]  /*2850*/  @!P5 BRA `(.L_x_203) ;  /* 0x000000000008d947 */ /* 0x000fea0003800000 */
[----:B------:R-:W-:-:S05]  /*2860*/  IMAD.MOV.U32 R11, RZ, RZ, RZ ;  /* 0x000000ffff0b7224 */ /* 0x000fca00078e00ff */
[----:B------:R0:W-:Y:S02]  /*2870*/  REDG.E.ADD.64.STRONG.GPU desc[UR20][R6.64+0x3c00], R10 ;  /* 0x003c000a0600798e */ /* 0x0001e4000c12e514 */
.L_x_203:
[----:B------:R-:W-:Y:S05]  /*2880*/  BSYNC.RECONVERGENT B1 ;  /* 0x0000000000017941 */ /* 0x000fea0003800200 */
.L_x_202:
[----:B------:R-:W-:Y:S05]  /*2890*/  @P0 BRA `(.L_x_204) ;  /* 0xfffffff800f80947 */ /* 0x000fea000383ffff */
[----:B------:R-:W-:-:S07]  /*28a0*/  IMAD.U32 R3, RZ, RZ, UR27 ;  /* 0x0000001bff037e24 */ /* 0x000fce000f8e00ff */
.L_x_187:
[----:B------:R-:W-:-:S09]  /*28b0*/  UISETP.NE.AND UP0, UPT, UR24, URZ, UPT ;  /* 0x000000ff1800728c */ /* 0x000fd2000bf05270 */
[----:B------:R-:W-:Y:S05]  /*28c0*/  BRA.U !UP0, `(.L_x_152) ;  /* 0x0000000508687547 */ /* 0x000fea000b800000 */
[----:B------:R-:W-:-:S13]  /*28d0*/  ISETP.GE.U32.AND P0, PT, R8, 0x3, PT ;  /* 0x000000030800780c */ /* 0x000fda0003f06070 */
[----:B------:R-:W-:Y:S05]  /*28e0*/  @!P0 BRA `(.L_x_205) ;  /* 0x0000000000bc8947 */ /* 0x000fea0003800000 */
[----:B01234-:R-:W-:Y:S01]  /*28f0*/  IMAD R7, R3, 0x400, R0 ;  /* 0x0000040003077824 */ /* 0x01ffe200078e0200 */
[----:B------:R-:W-:Y:S04]  /*2900*/  BSSY.RECONVERGENT B1, `(.L_x_206) ;  /* 0x000000f000017945 */ /* 0x000fe80003800200 */
[----:B------:R-:W0:Y:S04]  /*2910*/  LDS R10, [R7+0x200] ;  /* 0x00020000070a7984 */ /* 0x000e280000000800 */
[----:B------:R-:W1:Y:S04]  /*2920*/  LDS R12, [R7+0x600] ;  /* 0x00060000070c7984 */ /* 0x000e680000000800 */
[----:B------:R-:W2:Y:S04]  /*2930*/  LDS R6, [R7+0xa00] ;  /* 0x000a000007067984 */ /* 0x000ea80000000800 */
[----:B------:R-:W3:Y:S01]  /*2940*/  LDS R2, [R7+0xe00] ;  /* 0x000e000007027984 */ /* 0x000ee20000000800 */
[----:B0-----:R-:W-:-:S02]  /*2950*/  ISETP.NE.AND P0, PT, R10, RZ, PT ;  /* 0x000000ff0a00720c */ /* 0x001fc40003f05270 */
[----:B-1----:R-:W-:Y:S02]  /*2960*/  ISETP.NE.AND P1, PT, R12, RZ, PT ;  /* 0x000000ff0c00720c */ /* 0x002fe40003f25270 */
[----:B--2---:R-:W-:Y:S02]  /*2970*/  ISETP.NE.AND P2, PT, R6, RZ, PT ;  /* 0x000000ff0600720c */ /* 0x004fe40003f45270 */
[----:B---3--:R-:W-:-:S07]  /*2980*/  ISETP.NE.AND P3, PT, R2, RZ, PT ;  /* 0x000000ff0200720c */ /* 0x008fce0003f65270 */
[----:B------:R-:W-:Y:S06]  /*2990*/  @!P0 BRA `(.L_x_207) ;  /* 0x0000000000148947 */ /* 0x000fec0003800000 */
[----:B------:R-:W0:Y:S01]  /*29a0*/  LDC.64 R8, c[0x0][0x380] ;  /* 0x0000e000ff087b82 */ /* 0x000e220000000a00 */
[----:B------:R-:W-:Y:S01]  /*29b0*/  LEA R7, R3, R4, 0x8 ;  /* 0x0000000403077211 */ /* 0x000fe200078e40ff */
[----:B------:R-:W-:-:S04]  /*29c0*/  IMAD.MOV.U32 R11, RZ, RZ, RZ ;  /* 0x000000ffff0b7224 */ /* 0x000fc800078e00ff */
[----:B0-----:R-:W-:-:S05]  /*29d0*/  IMAD.WIDE.U32 R8, R7, 0x8, R8 ;  /* 0x0000000807087825 */ /* 0x001fca00078e0008 */
[----:B------:R0:W-:Y:S02]  /*29e0*/  REDG.E.ADD.64.STRONG.GPU desc[UR20][R8.64+0x400], R10 ;  /* 0x0004000a0800798e */ /* 0x0001e4000c12e514 */
.L_x_207:
[----:B------:R-:W-:Y:S05]  /*29f0*/  BSYNC.RECONVERGENT B1 ;  /* 0x0000000000017941 */ /* 0x000fea0003800200 */
.L_x_206:
[----:B------:R-:W-:Y:S04]  /*2a00*/  BSSY.RECONVERGENT B1, `(.L_x_208) ;  /* 0x0000009000017945 */ /* 0x000fe80003800200 */
[----:B------:R-:W-:Y:S05]  /*2a10*/  @!P1 BRA `(.L_x_209) ;  /* 0x00000000001c9947 */ /* 0x000fea0003800000 */
[----:B0-----:R-:W0:Y:S01]  /*2a20*/  LDC.64 R8, c[0x0][0x380] ;  /* 0x0000e000ff087b82 */ /* 0x001e220000000a00 */
[----:B------:R-:W-:Y:S02]  /*2a30*/  IMAD R7, R3, 0x100, R4 ;  /* 0x0000010003077824 */ /* 0x000fe400078e0204 */
[----:B------:R-:W-:Y:S02]  /*2a40*/  IMAD.MOV.U32 R10, RZ, RZ, R12 ;  /* 0x000000ffff0a7224 */ /* 0x000fe400078e000c */
[----:B------:R-:W-:Y:S02]  /*2a50*/  VIADD R7, R7, 0x100 ;  /* 0x0000010007077836 */ /* 0x000fe40000000000 */
[----:B------:R-:W-:Y:S02]  /*2a60*/  IMAD.MOV.U32 R11, RZ, RZ, RZ ;  /* 0x000000ffff0b7224 */ /* 0x000fe400078e00ff */
[----:B0-----:R-:W-:-:S05]  /*2a70*/  IMAD.WIDE.U32 R8, R7, 0x8, R8 ;  /* 0x0000000807087825 */ /* 0x001fca00078e0008 */
[----:B------:R1:W-:Y:S02]  /*2a80*/  REDG.E.ADD.64.STRONG.GPU desc[UR20][R8.64+0x400], R10 ;  /* 0x0004000a0800798e */ /* 0x0003e4000c12e514 */
.L_x_209:
[----:B------:R-:W-:Y:S05]  /*2a90*/  BSYNC.RECONVERGENT B1 ;  /* 0x0000000000017941 */ /* 0x000fea0003800200 */
.L_x_208:
[----:B------:R-:W-:Y:S04]  /*2aa0*/  BSSY.RECONVERGENT B1, `(.L_x_210) ;  /* 0x0000008000017945 */ /* 0x000fe80003800200 */
[----:B------:R-:W-:Y:S05]  /*2ab0*/  @!P2 BRA `(.L_x_211) ;  /* 0x000000000018a947 */ /* 0x000fea0003800000 */
[----:B01----:R-:W0:Y:S01]  /*2ac0*/  LDC.64 R8, c[0x0][0x380] ;  /* 0x0000e000ff087b82 */ /* 0x003e220000000a00 */
[----:B------:R-:W-:-:S05]  /*2ad0*/  IMAD R7, R3, 0x100, R4 ;  /* 0x0000010003077824 */ /* 0x000fca00078e0204 */
[----:B------:R-:W-:-:S05]  /*2ae0*/  IADD3 R7, PT, PT, R7, 0x200, RZ ;  /* 0x0000020007077810 */ /* 0x000fca0007ffe0ff */
[----:B0-----:R-:W-:-:S04]  /*2af0*/  IMAD.WIDE.U32 R8, R7, 0x8, R8 ;  /* 0x0000000807087825 */ /* 0x001fc800078e0008 */
[----:B------:R-:W-:-:S05]  /*2b00*/  IMAD.MOV.U32 R7, RZ, RZ, RZ ;  /* 0x000000ffff077224 */ /* 0x000fca00078e00ff */
[----:B------:R2:W-:Y:S02]  /*2b10*/  REDG.E.ADD.64.STRONG.GPU desc[UR20][R8.64+0x400], R6 ;  /* 0x000400060800798e */ /* 0x0005e4000c12e514 */
.L_x_211:
[----:B------:R-:W-:Y:S05]  /*2b20*/  BSYNC.RECONVERGENT B1 ;  /* 0x0000000000017941 */ /* 0x000fea0003800200 */
.L_x_210:
[----:B------:R-:W-:Y:S04]  /*2b30*/  BSSY.RECONVERGENT B1, `(.L_x_212) ;  /* 0x0000009000017945 */ /* 0x000fe80003800200 */
[----:B------:R-:W-:Y:S05]  /*2b40*/  @!P3 BRA `(.L_x_213) ;  /* 0x00000000001cb947 */ /* 0x000fea0003800000 */
[----:B--2---:R-:W2:Y:S01]  /*2b50*/  LDC.64 R6, c[0x0][0x380] ;  /* 0x0000e000ff067b82 */ /* 0x004ea20000000a00 */
[----:B01----:R-:W-:Y:S02]  /*2b60*/  IMAD R9, R3, 0x100, R4 ;  /* 0x0000010003097824 */ /* 0x003fe400078e0204 */
[----:B------:R-:W-:Y:S02]  /*2b70*/  IMAD.MOV.U32 R8, RZ, RZ, R2 ;  /* 0x000000ffff087224 */ /* 0x000fe400078e0002 */
[----:B------:R-:W-:-:S04]  /*2b80*/  VIADD R9, R9, 0x300 ;  /* 0x0000030009097836 */ /* 0x000fc80000000000 */
[----:B--2---:R-:W-:-:S04]  /*2b90*/  IMAD.WIDE.U32 R6, R9, 0x8, R6 ;  /* 0x0000000809067825 */ /* 0x004fc800078e0006 */
[----:B------:R-:W-:-:S05]  /*2ba0*/  IMAD.MOV.U32 R9, RZ, RZ, RZ ;  /* 0x000000ffff097224 */ /* 0x000fca00078e00ff */
[----:B------:R3:W-:Y:S02]  /*2bb0*/  REDG.E.ADD.64.STRONG.GPU desc[UR20][R6.64+0x400], R8 ;  /* 0x000400080600798e */ /* 0x0007e4000c12e514 */
.L_x_213:
[----:B------:R-:W-:Y:S05]  /*2bc0*/  BSYNC.RECONVERGENT B1 ;  /* 0x0000000000017941 */ /* 0x000fea0003800200 */
.L_x_212:
[----:B------:R-:W-:-:S07]  /*2bd0*/  VIADD R3, R3, 0x4 ;  /* 0x0000000403037836 */ /* 0x000fce0000000000 */
.L_x_205:
[----:B------:R-:W-:-:S09]  /*2be0*/  UISETP.NE.AND UP0, UPT, UR25, URZ, UPT ;  /* 0x000000ff1900728c */ /* 0x000fd2000bf05270 */
[----:B------:R-:W-:Y:S05]  /*2bf0*/  BRA.U !UP0, `(.L_x_152) ;  /* 0x00000001089c7547 */ /* 0x000fea000b800000 */
[----:B------:R-:W-:-:S13]  /*2c00*/  ISETP.NE.AND P0, PT, R5, RZ, PT ;  /* 0x000000ff0500720c */ /* 0x000fda0003f05270 */
[----:B------:R-:W-:Y:S05]  /*2c10*/  @!P0 BRA `(.L_x_214) ;  /* 0x0000000000648947 */ /* 0x000fea0003800000 */
[----:B01234-:R-:W-:Y:S01]  /*2c20*/  LEA R6, R3, R0, 0xa ;  /* 0x0000000003067211 */ /* 0x01ffe200078e50ff */
[----:B------:R-:W-:Y:S04]  /*2c30*/  BSSY.RECONVERGENT B1, `(.L_x_215) ;  /* 0x000000c000017945 */ /* 0x000fe80003800200 */
[----:B------:R-:W0:Y:S04]  /*2c40*/  LDS R2, [R6+0x200] ;  /* 0x0002000006027984 */ /* 0x000e280000000800 */
[----:B------:R-:W1:Y:S01]  /*2c50*/  LDS R5, [R6+0x600] ;  /* 0x0006000006057984 */ /* 0x000e620000000800 */
[----:B0-----:R-:W-:-:S02]  /*2c60*/  ISETP.NE.AND P0, PT, R2, RZ, PT ;  /* 0x000000ff0200720c */ /* 0x001fc40003f05270 */
[----:B-1----:R-:W-:-:S11]  /*2c70*/  ISETP.NE.AND P1, PT, R5, RZ, PT ;  /* 0x000000ff0500720c */ /* 0x002fd60003f25270 */
[----:B------:R-:W-:Y:S05]  /*2c80*/  @!P0 BRA `(.L_x_216) ;  /* 0x0000000000188947 */ /* 0x000fea0003800000 */
[----:B------:R-:W0:Y:S01]  /*2c90*/  LDC.64 R6, c[0x0][0x380] ;  /* 0x0000e000ff067b82 */ /* 0x000e220000000a00 */
[----:B------:R-:W-:-:S04]  /*2ca0*/  IMAD R9, R3, 0x100, R4 ;  /* 0x0000010003097824 */ /* 0x000fc800078e0204 */
[----:B0-----:R-:W-:-:S04]  /*2cb0*/  IMAD.WIDE.U32 R8, R9, 0x8, R6 ;  /* 0x0000000809087825 */ /* 0x001fc800078e0006 */
[----:B------:R-:W-:Y:S02]  /*2cc0*/  IMAD.MOV.U32 R6, RZ, RZ, R2 ;  /* 0x000000ffff067224 */ /* 0x000fe400078e0002 */
[----:B------:R-:W-:-:S05]  /*2cd0*/  IMAD.MOV.U32 R7, RZ, RZ, RZ ;  /* 0x000000ffff077224 */ /* 0x000fca00078e00ff */
[----:B------:R0:W-:Y:S02]  /*2ce0*/  REDG.E.ADD.64.STRONG.GPU desc[UR20][R8.64+0x400], R6 ;  /* 0x000400060800798e */ /* 0x0001e4000c12e514 */
.L_x_216:
[----:B------:R-:W-:Y:S05]  /*2cf0*/  BSYNC.RECONVERGENT B1 ;  /* 0x0000000000017941 */ /* 0x000fea0003800200 */
.L_x_215:
[----:B------:R-:W-:Y:S04]  /*2d00*/  BSSY.RECONVERGENT B1, `(.L_x_217) ;  /* 0x0000009000017945 */ /* 0x000fe80003800200 */
[----:B------:R-:W-:Y:S05]  /*2d10*/  @!P1 BRA `(.L_x_218) ;  /* 0x00000000001c9947 */ /* 0x000fea0003800000 */
[----:B0-----:R-:W0:Y:S01]  /*2d20*/  LDC.64 R6, c[0x0][0x380] ;  /* 0x0000e000ff067b82 */ /* 0x001e220000000a00 */
[----:B------:R-:W-:-:S04]  /*2d30*/  IMAD R2, R3, 0x100, R4 ;  /* 0x0000010003027824 */ /* 0x000fc800078e0204 */
[----:B------:R-:W-:-:S04]  /*2d40*/  VIADD R9, R2, 0x100 ;  /* 0x0000010002097836 */ /* 0x000fc80000000000 */
[----:B0-----:R-:W-:-:S04]  /*2d50*/  IMAD.WIDE.U32 R8, R9, 0x8, R6 ;  /* 0x0000000809087825 */ /* 0x001fc800078e0006 */
[----:B------:R-:W-:Y:S02]  /*2d60*/  HFMA2 R7, -RZ, RZ, 0, 0 ;  /* 0x00000000ff077431 */ /* 0x000fe400000001ff */
[----:B------:R-:W-:-:S05]  /*2d70*/  IMAD.MOV.U32 R6, RZ, RZ, R5 ;  /* 0x000000ffff067224 */ /* 0x000fca00078e0005 */
[----:B------:R1:W-:Y:S02]  /*2d80*/  REDG.E.ADD.64.STRONG.GPU desc[UR20][R8.64+0x400], R6 ;  /* 0x000400060800798e */ /* 0x0003e4000c12e514 */
.L_x_218:
[----:B------:R-:W-:Y:S05]  /*2d90*/  BSYNC.RECONVERGENT B1 ;  /* 0x0000000000017941 */ /* 0x000fea0003800200 */
.L_x_217:
[----:B------:R-:W-:-:S07]  /*2da0*/  VIADD R3, R3, 0x2 ;  /* 0x0000000203037836 */ /* 0x000fce0000000000 */
.L_x_214:
[----:B------:R-:W-:-:S09]  /*2db0*/  UISETP.NE.AND UP0, UPT, UR9, URZ, UPT ;  /* 0x000000ff0900728c */ /* 0x000fd2000bf05270 */
[----:B------:R-:W-:Y:S05]  /*2dc0*/  BRA.U !UP0, `(.L_x_152) ;  /* 0x0000000108287547 */ /* 0x000fea000b800000 */
[----:B------:R-:W-:-:S05]  /*2dd0*/  IMAD R2, R3, 0x400, R0 ;  /* 0x0000040003027824 */ /* 0x000fca00078e0200 */
[----:B------:R-:W5:Y:S02]  /*2de0*/  LDS R5, [R2+0x200] ;  /* 0x0002000002057984 */ /* 0x000f640000000800 */
[----:B-----5:R-:W-:-:S13]  /*2df0*/  ISETP.NE.AND P0, PT, R5, RZ, PT ;  /* 0x000000ff0500720c */ /* 0x020fda0003f05270 */
[----:B------:R-:W-:Y:S05]  /*2e00*/  @!P0 BRA `(.L_x_152) ;  /* 0x0000000000188947 */ /* 0x000fea0003800000 */
[----:B01234-:R-:W0:Y:S01]  /*2e10*/  LDC.64 R6, c[0x0][0x380] ;  /* 0x0000e000ff067b82 */ /* 0x01fe220000000a00 */
[----:B------:R-:W-:-:S04]  /*2e20*/  IMAD R3, R3, 0x100, R4 ;  /* 0x0000010003037824 */ /* 0x000fc800078e0204 */
[----:B0-----:R-:W-:-:S04]  /*2e30*/  IMAD.WIDE.U32 R2, R3, 0x8, R6 ;  /* 0x0000000803027825 */ /* 0x001fc800078e0006 */
[----:B------:R-:W-:Y:S02]  /*2e40*/  IMAD.MOV.U32 R6, RZ, RZ, R5 ;  /* 0x000000ffff067224 */ /* 0x000fe400078e0005 */
[----:B------:R-:W-:-:S05]  /*2e50*/  IMAD.MOV.U32 R7, RZ, RZ, RZ ;  /* 0x000000ffff077224 */ /* 0x000fca00078e00ff */
[----:B------:R0:W-:Y:S02]  /*2e60*/  REDG.E.ADD.64.STRONG.GPU desc[UR20][R2.64+0x400], R6 ;  /* 0x000400060200798e */ /* 0x0001e4000c12e514 */
.L_x_152:
[----:B------:R-:W-:Y:S05]  /*2e70*/  BSYNC.RECONVERGENT B0 ;  /* 0x0000000000007941 */ /* 0x000fea0003800200 */
.L_x_151:
[----:B------:R-:W-:Y:S01]  /*2e80*/  BAR.SYNC.DEFER_BLOCKING 0x0 ;  /* 0x0000000000007b1d */ /* 0x000fe20000010000 */
[----:B------:R-:W-:-:S04]  /*2e90*/  UIADD3 UR6, UP0, UPT, UR6, 0x1, URZ ;  /* 0x0000000106067890 */ /* 0x000fc8000ff1e0ff */
[----:B------:R-:W-:Y:S02]  /*2ea0*/  UIADD3.X UR7, UPT, UPT, URZ, UR7, URZ, UP0, !UPT ;  /* 0x00000007ff077290 */ /* 0x000fe400087fe4ff */
[----:B------:R-:W-:-:S04]  /*2eb0*/  UISETP.NE.U32.AND UP0, UPT, UR6, UR11, UPT ;  /* 0x0000000b0600728c */ /* 0x000fc8000bf05070 */
[----:B------:R-:W-:-:S09]  /*2ec0*/  UISETP.NE.AND.EX UP0, UPT, UR7, UR12, UPT, UP0 ;  /* 0x0000000c0700728c */ /* 0x000fd2000bf05300 */
[----:B------:R-:W-:Y:S05]  /*2ed0*/  BRA.U UP0, `(.L_x_219) ;  /* 0xffffffd100f07547 */ /* 0x000fea000b83ffff */
[----:B------:R-:W-:Y:S05]  /*2ee0*/  EXIT ;  /* 0x000000000000794d */ /* 0x000fea0003800000 */
.L_x_220:
        /* <DEDUP_REMOVED lines=9> */
.L_x_908:


//--------------------- .text._ZN3cub18CUB_300001_SM_10006detail10radix_sort31DeviceRadixSortSingleTileKernelINS1_5radix10policy_hubIiiyE10Policy1000ELNS0_9SortOrderE0EiiyNS1_21identity_decomposer_tEEEvPKT1_PSA_PKT2_PSE_T3_iiT4_ --------------------------
	.section	.text._ZN3cub18CUB_300001_SM_10006detail10radix_sort31DeviceRadixSortSingleTileKernelINS1_5radix10policy_hubIiiyE10Policy1000ELNS0_9SortOrderE0EiiyNS1_21identity_decomposer_tEEEvPKT1_PSA_PKT2_PSE_T3_iiT4_,"ax",@progbits
	.align	128
        .global         _ZN3cub18CUB_300001_SM_10006detail10radix_sort31DeviceRadixSortSingleTileKernelINS1_5radix10policy_hubIiiyE10Policy1000ELNS0_9SortOrderE0EiiyNS1_21identity_decomposer_tEEEvPKT1_PSA_PKT2_PSE_T3_iiT4_
        .type           _ZN3cub18CUB_300001_SM_10006detail10radix_sort31DeviceRadixSortSingleTileKernelINS1_5radix10policy_hubIiiyE10Policy1000ELNS0_9SortOrderE0EiiyNS1_21identity_decomposer_tEEEvPKT1_PSA_PKT2_PSE_T3_iiT4_,@function
        .size           _ZN3cub18CUB_300001_SM_10006detail10radix_sort31DeviceRadixSortSingleTileKernelINS1_5radix10policy_hubIiiyE10Policy1000ELNS0_9SortOrderE0EiiyNS1_21identity_decomposer_tEEEvPKT1_PSA_PKT2_PSE_T3_iiT4_,(.L_x_909 - _ZN3cub18CUB_300001_SM_10006detail10radix_sort31DeviceRadixSortSingleTileKernelINS1_5radix10policy_hubIiiyE10Policy1000ELNS0_9SortOrderE0EiiyNS1_21identity_decomposer_tEEEvPKT1_PSA_PKT2_PSE_T3_iiT4_)
        .other          _ZN3cub18CUB_300001_SM_10006detail10radix_sort31DeviceRadixSortSingleTileKernelINS1_5radix10policy_hubIiiyE10Policy1000ELNS0_9SortOrderE0EiiyNS1_21identity_decomposer_tEEEvPKT1_PSA_PKT2_PSE_T3_iiT4_,@"STO_CUDA_ENTRY STV_DEFAULT"
_ZN3cub18CUB_300001_SM_10006detail10radix_sort31DeviceRadixSortSingleTileKernelINS1_5radix10policy_hubIiiyE10Policy1000ELNS0_9SortOrderE0EiiyNS1_21identity_decomposer_tEEEvPKT1_PSA_PKT2_PSE_T3_iiT4_:
.text._ZN3cub18CUB_300001_SM_10006detail10radix_sort31DeviceRadixSortSingleTileKernelINS1_5radix10policy_hubIiiyE10Policy1000ELNS0_9SortOrderE0EiiyNS1_21identity_decomposer_tEEEvPKT1_PSA_PKT2_PSE_T3_iiT4_:
[----:B------:R-:W-:Y:S01]  /*0000*/  LDC R1, c[0x0][0x37c] ;  /* 0x0000df00ff017b82 */ /* 0x000fe20000000800 */
[----:B------:R-:W0:Y:S01]  /*0010*/  S2R R0, SR_TID.X ;  /* 0x0000000000007919 */ /* 0x000e220000002100 */
[----:B------:R-:W1:Y:S06]  /*0020*/  LDCU UR4, c[0x0][0x3a0] ;  /* 0x00007400ff0477ac */ /* 0x000e6c0008000800 */
[----:B------:R-:W2:Y:S01]  /*0030*/  LDC.64 R6, c[0x0][0x380] ;  /* 0x0000e000ff067b82 */ /* 0x000ea20000000a00 */
[----:B------:R-:W3:Y:S01]  /*0040*/  LDCU.64 UR8, c[0x0][0x358] ;  /* 0x00006b00ff0877ac */ /* 0x000ee20008000a00 */
[----:B------:R-:W4:Y:S01]  /*0050*/  LDCU UR10, c[0x0][0x3ac] ;  /* 0x00007580ff0a77ac */ /* 0x000f220008000800 */
[----:B0-----:R-:W-:-:S04]  /*0060*/  IMAD R9, R0, 0x13, RZ ;  /* 0x0000001300097824 */ /* 0x001fc800078e02ff */
[C---:B------:R-:W-:Y:S01]  /*0070*/  VIADD R4, R9.reuse, 0x1 ;  /* 0x0000000109047836 */ /* 0x040fe20000000000 */
[C---:B-1----:R-:W-:Y:S01]  /*0080*/  ISETP.GE.AND P6, PT, R9.reuse, UR4, PT ;  /* 0x0000000409007c0c */ /* 0x042fe2000bfc6270 */
[C---:B------:R-:W-:Y:S02]  /*0090*/  VIADD R8, R9.reuse, 0x5 ;  /* 0x0000000509087836 */ /* 0x040fe40000000000 */
[C---:B--2---:R-:W-:Y:S01]  /*00a0*/  IMAD.WIDE.U32 R6, R9.reuse, 0x4, R6 ;  /* 0x0000000409067825 */ /* 0x044fe200078e0006 */
[----:B------:R-:W-:Y:S02]  /*00b0*/  ISETP.GE.AND P5, PT, R4, UR4, PT ;  /* 0x0000000404007c0c */ /* 0x000fe4000bfa6270 */
[----:B------:R-:W-:Y:S01]  /*00c0*/  ISETP.GE.AND P1, PT, R8, UR4, PT ;  /* 0x0000000408007c0c */ /* 0x000fe2000bf26270 */
[C---:B------:R-:W-:Y:S01]  /*00d0*/  VIADD R5, R9.reuse, 0x2 ;  /* 0x0000000209057836 */ /* 0x040fe20000000000 */
[----:B------:R-:W-:Y:S01]  /*00e0*/  P2R R46, PR, RZ, 0x20 ;  /* 0x00000020ff2e7803 */ /* 0x000fe20000000000 */
[C---:B------:R-:W-:Y:S01]  /*00f0*/  VIADD R10, R9.reuse, 0x6 ;  /* 0x00000006090a7836 */ /* 0x040fe20000000000 */
[----:B------:R-:W-:Y:S01]  /*0100*/  P2R R49, PR, RZ, 0x2 ;  /* 0x00000002ff317803 */ /* 0x000fe20000000000 */
[----:B------:R-:W-:Y:S01]  /*0110*/  VIADD R4, R9, 0x3 ;  /* 0x0000000309047836 */ /* 0x000fe20000000000 */
[----:B------:R-:W-:Y:S01]  /*0120*/  ISETP.GE.AND P4, PT, R5, UR4, PT ;  /* 0x0000000405007c0c */ /* 0x000fe2000bf86270 */
[C---:B------:R-:W-:Y:S01]  /*0130*/  VIADD R5, R9.reuse, 0x4 ;  /* 0x0000000409057836 */ /* 0x040fe20000000000 */
[----:B------:R-:W-:Y:S01]  /*0140*/  ISETP.GE.AND P0, PT, R10, UR4, PT ;  /* 0x000000040a007c0c */ /* 0x000fe2000bf06270 */
[----:B------:R-:W-:Y:S01]  /*0150*/  VIADD R29, R9, 0x9 ;  /* 0x00000009091d7836 */ /* 0x000fe20000000000 */
[----:B------:R-:W-:Y:S01]  /*0160*/  ISETP.GE.AND P3, PT, R4, UR4, PT ;  /* 0x0000000404007c0c */ /* 0x000fe2000bf66270 */
[----:B---3--:R-:W2:Y:S01]  /*0170*/  @!P5 LDG.E R8, desc[UR8][R6.64+0x4] ;  /* 0x000004080608d981 */ /* 0x008ea2000c1e1900 */
[----:B------:R-:W-:Y:S01]  /*0180*/  ISETP.GE.AND P2, PT, R5, UR4, PT ;  /* 0x0000000405007c0c */ /* 0x000fe2000bf46270 */
[C---:B------:R-:W-:Y:S01]  /*0190*/  VIADD R4, R9.reuse, 0x7 ;  /* 0x0000000709047836 */ /* 0x040fe20000000000 */
[----:B------:R-:W-:Y:S01]  /*01a0*/  P2R R50, PR, RZ, 0x1 ;  /* 0x00000001ff327803 */ /* 0x000fe20000000000 */
[----:B------:R-:W3:Y:S01]  /*01b0*/  @!P1 LDG.E R35, desc[UR8][R6.64+0x14] ;  /* 0x0000140806239981 */ /* 0x000ee2000c1e1900 */
[C---:B------:R-:W-:Y:S01]  /*01c0*/  VIADD R5, R9.reuse, 0x8 ;  /* 0x0000000809057836 */ /* 0x040fe20000000000 */
[----:B------:R-:W-:Y:S01]  /*01d0*/  P2R R47, PR, RZ, 0x8 ;  /* 0x00000008ff2f7803 */ /* 0x000fe20000000000 */
[C---:B------:R-:W-:Y:S01]  /*01e0*/  VIADD R30, R9.reuse, 0xa ;  /* 0x0000000a091e7836 */ /* 0x040fe20000000000 */
[----:B------:R-:W4:Y:S01]  /*01f0*/  @!P4 LDG.E R10, desc[UR8][R6.64+0x8] ;  /* 0x00000808060ac981 */ /* 0x000f22000c1e1900 */
[C---:B------:R-:W-:Y:S01]  /*0200*/  VIADD R31, R9.reuse, 0xb ;  /* 0x0000000b091f7836 */ /* 0x040fe20000000000 */
[----:B------:R-:W-:Y:S01]  /*0210*/  P2R R48, PR, RZ, 0x4 ;  /* 0x00000004ff307803 */ /* 0x000fe20000000000 */
[C---:B------:R-:W-:Y:S01]  /*0220*/  VIADD R32, R9.reuse, 0xc ;  /* 0x0000000c09207836 */ /* 0x040fe20000000000 */
[----:B------:R-:W3:Y:S01]  /*0230*/  @!P3 LDG.E R11, desc[UR8][R6.64+0xc] ;  /* 0x00000c08060bb981 */ /* 0x000ee2000c1e1900 */
[----:B------:R-:W-:Y:S01]  /*0240*/  VIADD R33, R9, 0x10 ;  /* 0x0000001009217836 */ /* 0x000fe20000000000 */
[----:B------:R-:W-:-:S02]  /*0250*/  P2R R45, PR, RZ, 0x10 ;  /* 0x00000010ff2d7803 */ /* 0x000fc40000000000 */
[----:B------:R-:W3:Y:S04]  /*0260*/  @!P2 LDG.E R34, desc[UR8][R6.64+0x10] ;  /* 0x000010080622a981 */ /* 0x000ee8000c1e1900 */
[----:B------:R-:W3:Y:S01]  /*0270*/  @!P0 LDG.E R36, desc[UR8][R6.64+0x18] ;  /* 0x0000180806248981 */ /* 0x000ee2000c1e1900 */
[----:B------:R-:W-:-:S03]  /*0280*/  ISETP.GE.AND P0, PT, R4, UR4, PT ;  /* 0x0000000404007c0c */ /* 0x000fc6000bf06270 */
[----:B------:R-:W3:Y:S01]  /*0290*/  @!P6 LDG.E R61, desc[UR8][R6.64] ;  /* 0x00000008063de981 */ /* 0x000ee2000c1e1900 */
[----:B------:R-:W-:-:S09]  /*02a0*/  P2R R51, PR, RZ, 0x1 ;  /* 0x00000001ff337803 */ /* 0x000fd20000000000 */
[----:B------:R-:W3:Y:S01]  /*02b0*/  @!P0 LDG.E R37, desc[UR8][R6.64+0x1c] ;  /* 0x00001c0806258981 */ /* 0x000ee2000c1e1900 */
[----:B------:R-:W-:Y:S02]  /*02c0*/  ISETP.GE.AND P0, PT, R5, UR4, PT ;  /* 0x0000000405007c0c */ /* 0x000fe4000bf06270 */
[----:B------:R-:W0:Y:S02]  /*02d0*/  LDC.64 R4, c[0x0][0x390] ;  /* 0x0000e400ff047b82 */ /* 0x000e240000000a00 */
[----:B------:R-:W-:-:S09]  /*02e0*/  P2R R52, PR, RZ, 0x1 ;  /* 0x00000001ff347803 */ /* 0x000fd20000000000 */
[----:B------:R-:W3:Y:S01]  /*02f0*/  @!P0 LDG.E R38, desc[UR8][R6.64+0x20] ;  /* 0x0000200806268981 */ /* 0x000ee2000c1e1900 */
[----:B------:R-:W-:-:S04]  /*0300*/  ISETP.GE.AND P0, PT, R29, UR4, PT ;  /* 0x000000041d007c0c */ /* 0x000fc8000bf06270 */
[----:B------:R-:W-:-:S09]  /*0310*/  P2R R53, PR, RZ, 0x1 ;  /* 0x00000001ff357803 */ /* 0x000fd20000000000 */
[----:B------:R-:W3:Y:S01]  /*0320*/  @!P0 LDG.E R39, desc[UR8][R6.64+0x24] ;  /* 0x0000240806278981 */ /* 0x000ee2000c1e1900 */
[----:B------:R-:W-:Y:S01]  /*0330*/  ISETP.GE.AND P0, PT, R30, UR4, PT ;  /* 0x000000041e007c0c */ /* 0x000fe2000bf06270 */
[----:B------:R-:W-:-:S05]  /*0340*/  VIADD R30, R9, 0xd ;  /* 0x0000000d091e7836 */ /* 0x000fca0000000000 */
[----:B------:R-:W-:Y:S02]  /*0350*/  ISETP.GE.AND P1, PT, R30, UR4, PT ;  /* 0x000000041e007c0c */ /* 0x000fe4000bf26270 */
[----:B------:R-:W-:Y:S02]  /*0360*/  P2R R54, PR, RZ, 0x1 ;  /* 0x00000001ff367803 */ /* 0x000fe40000000000 */
[----:B------:R-:W-:-:S03]  /*0370*/  P2R R58, PR, RZ, 0x2 ;  /* 0x00000002ff3a7803 */ /* 0x000fc60000000000 */
[----:B------:R-:W3:Y:S01]  /*0380*/  @!P0 LDG.E R40, desc[UR8][R6.64+0x28] ;  /* 0x0000280806288981 */ /* 0x000ee2000c1e1900 */
[----:B------:R-:W-:-:S05]  /*0390*/  ISETP.GE.AND P0, PT, R31, UR4, PT ;  /* 0x000000041f007c0c */ /* 0x000fca000bf06270 */
[----:B------:R-:W3:Y:S01]  /*03a0*/  @!P1 LDG.E R62, desc[UR8][R6.64+0x34] ;  /* 0x00003408063e9981 */ /* 0x000ee2000c1e1900 */
[----:B------:R-:W-:-:S04]  /*03b0*/  ISETP.NE.AND P1, PT, R54, RZ, PT ;  /* 0x000000ff3600720c */ /* 0x000fc80003f25270 */
[----:B------:R-:W-:Y:S02]  /*03c0*/  P2R R57, PR, RZ, 0x2 ;  /* 0x00000002ff397803 */ /* 0x000fe40000000000 */
[----:B------:R-:W-:Y:S01]  /*03d0*/  ISETP.NE.AND P1, PT, R53, RZ, PT ;  /* 0x000000ff3500720c */ /* 0x000fe20003f25270 */
[----:B------:R-:W3:Y:S03]  /*03e0*/  @!P0 LDG.E R41, desc[UR8][R6.64+0x2c] ;  /* 0x00002c0806298981 */ /* 0x000ee6000c1e1900 */
[----:B------:R-:W-:Y:S02]  /*03f0*/  P2R R56, PR, RZ, 0x2 ;  /* 0x00000002ff387803 */ /* 0x000fe40000000000 */
[----:B------:R-:W-:Y:S02]  /*0400*/  ISETP.NE.AND P1, PT, R52, RZ, PT ;  /* 0x000000ff3400720c */ /* 0x000fe40003f25270 */
[----:B------:R-:W-:-:S02]  /*0410*/  P2R R60, PR, RZ, 0x1 ;  /* 0x00000001ff3c7803 */ /* 0x000fc40000000000 */
[----:B------:R-:W-:Y:S02]  /*0420*/  P2R R55, PR, RZ, 0x2 ;  /* 0x00000002ff377803 */ /* 0x000fe40000000000 */
[----:B------:R-:W-:Y:S02]  /*0430*/  ISETP.GE.AND P0, PT, R32, UR4, PT ;  /* 0x0000000420007c0c */ /* 0x000fe4000bf06270 */
[----:B------:R-:W-:Y:S01]  /*0440*/  ISETP.NE.AND P1, PT, R51, RZ, PT ;  /* 0x000000ff3300720c */ /* 0x000fe20003f25270 */
[----:B------:R-:W-:-:S03]  /*0450*/  VIADD R32, R9, 0xf ;  /* 0x0000000f09207836 */ /* 0x000fc60000000000 */
[----:B------:R-:W-:Y:S02]  /*0460*/  P2R R54, PR, RZ, 0x2 ;  /* 0x00000002ff367803 */ /* 0x000fe40000000000 */
[----:B------:R-:W-:Y:S02]  /*0470*/  ISETP.NE.AND P1, PT, R50, RZ, PT ;  /* 0x000000ff3200720c */ /* 0x000fe40003f25270 */
[----:B------:R-:W-:Y:S02]  /*0480*/  ISETP.GE.AND P3, PT, R32, UR4, PT ;  /* 0x0000000420007c0c */ /* 0x000fe4000bf66270 */
[----:B------:R-:W-:Y:S01]  /*0490*/  P2R R53, PR, RZ, 0x2 ;  /* 0x00000002ff357803 */ /* 0x000fe20000000000 */
[----:B------:R-:W3:Y:S01]  /*04a0*/  @!P0 LDG.E R42, desc[UR8][R6.64+0x30] ;  /* 0x00003008062a8981 */ /* 0x000ee2000c1e1900 */
[----:B------:R-:W-:Y:S01]  /*04b0*/  ISETP.NE.AND P1, PT, R49, RZ, PT ;  /* 0x000000ff3100720c */ /* 0x000fe20003f25270 */
[----:B------:R-:W-:-:S03]  /*04c0*/  VIADD R31, R9, 0xe ;  /* 0x0000000e091f7836 */ /* 0x000fc60000000000 */
[----:B------:R-:W-:Y:S01]  /*04d0*/  P2R R51, PR, RZ, 0x2 ;  /* 0x00000002ff337803 */ /* 0x000fe20000000000 */
[C---:B------:R-:W-:Y:S01]  /*04e0*/  VIADD R43, R9.reuse, 0x11 ;  /* 0x00000011092b7836 */ /* 0x040fe20000000000 */
[----:B------:R-:W-:Y:S01]  /*04f0*/  ISETP.NE.AND P1, PT, R48, RZ, PT ;  /* 0x000000ff3000720c */ /* 0x000fe20003f25270 */
[----:B------:R-:W-:Y:S01]  /*0500*/  VIADD R44, R9, 0x12 ;  /* 0x00000012092c7836 */ /* 0x000fe20000000000 */
[----:B------:R-:W-:Y:S02]  /*0510*/  ISETP.GE.AND P2, PT, R31, UR4, PT ;  /* 0x000000041f007c0c */ /* 0x000fe4000bf46270 */
[----:B------:R-:W-:Y:S02]  /*0520*/  P2R R49, PR, RZ, 0x2 ;  /* 0x00000002ff317803 */ /* 0x000fe40000000000 */
[----:B------:R-:W-:Y:S02]  /*0530*/  ISETP.NE.AND P1, PT, R47, RZ, PT ;  /* 0x000000ff2f00720c */ /* 0x000fe40003f25270 */
[----:B------:R-:W-:Y:S01]  /*0540*/  ISETP.GE.AND P4, PT, R33, UR4, PT ;  /* 0x0000000421007c0c */ /* 0x000fe2000bf86270 */
[----:B------:R-:W3:Y:S01]  /*0550*/  @!P3 LDG.E R47, desc[UR8][R6.64+0x3c] ;  /* 0x00003c08062fb981 */ /* 0x000ee2000c1e1900 */
[----:B------:R-:W-:-:S02]  /*0560*/  ISETP.GE.AND P5, PT, R43, UR4, PT ;  /* 0x000000042b007c0c */ /* 0x000fc4000bfa6270 */
[----:B------:R-:W-:Y:S02]  /*0570*/  ISETP.GE.AND P6, PT, R44, UR4, PT ;  /* 0x000000042c007c0c */ /* 0x000fe4000bfc6270 */
[----:B------:R-:W-:Y:S02]  /*0580*/  P2R R48, PR, RZ, 0x2 ;  /* 0x00000002ff307803 */ /* 0x000fe40000000000 */
[----:B------:R-:W-:-:S04]  /*0590*/  ISETP.NE.AND P1, PT, R45, RZ, PT ;  /* 0x000000ff2d00720c */ /* 0x000fc80003f25270 */
[----:B------:R-:W-:Y:S01]  /*05a0*/  P2R R45, PR, RZ, 0x2 ;  /* 0x00000002ff2d7803 */ /* 0x000fe20000000000 */
[----:B0-----:R-:W-:Y:S01]  /*05b0*/  IMAD.WIDE.U32 R4, R9, 0x4, R4 ;  /* 0x0000000409047825 */ /* 0x001fe200078e0004 */
[----:B------:R-:W-:Y:S01]  /*05c0*/  ISETP.NE.AND P1, PT, R46, RZ, PT ;  /* 0x000000ff2e00720c */ /* 0x000fe20003f25270 */
[----:B------:R-:W3:Y:S01]  /*05d0*/  @!P4 LDG.E R50, desc[UR8][R6.64+0x40] ;  /* 0x000040080632c981 */ /* 0x000ee2000c1e1900 */
[----:B------:R-:W-:-:S03]  /*05e0*/  P2R R59, PR, RZ, 0x1 ;  /* 0x00000001ff3b7803 */ /* 0x000fc60000000000 */
[----:B------:R-:W3:Y:S01]  /*05f0*/  @!P2 LDG.E R46, desc[UR8][R6.64+0x38] ;  /* 0x00003808062ea981 */ /* 0x000ee2000c1e1900 */
[----:B------:R-:W-:Y:S01]  /*0600*/  ISETP.GE.AND P0, PT, R9, UR4, PT ;  /* 0x0000000409007c0c */ /* 0x000fe2000bf06270 */
[----:B------:R-:W-:Y:S01]  /*0610*/  IMAD.MOV.U32 R30, RZ, RZ, -0x1 ;  /* 0xffffffffff1e7424 */ /* 0x000fe200078e00ff */
[----:B------:R-:W0:Y:S01]  /*0620*/  S2UR UR6, SR_CgaCtaId ;  /* 0x00000000000679c3 */ /* 0x000e220000008800 */
[----:B------:R-:W3:Y:S01]  /*0630*/  @!P5 LDG.E R9, desc[UR8][R6.64+0x44] ;  /* 0x000044080609d981 */ /* 0x000ee2000c1e1900 */
[----:B------:R-:W-:Y:S01]  /*0640*/  IMAD.MOV.U32 R31, RZ, RZ, -0x1 ;  /* 0xffffffffff1f7424 */ /* 0x000fe200078e00ff */
[----:B------:R-:W1:Y:S02]  /*0650*/  LDCU.64 UR4, c[0x0][0x3a8] ;  /* 0x00007500ff0477ac */ /* 0x000e640008000a00 */
[----:B------:R-:W3:Y:S03]  /*0660*/  @!P6 LDG.E R52, desc[UR8][R6.64+0x48] ;  /* 0x000048080634e981 */ /* 0x000ee6000c1e1900 */
[----:B------:R-:W-:Y:S06]  /*0670*/  BAR.SYNC.DEFER_BLOCKING 0x0 ;  /* 0x0000000000007b1d */ /* 0x000fec0000010000 */
[----:B------:R0:W5:Y:S01]  /*0680*/  @!P1 LDG.E R3, desc[UR8][R4.64+0x4] ;  /* 0x0000040804039981 */ /* 0x000162000c1e1900 */
[----:B------:R-:W-:-:S02]  /*0690*/  IMAD.MOV.U32 R32, RZ, RZ, -0x1 ;  /* 0xffffffffff207424 */ /* 0x000fc400078e00ff */
[----:B------:R-:W-:Y:S01]  /*06a0*/  IMAD.MOV.U32 R33, RZ, RZ, -0x1 ;  /* 0xffffffffff217424 */ /* 0x000fe200078e00ff */
[----:B------:R0:W5:Y:S01]  /*06b0*/  @!P0 LDG.E R2, desc[UR8][R4.64] ;  /* 0x0000000804028981 */ /* 0x000162000c1e1900 */
[----:B--2---:R-:W-:Y:S01]  /*06c0*/  @!P1 LOP3.LUT R30, R8, 0x80000000, RZ, 0x3c, !PT ;  /* 0x80000000081e9812 */ /* 0x004fe200078e3cff */
[----:B------:R-:W-:Y:S01]  /*06d0*/  IMAD.MOV.U32 R29, RZ, RZ, -0x1 ;  /* 0xffffffffff1d7424 */ /* 0x000fe200078e00ff */
[----:B------:R-:W-:Y:S01]  /*06e0*/  ISETP.NE.AND P1, PT, R45, RZ, PT ;  /* 0x000000ff2d00720c */ /* 0x000fe20003f25270 */
[----:B------:R2:W5:Y:S01]  /*06f0*/  @!P2 LDG.E R24, desc[UR8][R4.64+0x38] ;  /* 0x000038080418a981 */ /* 0x000562000c1e1900 */
[----:B-1----:R-:W-:-:S03]  /*0700*/  UIADD3 UR7, UPT, UPT, UR4, 0x6, URZ ;  /* 0x0000000604077890 */ /* 0x002fc6000fffe0ff */
[----:B------:R2:W5:Y:S01]  /*0710*/  @!P3 LDG.E R25, desc[UR8][R4.64+0x3c] ;  /* 0x00003c080419b981 */ /* 0x000562000c1e1900 */
[----:B------:R-:W-:-:S03]  /*0720*/  UIADD3 UR5, UPT, UPT, -UR4, UR5, URZ ;  /* 0x0000000504057290 */ /* 0x000fc6000fffe1ff */
[----:B------:R2:W5:Y:S04]  /*0730*/  @!P4 LDG.E R26, desc[UR8][R4.64+0x40] ;  /* 0x00004008041ac981 */ /* 0x000568000c1e1900 */
[----:B----4-:R-:W-:Y:S01]  /*0740*/  @!P1 LOP3.LUT R31, R10, 0x80000000, RZ, 0x3c, !PT ;  /* 0x800000000a1f9812 */ /* 0x010fe200078e3cff */
[----:B------:R2:W5:Y:S01]  /*0750*/  @!P1 LDG.E R12, desc[UR8][R4.64+0x8] ;  /* 0x00000808040c9981 */ /* 0x000562000c1e1900 */
[----:B------:R-:W-:-:S03]  /*0760*/  ISETP.NE.AND P1, PT, R48, RZ, PT ;  /* 0x000000ff3000720c */ /* 0x000fc60003f25270 */
[----:B------:R2:W5:Y:S04]  /*0770*/  @!P5 LDG.E R27, desc[UR8][R4.64+0x44] ;  /* 0x00004408041bd981 */ /* 0x000568000c1e1900 */
[----:B------:R2:W5:Y:S06]  /*0780*/  @!P6 LDG.E R28, desc[UR8][R4.64+0x48] ;  /* 0x00004808041ce981 */ /* 0x00056c000c1e1900 */
[----:B---3--:R-:W-:Y:S01]  /*0790*/  @!P1 LOP3.LUT R32, R11, 0x80000000, RZ, 0x3c, !PT ;  /* 0x800000000b209812 */ /* 0x008fe200078e3cff */
[----:B------:R2:W5:Y:S01]  /*07a0*/  @!P1 LDG.E R13, desc[UR8][R4.64+0xc] ;  /* 0x00000c08040d9981 */ /* 0x000562000c1e1900 */
[----:B------:R-:W-:-:S13]  /*07b0*/  ISETP.NE.AND P1, PT, R49, RZ, PT ;  /* 0x000000ff3100720c */ /* 0x000fda0003f25270 */
[----:B------:R-:W-:Y:S01]  /*07c0*/  @!P1 LOP3.LUT R33, R34, 0x80000000, RZ, 0x3c, !PT ;  /* 0x8000000022219812 */ /* 0x000fe200078e3cff */
[----:B------:R2:W5:Y:S01]  /*07d0*/  @!P1 LDG.E R14, desc[UR8][R4.64+0x10] ;  /* 0x00001008040e9981 */ /* 0x000562000c1e1900 */
[----:B------:R-:W-:Y:S01]  /*07e0*/  ISETP.NE.AND P1, PT, R51, RZ, PT ;  /* 0x000000ff3300720c */ /* 0x000fe20003f25270 */
[----:B------:R-:W-:-:S12]  /*07f0*/  IMAD.MOV.U32 R34, RZ, RZ, -0x1 ;  /* 0xffffffffff227424 */ /* 0x000fd800078e00ff */
        /* <DEDUP_REMOVED lines=15> */
[----:B------:R-:W-:Y:S01]  /*08f0*/  IMAD.MOV.U32 R38, RZ, RZ, -0x1 ;  /* 0xffffffffff267424 */ /* 0x000fe200078e00ff */
[----:B------:R-:W-:Y:S02]  /*0900*/  @!P0 LOP3.LUT R29, R61, 0x80000000, RZ, 0x3c, !PT ;  /* 0x800000003d1d8812 */ /* 0x000fe400078e3cff */
[----:B------:R-:W-:-:S09]  /*0910*/  ISETP.NE.AND P0, PT, R60, RZ, PT ;  /* 0x000000ff3c00720c */ /* 0x000fd20003f05270 */
[----:B------:R-:W-:Y:S01]  /*0920*/  @!P1 LOP3.LUT R38, R39, 0x80000000, RZ, 0x3c, !PT ;  /* 0x8000000027269812 */ /* 0x000fe200078e3cff */
[----:B------:R2:W5:Y:S01]  /*0930*/  @!P1 LDG.E R19, desc[UR8][R4.64+0x24] ;  /* 0x0000240804139981 */ /* 0x000562000c1e1900 */
[----:B------:R-:W-:Y:S01]  /*0940*/  ISETP.NE.AND P1, PT, R57, RZ, PT ;  /* 0x000000ff3900720c */ /* 0x000fe20003f25270 */
[----:B------:R-:W-:Y:S02]  /*0950*/  IMAD.MOV.U32 R39, RZ, RZ, -0x1 ;  /* 0xffffffffff277424 */ /* 0x000fe400078e00ff */
[----:B------:R2:W5:Y:S10]  /*0960*/  @!P0 LDG.E R21, desc[UR8][R4.64+0x2c] ;  /* 0x00002c0804158981 */ /* 0x000574000c1e1900 */
[----:B------:R-:W-:Y:S01]  /*0970*/  @!P1 LOP3.LUT R39, R40, 0x80000000, RZ, 0x3c, !PT ;  /* 0x8000000028279812 */ /* 0x000fe200078e3cff */
[----:B------:R-:W-:Y:S01]  /*0980*/  IMAD.MOV.U32 R40, RZ, RZ, -0x1 ;  /* 0xffffffffff287424 */ /* 0x000fe200078e00ff */
[----:B------:R2:W5:Y:S01]  /*0990*/  @!P1 LDG.E R20, desc[UR8][R4.64+0x28] ;  /* 0x0000280804149981 */ /* 0x000562000c1e1900 */
[----:B------:R-:W-:-:S02]  /*09a0*/  @!P0 LOP3.LUT R40, R41, 0x80000000, RZ, 0x3c, !PT ;  /* 0x8000000029288812 */ /* 0x000fc400078e3cff */
[----:B------:R-:W-:Y:S02]  /*09b0*/  ISETP.NE.AND P1, PT, R58, RZ, PT ;  /* 0x000000ff3a00720c */ /* 0x000fe40003f25270 */
[----:B------:R-:W-:Y:S01]  /*09c0*/  ISETP.NE.AND P0, PT, R59, RZ, PT ;  /* 0x000000ff3b00720c */ /* 0x000fe20003f05270 */
[----:B------:R-:W-:Y:S01]  /*09d0*/  IMAD.MOV.U32 R41, RZ, RZ, -0x1 ;  /* 0xffffffffff297424 */ /* 0x000fe200078e00ff */
[----:B------:R-:W-:Y:S02]  /*09e0*/  UMOV UR4, 0x400 ;  /* 0x0000040000047882 */ /* 0x000fe40000000000 */
[----:B0-----:R-:W-:-:S07]  /*09f0*/  ULEA UR4, UR6, UR4, 0x18 ;  /* 0x0000000406047291 */ /* 0x001fce000f8ec0ff */
[----:B------:R2:W5:Y:S02]  /*0a00*/  @!P1 LDG.E R23, desc[UR8][R4.64+0x34] ;  /* 0x0000340804179981 */ /* 0x000564000c1e1900 */
[----:B------:R-:W-:Y:S02]  /*0a10*/  @!P0 LOP3.LUT R41, R42, 0x80000000, RZ, 0x3c, !PT ;  /* 0x800000002a298812 */ /* 0x000fe400078e3cff */
[----:B------:R2:W5:Y:S01]  /*0a20*/  @!P0 LDG.E R22, desc[UR8][R4.64+0x30] ;  /* 0x0000300804168981 */ /* 0x000562000c1e1900 */
[----:B------:R-:W0:Y:S01]  /*0a30*/  S2R R42, SR_LANEID ;  /* 0x00000000002a7919 */ /* 0x000e220000000000 */
[----:B------:R-:W-:Y:S01]  /*0a40*/  IMAD.MOV.U32 R45, RZ, RZ, -0x1 ;  /* 0xffffffffff2d7424 */ /* 0x000fe200078e00ff */
[----:B------:R-:W-:Y:S02]  /*0a50*/  @!P3 LOP3.LUT R45, R47, 0x80000000, RZ, 0x3c, !PT ;  /* 0x800000002f2db812 */ /* 0x000fe400078e3cff */
[----:B------:R-:W-:Y:S01]  /*0a60*/  LEA R47, R0, UR4, 0x2 ;  /* 0x00000004002f7c11 */ /* 0x000fe2000f8e10ff */
[----:B------:R-:W-:Y:S01]  /*0a70*/  IMAD.MOV.U32 R44, RZ, RZ, -0x1 ;  /* 0xffffffffff2c7424 */ /* 0x000fe200078e00ff */
[----:B------:R-:W-:-:S02]  /*0a80*/  SHF.R.U32.HI R124, RZ, 0x5, R0 ;  /* 0x00000005ff7c7819 */ /* 0x000fc40000011600 */
[----:B------:R-:W-:Y:S01]  /*0a90*/  @!P2 LOP3.LUT R44, R46, 0x80000000, RZ, 0x3c, !PT ;  /* 0x800000002e2ca812 */ /* 0x000fe200078e3cff */
[----:B------:R-:W-:Y:S02]  /*0aa0*/  IMAD R51, R0, 0x80, R47 ;  /* 0x0000008000337824 */ /* 0x000fe400078e022f */
[----:B------:R-:W-:Y:S01]  /*0ab0*/  IMAD.MOV.U32 R46, RZ, RZ, -0x1 ;  /* 0xffffffffff2e7424 */ /* 0x000fe200078e00ff */
[----:B------:R-:W-:Y:S01]  /*0ac0*/  @!P4 LOP3.LUT R46, R50, 0x80000000, RZ, 0x3c, !PT ;  /* 0x80000000322ec812 */ /* 0x000fe200078e3cff */
[----:B------:R-:W-:Y:S01]  /*0ad0*/  IMAD.MOV.U32 R43, RZ, RZ, -0x1 ;  /* 0xffffffffff2b7424 */ /* 0x000fe200078e00ff */
[----:B------:R-:W-:Y:S01]  /*0ae0*/  @!P1 LOP3.LUT R43, R62, 0x80000000, RZ, 0x3c, !PT ;  /* 0x800000003e2b9812 */ /* 0x000fe200078e3cff */
[----:B------:R-:W-:Y:S01]  /*0af0*/  IMAD.MOV.U32 R48, RZ, RZ, -0x1 ;  /* 0xffffffffff307424 */ /* 0x000fe200078e00ff */
[----:B------:R-:W-:Y:S01]  /*0b00*/  @!P5 LOP3.LUT R48, R9, 0x80000000, RZ, 0x3c, !PT ;  /* 0x800000000930d812 */ /* 0x000fe200078e3cff */
[----:B------:R-:W-:Y:S01]  /*0b10*/  IMAD.MOV.U32 R49, RZ, RZ, -0x1 ;  /* 0xffffffffff317424 */ /* 0x000fe200078e00ff */
[----:B------:R-:W-:Y:S01]  /*0b20*/  @!P6 LOP3.LUT R49, R52, 0x80000000, RZ, 0x3c, !PT ;  /* 0x800000003431e812 */ /* 0x000fe200078e3cff */
[----:B------:R-:W-:Y:S01]  /*0b30*/  IMAD R53, R0, -0x38, R51 ;  /* 0xffffffc800357824 */ /* 0x000fe200078e0233 */
[----:B------:R-:W-:Y:S01]  /*0b40*/  LEA R50, R124, UR4, 0x2 ;  /* 0x000000047c327c11 */ /* 0x000fe2000f8e10ff */
[----:B--2---:R-:W-:Y:S06]  /*0b50*/  BAR.SYNC.DEFER_BLOCKING 0x0 ;  /* 0x0000000000007b1d */ /* 0x004fec0000010000 */
.L_x_222:
[----:B------:R-:W-:Y:S01]  /*0b60*/  UISETP.LT.AND UP0, UPT, UR5, 0x6, UPT ;  /* 0x000000060500788c */ /* 0x000fe2000bf01270 */
[----:B------:R-:W-:Y:S01]  /*0b70*/  STS [R47], RZ ;  /* 0x000000ff2f007388 */ /* 0x000fe20000000800 */
[----:B------:R-:W-:Y:S01]  /*0b80*/  UIADD3 UR6, UPT, UPT, UR7, -0x6, URZ ;  /* 0xfffffffa07067890 */ /* 0x000fe2000fffe0ff */
[----:B0-----:R-:W-:Y:S01]  /*0b90*/  ISETP.NE.AND P1, PT, R42, 0x1f, PT ;  /* 0x0000001f2a00780c */ /* 0x001fe20003f25270 */
[----:B------:R-:W-:Y:S01]  /*0ba0*/  USEL UR4, UR5, 0x6, UP0 ;  /* 0x0000000605047887 */ /* 0x000fe20008000000 */
[----:B------:R-:W-:Y:S01]  /*0bb0*/  STS [R47+0x400], RZ ;  /* 0x000400ff2f007388 */ /* 0x000fe20000000800 */
[C---:B------:R-:W-:Y:S01]  /*0bc0*/  ISETP.NE.AND P2, PT, R124.reuse, 0x6, PT ;  /* 0x000000067c00780c */ /* 0x040fe20003f45270 */
[----:B------:R-:W-:Y:S01]  /*0bd0*/  UISETP.GE.AND UP0, UPT, UR7, UR10, UPT ;  /* 0x0000000a0700728c */ /* 0x000fe2000bf06270 */
[----:B-1----:R-:W-:Y:S01]  /*0be0*/  SHF.R.U32.HI R4, RZ, UR6, R29 ;  /* 0x00000006ff047c19 */ /* 0x002fe2000801161d */
[----:B------:R-:W-:Y:S01]  /*0bf0*/  UBMSK UR4, URZ, UR4 ;  /* 0x00000004ff04729b */ /* 0x000fe20008000000 */
[----:B------:R-:W-:Y:S01]  /*0c00*/  STS [R47+0x800], RZ ;  /* 0x000800ff2f007388 */ /* 0x000fe20000000800 */
[----:B------:R-:W-:-:S03]  /*0c10*/  ISETP.NE.AND P3, PT, R124, 0x7, PT ;  /* 0x000000077c00780c */ /* 0x000fc60003f65270 */
[----:B------:R-:W-:Y:S01]  /*0c20*/  STS [R47+0xc00], RZ ;  /* 0x000c00ff2f007388 */ /* 0x000fe20000000800 */
[----:B------:R-:W-:-:S03]  /*0c30*/  LOP3.LUT R4, R4, UR4, RZ, 0xc0, !PT ;  /* 0x0000000404047c12 */ /* 0x000fc6000f8ec0ff */
[----:B------:R-:W-:Y:S02]  /*0c40*/  STS [R47+0x1000], RZ ;  /* 0x001000ff2f007388 */ /* 0x000fe40000000800 */
[----:B------:R-:W-:Y:S01]  /*0c50*/  IMAD.SHL.U32 R5, R4, 0x400, RZ ;  /* 0x0000040004057824 */ /* 0x000fe200078e00ff */
[----:B------:R-:W-:Y:S01]  /*0c60*/  SHF.R.U32.HI R4, RZ, 0x4, R4 ;  /* 0x00000004ff047819 */ /* 0x000fe20000011604 */
[----:B------:R-:W-:Y:S03]  /*0c70*/  STS [R47+0x1400], RZ ;  /* 0x001400ff2f007388 */ /* 0x000fe60000000800 */
[----:B------:R-:W-:Y:S01]  /*0c80*/  LOP3.LUT R54, R5, 0x7c00, RZ, 0xc0, !PT ;  /* 0x00007c0005367812 */ /* 0x000fe200078ec0ff */
[----:B------:R-:W-:Y:S01]  /*0c90*/  STS [R47+0x1800], RZ ;  /* 0x001800ff2f007388 */ /* 0x000fe20000000800 */
[----:B------:R-:W-:-:S03]  /*0ca0*/  LOP3.LUT R4, R4, 0xffffffe, RZ, 0xc0, !PT ;  /* 0x0ffffffe04047812 */ /* 0x000fc600078ec0ff */
[----:B------:R-:W-:Y:S01]  /*0cb0*/  STS [R47+0x1c00], RZ ;  /* 0x001c00ff2f007388 */ /* 0x000fe20000000800 */
[----:B------:R-:W-:Y:S02]  /*0cc0*/  IADD3 R54, PT, PT, R4, R47, R54 ;  /* 0x0000002f04367210 */ /* 0x000fe40007ffe036 */
[----:B------:R-:W-:Y:S01]  /*0cd0*/  SHF.R.U32.HI R4, RZ, UR6, R30 ;  /* 0x00000006ff047c19 */ /* 0x000fe2000801161e */
[----:B------:R-:W-:Y:S03]  /*0ce0*/  STS [R47+0x2000], RZ ;  /* 0x002000ff2f007388 */ /* 0x000fe60000000800 */
[----:B------:R-:W-:Y:S01]  /*0cf0*/  LOP3.LUT R4, R4, UR4, RZ, 0xc0, !PT ;  /* 0x0000000404047c12 */ /* 0x000fe2000f8ec0ff */
[----:B------:R-:W-:Y:S04]  /*0d00*/  STS [R47+0x2400], RZ ;  /* 0x002400ff2f007388 */ /* 0x000fe80000000800 */
[----:B------:R-:W-:Y:S01]  /*0d10*/  STS [R47+0x2800], RZ ;  /* 0x002800ff2f007388 */ /* 0x000fe20000000800 */
[----:B------:R-:W-:Y:S01]  /*0d20*/  IMAD.SHL.U32 R5, R4, 0x400, RZ ;  /* 0x0000040004057824 */ /* 0x000fe200078e00ff */
[----:B------:R-:W-:-:S02]  /*0d30*/  SHF.R.U32.HI R4, RZ, 0x4, R4 ;  /* 0x00000004ff047819 */ /* 0x000fc40000011604 */
[----:B------:R-:W-:Y:S02]  /*0d40*/  STS [R47+0x2c00], RZ ;  /* 0x002c00ff2f007388 */ /* 0x000fe40000000800 */
[----:B------:R-:W-:Y:S02]  /*0d50*/  LOP3.LUT R56, R5, 0x7c00, RZ, 0xc0, !PT ;  /* 0x00007c0005387812 */ /* 0x000fe400078ec0ff */
        /* <DEDUP_REMOVED lines=32> */
[----:B------:R-:W0:Y:S02]  /*0f60*/  LDS.U16 R52, [R54] ;  /* 0x0000000036347984 */ /* 0x000e240000000400 */
[----:B0-----:R-:W-:-:S05]  /*0f70*/  VIADD R5, R52, 0x1 ;  /* 0x0000000134057836 */ /* 0x001fca0000000000 */
[----:B------:R0:W-:Y:S04]  /*0f80*/  STS.U16 [R54], R5 ;  /* 0x0000000536007388 */ /* 0x0001e80000000400 */
[----:B------:R-:W1:Y:S01]  /*0f90*/  LDS.U16 R57, [R56] ;  /* 0x0000000038397984 */ /* 0x000e620000000400 */
[----:B0-----:R-:W-:Y:S01]  /*0fa0*/  IMAD.SHL.U32 R5, R4, 0x400, RZ ;  /* 0x0000040004057824 */ /* 0x001fe200078e00ff */
[----:B------:R-:W-:-:S04]  /*0fb0*/  SHF.R.U32.HI R4, RZ, 0x4, R4 ;  /* 0x00000004ff047819 */ /* 0x000fc80000011604 */
[----:B------:R-:W-:Y:S02]  /*0fc0*/  LOP3.LUT R60, R5, 0x7c00, RZ, 0xc0, !PT ;  /* 0x00007c00053c7812 */ /* 0x000fe400078ec0ff */
[----:B------:R-:W-:-:S04]  /*0fd0*/  LOP3.LUT R4, R4, 0xffffffe, RZ, 0xc0, !PT ;  /* 0x0ffffffe04047812 */ /* 0x000fc800078ec0ff */
[----:B------:R-:W-:Y:S02]  /*0fe0*/  IADD3 R60, PT, PT, R4, R47, R60 ;  /* 0x0000002f043c7210 */ /* 0x000fe40007ffe03c */
[----:B------:R-:W-:-:S04]  /*0ff0*/  SHF.R.U32.HI R4, RZ, UR6, R33 ;  /* 0x00000006ff047c19 */ /* 0x000fc80008011621 */
[----:B------:R-:W-:-:S05]  /*1000*/  LOP3.LUT R4, R4, UR4, RZ, 0xc0, !PT ;  /* 0x0000000404047c12 */ /* 0x000fca000f8ec0ff */
[----:B------:R-:W-:Y:S01]  /*1010*/  IMAD.SHL.U32 R6, R4, 0x400, RZ ;  /* 0x0000040004067824 */ /* 0x000fe200078e00ff */
[----:B------:R-:W-:-:S04]  /*1020*/  SHF.R.U32.HI R4, RZ, 0x4, R4 ;  /* 0x00000004ff047819 */ /* 0x000fc80000011604 */
[----:B------:R-:W-:Y:S02]  /*1030*/  LOP3.LUT R6, R6, 0x7c00, RZ, 0xc0, !PT ;  /* 0x00007c0006067812 */ /* 0x000fe400078ec0ff */
[----:B------:R-:W-:-:S04]  /*1040*/  LOP3.LUT R4, R4, 0xffffffe, RZ, 0xc0, !PT ;  /* 0x0ffffffe04047812 */ /* 0x000fc800078ec0ff */
[----:B------:R-:W-:Y:S01]  /*1050*/  IADD3 R62, PT, PT, R4, R47, R6 ;  /* 0x0000002f043e7210 */ /* 0x000fe20007ffe006 */
[----:B-1----:R-:W-:Y:S01]  /*1060*/  VIADD R7, R57, 0x1 ;  /* 0x0000000139077836 */ /* 0x002fe20000000000 */
[----:B------:R-:W-:-:S04]  /*1070*/  SHF.R.U32.HI R4, RZ, UR6, R34 ;  /* 0x00000006ff047c19 */ /* 0x000fc80008011622 */
[----:B------:R-:W-:Y:S01]  /*1080*/  STS.U16 [R56], R7 ;  /* 0x0000000738007388 */ /* 0x000fe20000000400 */
[----:B------:R-:W-:-:S03]  /*1090*/  LOP3.LUT R4, R4, UR4, RZ, 0xc0, !PT ;  /* 0x0000000404047c12 */ /* 0x000fc6000f8ec0ff */
        /* <DEDUP_REMOVED lines=129> */
[----:B------:R-:W-:Y:S01]  /*18b0*/  SHF.R.U32.HI R4, RZ, UR6, R49 ;  /* 0x00000006ff047c19 */ /* 0x000fe20008011631 */
[----:B------:R-:W0:Y:S03]  /*18c0*/  S2UR UR6, SR_CgaCtaId ;  /* 0x00000000000679c3 */ /* 0x000e260000008800 */
[----:B------:R-:W-:Y:S01]  /*18d0*/  LOP3.LUT R4, R4, UR4, RZ, 0xc0, !PT ;  /* 0x0000000404047c12 */ /* 0x000fe2000f8ec0ff */
[----:B------:R-:W-:-:S04]  /*18e0*/  UMOV UR4, 0x400 ;  /* 0x0000040000047882 */ /* 0x000fc80000000000 */
[----:B------:R-:W-:Y:S01]  /*18f0*/  IMAD.SHL.U32 R6, R4, 0x400, RZ ;  /* 0x0000040004067824 */ /* 0x000fe200078e00ff */
[----:B------:R-:W-:-:S04]  /*1900*/  SHF.R.U32.HI R4, RZ, 0x4, R4 ;  /* 0x00000004ff047819 */ /* 0x000fc80000011604 */
[----:B------:R-:W-:Y:S02]  /*1910*/  LOP3.LUT R6, R6, 0x7c00, RZ, 0xc0, !PT ;  /* 0x00007c0006067812 */ /* 0x000fe400078ec0ff */
[----:B------:R-:W-:-:S04]  /*1920*/  LOP3.LUT R4, R4, 0xffffffe, RZ, 0xc0, !PT ;  /* 0x0ffffffe04047812 */ /* 0x000fc800078ec0ff */
[----:B------:R-:W-:Y:S01]  /*1930*/  IADD3 R90, PT, PT, R4, R47, R6 ;  /* 0x0000002f045a7210 */ /* 0x000fe20007ffe006 */
[----:B-1----:R-:W-:Y:S01]  /*1940*/  VIADD R7, R85, 0x1 ;  /* 0x0000000155077836 */ /* 0x002fe20000000000 */
[----:B0-----:R-:W-:-:S04]  /*1950*/  ULEA UR4, UR6, UR4, 0x18 ;  /* 0x0000000406047291 */ /* 0x001fc8000f8ec0ff */
[----:B------:R-:W-:Y:S04]  /*1960*/  STS.U16 [R84], R7 ;  /* 0x0000000754007388 */ /* 0x000fe80000000400 */
[----:B------:R-:W0:Y:S02]  /*1970*/  LDS.U16 R87, [R86] ;  /* 0x0000000056577984 */ /* 0x000e240000000400 */
[----:B0-----:R-:W-:-:S05]  /*1980*/  VIADD R5, R87, 0x1 ;  /* 0x0000000157057836 */ /* 0x001fca0000000000 */
[----:B------:R-:W-:Y:S04]  /*1990*/  STS.U16 [R86], R5 ;  /* 0x0000000556007388 */ /* 0x000fe80000000400 */
[----:B------:R-:W0:Y:S02]  /*19a0*/  LDS.U16 R89, [R88] ;  /* 0x0000000058597984 */ /* 0x000e240000000400 */
[----:B0-----:R-:W-:-:S05]  /*19b0*/  VIADD R7, R89, 0x1 ;  /* 0x0000000159077836 */ /* 0x001fca0000000000 */
[----:B------:R-:W-:Y:S04]  /*19c0*/  STS.U16 [R88], R7 ;  /* 0x0000000758007388 */ /* 0x000fe80000000400 */
[----:B------:R-:W0:Y:S02]  /*19d0*/  LDS.U16 R91, [R90] ;  /* 0x000000005a5b7984 */ /* 0x000e240000000400 */
[----:B0-----:R-:W-:-:S05]  /*19e0*/  VIADD R5, R91, 0x1 ;  /* 0x000000015b057836 */ /* 0x001fca0000000000 */
[----:B------:R-:W-:Y:S01]  /*19f0*/  STS.U16 [R90], R5 ;  /* 0x000000055a007388 */ /* 0x000fe20000000400 */
[----:B------:R-:W-:Y:S06]  /*1a00*/  BAR.SYNC.DEFER_BLOCKING 0x0 ;  /* 0x0000000000007b1d */ /* 0x000fec0000010000 */
[----:B------:R-:W-:Y:S04]  /*1a10*/  LDS R92, [R51] ;  /* 0x00000000335c7984 */ /* 0x000fe80000000800 */
[----:B------:R-:W0:Y:S04]  /*1a20*/  LDS R93, [R51+0x4] ;  /* 0x00000400335d7984 */ /* 0x000e280000000800 */
[----:B------:R-:W1:Y:S04]  /*1a30*/  LDS R94, [R51+0x8] ;  /* 0x00000800335e7984 */ /* 0x000e680000000800 */
[----:B------:R-:W2:Y:S04]  /*1a40*/  LDS R95, [R51+0xc] ;  /* 0x00000c00335f7984 */ /* 0x000ea80000000800 */
[----:B------:R-:W3:Y:S04]  /*1a50*/  LDS R96, [R51+0x10] ;  /* 0x0000100033607984 */ /* 0x000ee80000000800 */
[----:B------:R-:W4:Y:S04]  /*1a60*/  LDS R97, [R51+0x14] ;  /* 0x0000140033617984 */ /* 0x000f280000000800 */
[----:B------:R-:W4:Y:S04]  /*1a70*/  LDS R98, [R51+0x18] ;  /* 0x0000180033627984 */ /* 0x000f280000000800 */
[----:B------:R-:W4:Y:S04]  /*1a80*/  LDS R99, [R51+0x1c] ;  /* 0x00001c0033637984 */ /* 0x000f280000000800 */
[----:B------:R-:W4:Y:S04]  /*1a90*/  LDS R100, [R51+0x20] ;  /* 0x0000200033647984 */ /* 0x000f280000000800 */
[----:B------:R-:W4:Y:S04]  /*1aa0*/  LDS R101, [R51+0x24] ;  /* 0x0000240033657984 */ /* 0x000f280000000800 */
[----:B------:R-:W4:Y:S04]  /*1ab0*/  LDS R102, [R51+0x28] ;  /* 0x0000280033667984 */ /* 0x000f280000000800 */
[----:B------:R-:W4:Y:S01]  /*1ac0*/  LDS R103, [R51+0x2c] ;  /* 0x00002c0033677984 */ /* 0x000f220000000800 */
[----:B0-----:R-:W-:-:S03]  /*1ad0*/  IMAD.IADD R93, R92, 0x1, R93 ;  /* 0x000000015c5d7824 */ /* 0x001fc600078e025d */
[----:B------:R-:W0:Y:S01]  /*1ae0*/  LDS R104, [R51+0x30] ;  /* 0x0000300033687984 */ /* 0x000e220000000800 */
[----:B-1----:R-:W-:-:S03]  /*1af0*/  IMAD.IADD R94, R94, 0x1, R93 ;  /* 0x000000015e5e7824 */ /* 0x002fc600078e025d */
[----:B------:R-:W1:Y:S01]  /*1b00*/  LDS R105, [R51+0x34] ;  /* 0x0000340033697984 */ /* 0x000e620000000800 */
[----:B--2---:R-:W-:-:S03]  /*1b10*/  IMAD.IADD R95, R95, 0x1, R94 ;  /* 0x000000015f5f7824 */ /* 0x004fc600078e025e */
[----:B------:R-:W2:Y:S01]  /*1b20*/  LDS R106, [R51+0x38] ;  /* 0x00003800336a7984 */ /* 0x000ea20000000800 */
[----:B---3--:R-:W-:-:S03]  /*1b30*/  IMAD.IADD R96, R96, 0x1, R95 ;  /* 0x0000000160607824 */ /* 0x008fc600078e025f */
[----:B------:R-:W3:Y:S01]  /*1b40*/  LDS R107, [R51+0x3c] ;  /* 0x00003c00336b7984 */ /* 0x000ee20000000800 */
[----:B----4-:R-:W-:-:S03]  /*1b50*/  IMAD.IADD R97, R97, 0x1, R96 ;  /* 0x0000000161617824 */ /* 0x010fc600078e0260 */
[----:B------:R-:W4:Y:S01]  /*1b60*/  LDS R108, [R51+0x40] ;  /* 0x00004000336c7984 */ /* 0x000f220000000800 */
[----:B------:R-:W-:-:S03]  /*1b70*/  IMAD.IADD R98, R98, 0x1, R97 ;  /* 0x0000000162627824 */ /* 0x000fc600078e0261 */
        /* <DEDUP_REMOVED lines=31> */
[----:B------:R-:W-:-:S04]  /*1d70*/  IMAD.IADD R114, R114, 0x1, R113 ;  /* 0x0000000172727824 */ /* 0x000fc800078e0271 */
[----:B0-----:R-:W-:-:S04]  /*1d80*/  IMAD.IADD R115, R115, 0x1, R114 ;  /* 0x0000000173737824 */ /* 0x001fc800078e0272 */
[----:B-1----:R-:W-:-:S04]  /*1d90*/  IMAD.IADD R116, R116, 0x1, R115 ;  /* 0x0000000174747824 */ /* 0x002fc800078e0273 */
[----:B--2---:R-:W-:-:S04]  /*1da0*/  IMAD.IADD R117, R117, 0x1, R116 ;  /* 0x0000000175757824 */ /* 0x004fc800078e0274 */
[----:B---3--:R-:W-:-:S04]  /*1db0*/  IMAD.IADD R118, R118, 0x1, R117 ;  /* 0x0000000176767824 */ /* 0x008fc800078e0275 */
[----:B----4-:R-:W-:-:S04]  /*1dc0*/  IMAD.IADD R119, R119, 0x1, R118 ;  /* 0x0000000177777824 */ /* 0x010fc800078e0276 */
[----:B------:R-:W-:-:S04]  /*1dd0*/  IMAD.IADD R120, R120, 0x1, R119 ;  /* 0x0000000178787824 */ /* 0x000fc800078e0277 */
[----:B------:R-:W-:-:S04]  /*1de0*/  IMAD.IADD R121, R121, 0x1, R120 ;  /* 0x0000000179797824 */ /* 0x000fc800078e0278 */
[----:B------:R-:W-:-:S04]  /*1df0*/  IMAD.IADD R122, R122, 0x1, R121 ;  /* 0x000000017a7a7824 */ /* 0x000fc800078e0279 */
[----:B------:R-:W-:-:S04]  /*1e00*/  IMAD.IADD R123, R123, 0x1, R122 ;  /* 0x000000017b7b7824 */ /* 0x000fc800078e027a */
[----:B------:R-:W-:-:S05]  /*1e10*/  IMAD.IADD R125, R4, 0x1, R123 ;  /* 0x00000001047d7824 */ /* 0x000fca00078e027b */
        /* <DEDUP_REMOVED lines=8> */
[----:B------:R-:W0:Y:S02]  /*1ea0*/  SHFL.UP P0, R126, R127, 0x10, RZ ;  /* 0x060000007f7e7989 */ /* 0x000e2400000000ff */
[----:B0-----:R-:W-:Y:S01]  /*1eb0*/  @P0 IMAD.IADD R126, R127, 0x1, R126 ;  /* 0x000000017f7e0824 */ /* 0x001fe200078e027e */
[----:B------:R-:W-:-:S03]  /*1ec0*/  ISETP.NE.AND P0, PT, R124, 0x1, PT ;  /* 0x000000017c00780c */ /* 0x000fc60003f05270 */
[----:B------:R-:W-:Y:S01]  /*1ed0*/  IMAD.IADD R125, R126, 0x1, -R125 ;  /* 0x000000017e7d7824 */ /* 0x000fe200078e0a7d */
[----:B------:R-:W-:Y:S01]  /*1ee0*/  @!P1 STS [R50+0x8400], R126 ;  /* 0x0084007e32009388 */ /* 0x000fe20000000800 */
[----:B------:R-:W-:Y:S01]  /*1ef0*/  BAR.SYNC.DEFER_BLOCKING 0x0 ;  /* 0x0000000000007b1d */ /* 0x000fe20000010000 */
[----:B------:R-:W-:-:S05]  /*1f00*/  ISETP.NE.AND P1, PT, R124, 0x4, PT ;  /* 0x000000047c00780c */ /* 0x000fca0003f25270 */
[----:B------:R-:W0:Y:S04]  /*1f10*/  LDS.128 R4, [UR4+0x8400] ;  /* 0x00840004ff047984 */ /* 0x000e280008000c00 */
[----:B------:R-:W1:Y:S01]  /*1f20*/  LDS.128 R8, [UR4+0x8410] ;  /* 0x00841004ff087984 */ /* 0x000e620008000c00 */
[C---:B0-----:R-:W-:Y:S01]  /*1f30*/  SEL R55, R4.reuse, R55, !P0 ;  /* 0x0000003704377207 */ /* 0x041fe20004000000 */
[----:B------:R-:W-:Y:S01]  /*1f40*/  IMAD.IADD R5, R4, 0x1, R5 ;  /* 0x0000000104057824 */ /* 0x000fe200078e0205 */
[----:B------:R-:W-:-:S03]  /*1f50*/  ISETP.NE.AND P0, PT, R124, 0x2, PT ;  /* 0x000000027c00780c */ /* 0x000fc60003f05270 */
[----:B------:R-:W-:Y:S01]  /*1f60*/  IMAD.IADD R6, R6, 0x1, R5 ;  /* 0x0000000106067824 */ /* 0x000fe200078e0205 */
[----:B------:R-:W-:Y:S02]  /*1f70*/  SEL R55, R5, R55, !P0 ;  /* 0x0000003705377207 */ /* 0x000fe40004000000 */
[----:B------:R-:W-:Y:S01]  /*1f80*/  ISETP.NE.AND P0, PT, R124, 0x3, PT ;  /* 0x000000037c00780c */ /* 0x000fe20003f05270 */
[----:B------:R-:W-:-:S03]  /*1f90*/  IMAD.IADD R7, R7, 0x1, R6 ;  /* 0x0000000107077824 */ /* 0x000fc600078e0206 */
[----:B------:R-:W-:Y:S01]  /*1fa0*/  SEL R55, R6, R55, !P0 ;  /* 0x0000003706377207 */ /* 0x000fe20004000000 */
[C---:B-1----:R-:W-:Y:S01]  /*1fb0*/  IMAD.IADD R8, R7.reuse, 0x1, R8 ;  /* 0x0000000107087824 */ /* 0x042fe200078e0208 */
[----:B------:R-:W-:Y:S02]  /*1fc0*/  ISETP.NE.AND P0, PT, R124, 0x5, PT ;  /* 0x000000057c00780c */ /* 0x000fe40003f05270 */
[----:B------:R-:W-:Y:S01]  /*1fd0*/  SEL R55, R7, R55, !P1 ;  /* 0x0000003707377207 */ /* 0x000fe20004800000 */
[----:B------:R-:W-:Y:S01]  /*1fe0*/  IMAD.IADD R9, R9, 0x1, R8 ;  /* 0x0000000109097824 */ /* 0x000fe200078e0208 */
[----:B------:R-:W-:Y:S02]  /*1ff0*/  ISETP.NE.AND P1, PT, R42, RZ, PT ;  /* 0x000000ff2a00720c */ /* 0x000fe40003f25270 */
[----:B------:R-:W-:Y:S01]  /*2000*/  SEL R55, R8, R55, !P0 ;  /* 0x0000003708377207 */ /* 0x000fe20004000000 */
[----:B------:R-:W-:Y:S01]  /*2010*/  IMAD.IADD R10, R10, 0x1, R9 ;  /* 0x000000010a0a7824 */ /* 0x000fe200078e0209 */
[----:B------:R-:W-:-:S02]  /*2020*/  ISETP.GT.U32.AND P0, PT, R0, 0x1f, PT ;  /* 0x0000001f0000780c */ /* 0x000fc40003f04070 */
[----:B------:R-:W-:Y:S01]  /*2030*/  SEL R55, R9, R55, !P2 ;  /* 0x0000003709377207 */ /* 0x000fe20005000000 */
[----:B------:R-:W-:Y:S01]  /*2040*/  IMAD.IADD R11, R11, 0x1, R10 ;  /* 0x000000010b0b7824 */ /* 0x000fe200078e020a */
[----:B------:R-:W-:Y:S02]  /*2050*/  ISETP.GT.U32.OR P2, PT, R0, 0x1f, P1 ;  /* 0x0000001f0000780c */ /* 0x000fe40000f44470 */
[----:B------:R-:W-:Y:S02]  /*2060*/  SEL R4, R125, RZ, P1 ;  /* 0x000000ff7d047207 */ /* 0x000fe40000800000 */
[----:B------:R-:W-:-:S05]  /*2070*/  SEL R55, R10, R55, !P3 ;  /* 0x000000370a377207 */ /* 0x000fca0005800000 */
[----:B------:R-:W-:Y:S01]  /*2080*/  @P0 IMAD.IADD R125, R55, 0x1, R4 ;  /* 0x00000001377d0824 */ /* 0x000fe200078e0204 */
[----:B------:R-:W-:-:S03]  /*2090*/  ISETP.NE.AND P0, PT, R0, RZ, PT ;  /* 0x000000ff0000720c */ /* 0x000fc60003f05270 */
[----:B------:R-:W-:-:S05]  /*20a0*/  @!P2 IMAD.U32 R125, R11, 0x10000, RZ ;  /* 0x000100000b7da824 */ /* 0x000fca00078e00ff */
[----:B------:R-:W-:Y:S01]  /*20b0*/  @!P2 STS [UR4+0x8428], R125 ;  /* 0x0084287dff00a988 */ /* 0x000fe20008000804 */
[----:B------:R-:W-:Y:S06]  /*20c0*/  BAR.SYNC.DEFER_BLOCKING 0x0 ;  /* 0x0000000000007b1d */ /* 0x000fec0000010000 */
[----:B------:R-:W0:Y:S02]  /*20d0*/  LDS R4, [UR4+0x8428] ;  /* 0x00842804ff047984 */ /* 0x000e240008000800 */
[----:B0-----:R-:W-:-:S05]  /*20e0*/  SEL R4, R4, RZ, P0 ;  /* 0x000000ff04047207 */ /* 0x001fca0000000000 */
[----:B------:R-:W-:-:S04]  /*20f0*/  IMAD.IADD R4, R4, 0x1, R125 ;  /* 0x0000000104047824 */ /* 0x000fc800078e027d */
[--C-:B------:R-:W-:Y:S01]  /*2100*/  IMAD.IADD R92, R92, 0x1, R4.reuse ;  /* 0x000000015c5c7824 */ /* 0x100fe200078e0204 */
[----:B------:R-:W-:Y:S01]  /*2110*/  STS [R51], R4 ;  /* 0x0000000433007388 */ /* 0x000fe20000000800 */
[--C-:B------:R-:W-:Y:S02]  /*2120*/  IMAD.IADD R6, R93, 0x1, R4.reuse ;  /* 0x000000015d067824 */ /* 0x100fe400078e0204 */
[--C-:B------:R-:W-:Y:S01]  /*2130*/  IMAD.IADD R94, R94, 0x1, R4.reuse ;  /* 0x000000015e5e7824 */ /* 0x100fe200078e0204 */
[----:B------:R-:W-:Y:S01]  /*2140*/  STS [R51+0x4], R92 ;  /* 0x0000045c33007388 */ /* 0x000fe20000000800 */
[--C-:B------:R-:W-:Y:S02]  /*2150*/  IMAD.IADD R8, R95, 0x1, R4.reuse ;  /* 0x000000015f087824 */ /* 0x100fe400078e0204 */
[--C-:B------:R-:W-:Y:S01]  /*2160*/  IMAD.IADD R96, R96, 0x1, R4.reuse ;  /* 0x0000000160607824 */ /* 0x100fe200078e0204 */
[----:B------:R-:W-:Y:S01]  /*2170*/  STS [R51+0x8], R6 ;  /* 0x0000080633007388 */ /* 0x000fe20000000800 */
[----:B------:R-:W-:-:S02]  /*2180*/  IMAD.IADD R10, R97, 0x1, R4 ;  /* 0x00000001610a7824 */ /* 0x000fc400078e0204 */
[--C-:B------:R-:W-:Y:S01]  /*2190*/  IMAD.IADD R98, R98, 0x1, R4.reuse ;  /* 0x0000000162627824 */ /* 0x100fe200078e0204 */
[----:B------:R-:W-:Y:S01]  /*21a0*/  STS [R51+0xc], R94 ;  /* 0x00000c5e33007388 */ /* 0x000fe20000000800 */
        /* <DEDUP_REMOVED lines=36> */
[----:B------:R-:W-:-:S03]  /*23f0*/  IMAD.IADD R150, R123, 0x1, R4 ;  /* 0x000000017b967824 */ /* 0x000fc600078e0204 */
[----:B------:R-:W-:Y:S04]  /*2400*/  STS [R51+0x40], R134 ;  /* 0x0000408633007388 */ /* 0x000fe80000000800 */
        /* <DEDUP_REMOVED lines=15> */
[----:B------:R-:W-:Y:S01]  /*2500*/  STS [R51+0x80], R150 ;  /* 0x0000809633007388 */ /* 0x000fe20000000800 */
[----:B------:R-:W-:Y:S06]  /*2510*/  BAR.SYNC.DEFER_BLOCKING 0x0 ;  /* 0x0000000000007b1d */ /* 0x000fec0000010000 */
[----:B------:R-:W0:Y:S04]  /*2520*/  LDS.U16 R5, [R54] ;  /* 0x0000000036057984 */ /* 0x000e280000000400 */
[----:B------:R-:W1:Y:S04]  /*2530*/  LDS.U16 R56, [R56] ;  /* 0x0000000038387984 */ /* 0x000e680000000400 */
[----:B------:R-:W2:Y:S04]  /*2540*/  LDS.U16 R58, [R58] ;  /* 0x000000003a3a7984 */ /* 0x000ea80000000400 */
[----:B------:R-:W3:Y:S04]  /*2550*/  LDS.U16 R60, [R60] ;  /* 0x000000003c3c7984 */ /* 0x000ee80000000400 */
[----:B------:R-:W4:Y:S04]  /*2560*/  LDS.U16 R62, [R62] ;  /* 0x000000003e3e7984 */ /* 0x000f280000000400 */
[----:B------:R-:W4:Y:S04]  /*2570*/  LDS.U16 R64, [R64] ;  /* 0x0000000040407984 */ /* 0x000f280000000400 */
[----:B------:R-:W4:Y:S04]  /*2580*/  LDS.U16 R66, [R66] ;  /* 0x0000000042427984 */ /* 0x000f280000000400 */
[----:B------:R-:W4:Y:S04]  /*2590*/  LDS.U16 R68, [R68] ;  /* 0x0000000044447984 */ /* 0x000f280000000400 */
[----:B------:R-:W4:Y:S04]  /*25a0*/  LDS.U16 R70, [R70] ;  /* 0x0000000046467984 */ /* 0x000f280000000400 */
[----:B------:R-:W4:Y:S04]  /*25b0*/  LDS.U16 R72, [R72] ;  /* 0x0000000048487984 */ /* 0x000f280000000400 */
[----:B------:R-:W4:Y:S01]  /*25c0*/  LDS.U16 R74, [R74] ;  /* 0x000000004a4a7984 */ /* 0x000f220000000400 */
[----:B0-----:R-:W-:-:S03]  /*25d0*/  IMAD.IADD R5, R52, 0x1, R5 ;  /* 0x0000000134057824 */ /* 0x001fc600078e0205 */
[----:B------:R-:W0:Y:S01]  /*25e0*/  LDS.U16 R76, [R76] ;  /* 0x000000004c4c7984 */ /* 0x000e220000000400 */
[----:B-1----:R-:W-:-:S03]  /*25f0*/  IMAD.IADD R56, R57, 0x1, R56 ;  /* 0x0000000139387824 */ /* 0x002fc600078e0238 */
[----:B------:R-:W1:Y:S01]  /*2600*/  LDS.U16 R78, [R78] ;  /* 0x000000004e4e7984 */ /* 0x000e620000000400 */
[----:B--2---:R-:W-:-:S03]  /*2610*/  IMAD.IADD R58, R59, 0x1, R58 ;  /* 0x000000013b3a7824 */ /* 0x004fc600078e023a */
[----:B------:R-:W2:Y:S01]  /*2620*/  LDS.U16 R80, [R80] ;  /* 0x0000000050507984 */ /* 0x000ea20000000400 */
[----:B---3--:R-:W-:-:S03]  /*2630*/  IMAD.IADD R60, R61, 0x1, R60 ;  /* 0x000000013d3c7824 */ /* 0x008fc600078e023c */
[----:B------:R-:W3:Y:S01]  /*2640*/  LDS.U16 R82, [R82] ;  /* 0x0000000052527984 */ /* 0x000ee20000000400 */
[----:B----4-:R-:W-:-:S03]  /*2650*/  IMAD.IADD R62, R63, 0x1, R62 ;  /* 0x000000013f3e7824 */ /* 0x010fc600078e023e */
[----:B------:R-:W4:Y:S01]  /*2660*/  LDS.U16 R84, [R84] ;  /* 0x0000000054547984 */ /* 0x000f220000000400 */
[----:B------:R-:W-:-:S03]  /*2670*/  IMAD.IADD R64, R65, 0x1, R64 ;  /* 0x0000000141407824 */ /* 0x000fc600078e0240 */
[----:B------:R-:W4:Y:S01]  /*2680*/  LDS.U16 R86, [R86] ;  /* 0x0000000056567984 */ /* 0x000f220000000400 */
[----:B------:R-:W-:-:S03]  /*2690*/  IMAD.IADD R66, R67, 0x1, R66 ;  /* 0x0000000143427824 */ /* 0x000fc600078e0242 */
[----:B------:R-:W4:Y:S01]  /*26a0*/  LDS.U16 R88, [R88] ;  /* 0x0000000058587984 */ /* 0x000f220000000400 */
[----:B------:R-:W-:-:S03]  /*26b0*/  IMAD.IADD R68, R69, 0x1, R68 ;  /* 0x0000000145447824 */ /* 0x000fc600078e0244 */
[----:B------:R-:W4:Y:S01]  /*26c0*/  LDS.U16 R90, [R90] ;  /* 0x000000005a5a7984 */ /* 0x000f220000000400 */
[----:B------:R-:W-:Y:S02]  /*26d0*/  IMAD.IADD R70, R71, 0x1, R70 ;  /* 0x0000000147467824 */ /* 0x000fe400078e0246 */
[----:B------:R-:W-:Y:S02]  /*26e0*/  IMAD.IADD R72, R73, 0x1, R72 ;  /* 0x0000000149487824 */ /* 0x000fe400078e0248 */
[----:B------:R-:W-:Y:S02]  /*26f0*/  IMAD.IADD R74, R75, 0x1, R74 ;  /* 0x000000014b4a7824 */ /* 0x000fe400078e024a */
[----:B0-----:R-:W-:Y:S02]  /*2700*/  IMAD.IADD R76, R77, 0x1, R76 ;  /* 0x000000014d4c7824 */ /* 0x001fe400078e024c */
[----:B-1----:R-:W-:Y:S02]  /*2710*/  IMAD.IADD R78, R79, 0x1, R78 ;  /* 0x000000014f4e7824 */ /* 0x002fe400078e024e */
[----:B--2---:R-:W-:-:S02]  /*2720*/  IMAD.IADD R80, R81, 0x1, R80 ;  /* 0x0000000151507824 */ /* 0x004fc400078e0250 */
[----:B---3--:R-:W-:Y:S02]  /*2730*/  IMAD.IADD R82, R83, 0x1, R82 ;  /* 0x0000000153527824 */ /* 0x008fe400078e0252 */
[----:B----4-:R-:W-:Y:S02]  /*2740*/  IMAD.IADD R84, R85, 0x1, R84 ;  /* 0x0000000155547824 */ /* 0x010fe400078e0254 */
[----:B------:R-:W-:Y:S02]  /*2750*/  IMAD.IADD R86, R87, 0x1, R86 ;  /* 0x0000000157567824 */ /* 0x000fe400078e0256 */
[----:B------:R-:W-:Y:S02]  /*2760*/  IMAD.IADD R88, R89, 0x1, R88 ;  /* 0x0000000159587824 */ /* 0x000fe400078e0258 */
[----:B------:R-:W-:Y:S01]  /*2770*/  IMAD.IADD R90, R91, 0x1, R90 ;  /* 0x000000015b5a7824 */ /* 0x000fe200078e025a */
[----:B------:R-:W-:Y:S06]  /*2780*/  BAR.SYNC.DEFER_BLOCKING 0x0 ;  /* 0x0000000000007b1d */ /* 0x000fec0000010000 */
[----:B------:R-:W-:Y:S05]  /*2790*/  BRA.U UP0, `(.L_x_221) ;  /* 0x0000000500987547 */ /* 0x000fea000b800000 */
[----:B------:R-:W-:Y:S01]  /*27a0*/  LEA R4, R5, UR4, 0x2 ;  /* 0x0000000405047c11 */ /* 0x000fe2000f8e10ff */
[----:B------:R-:W-:Y:S01]  /*27b0*/  UIADD3 UR7, UPT, UPT, UR7, 0x6, URZ ;  /* 0x0000000607077890 */ /* 0x000fe2000fffe0ff */
[----:B------:R-:W-:Y:S01]  /*27c0*/  LEA R5, R56, UR4, 0x2 ;  /* 0x0000000438057c11 */ /* 0x000fe2000f8e10ff */
[----:B------:R-:W-:Y:S01]  /*27d0*/  UIADD3 UR5, UPT, UPT, UR5, -0x6, URZ ;  /* 0xfffffffa05057890 */ /* 0x000fe2000fffe0ff */
[----:B------:R-:W-:Y:S01]  /*27e0*/  LEA R6, R58, UR4, 0x2 ;  /* 0x000000043a067c11 */ /* 0x000fe2000f8e10ff */
[----:B------:R1:W-:Y:S01]  /*27f0*/  STS [R4], R29 ;  /* 0x0000001d04007388 */ /* 0x0003e20000000800 */
[----:B------:R-:W-:Y:S02]  /*2800*/  LEA R7, R60, UR4, 0x2 ;  /* 0x000000043c077c11 */ /* 0x000fe4000f8e10ff */
[----:B------:R-:W-:Y:S01]  /*2810*/  LEA R8, R62, UR4, 0x2 ;  /* 0x000000043e087c11 */ /* 0x000fe2000f8e10ff */
[----:B------:R1:W-:Y:S01]  /*2820*/  STS [R5], R30 ;  /* 0x0000001e05007388 */ /* 0x0003e20000000800 */
[----:B------:R-:W-:-:S02]  /*2830*/  LEA R9, R64, UR4, 0x2 ;  /* 0x0000000440097c11 */ /* 0x000fc4000f8e10ff */
[----:B------:R-:W-:Y:S01]  /*2840*/  LEA R10, R66, UR4, 0x2 ;  /* 0x00000004420a7c11 */ /* 0x000fe2000f8e10ff */
[----:B------:R1:W-:Y:S01]  /*2850*/  STS [R6], R31 ;  /* 0x0000001f06007388 */ /* 0x0003e20000000800 */
[----:B------:R-:W-:Y:S02]  /*2860*/  LEA R11, R68, UR4, 0x2 ;  /* 0x00000004440b7c11 */ /* 0x000fe4000f8e10ff */
        /* <DEDUP_REMOVED lines=16> */
[----:B------:R1:W-:Y:S04]  /*2970*/  STS [R52], R37 ;  /* 0x0000002534007388 */ /* 0x0003e80000000800 */
        /* <DEDUP_REMOVED lines=9> */
[----:B------:R1:W-:Y:S01]  /*2a10*/  STS [R64], R49 ;  /* 0x0000003140007388 */ /* 0x0003e20000000800 */
[----:B------:R-:W-:Y:S06]  /*2a20*/  BAR.SYNC.DEFER_BLOCKING 0x0 ;  /* 0x0000000000007b1d */ /* 0x000fec0000010000 */
[----:B------:R1:W2:Y:S04]  /*2a30*/  LDS R29, [R53] ;  /* 0x00000000351d7984 */ /* 0x0002a80000000800 */
[----:B------:R1:W3:Y:S04]  /*2a40*/  LDS R30, [R53+0x4] ;  /* 0x00000400351e7984 */ /* 0x0002e80000000800 */
[----:B------:R1:W4:Y:S04]  /*2a50*/  LDS R31, [R53+0x8] ;  /* 0x00000800351f7984 */ /* 0x0003280000000800 */
[----:B------:R1:W0:Y:S04]  /*2a60*/  LDS R32, [R53+0xc] ;  /* 0x00000c0035207984 */ /* 0x0002280000000800 */
        /* <DEDUP_REMOVED lines=14> */
[----:B------:R1:W0:Y:S01]  /*2b50*/  LDS R49, [R53+0x48] ;  /* 0x0000480035317984 */ /* 0x0002220000000800 */
[----:B------:R-:W-:Y:S06]  /*2b60*/  BAR.SYNC.DEFER_BLOCKING 0x0 ;  /* 0x0000000000007b1d */ /* 0x000fec0000010000 */
[----:B-----5:R1:W-:Y:S04]  /*2b70*/  STS [R4], R2 ;  /* 0x0000000204007388 */ /* 0x0203e80000000800 */
        /* <DEDUP_REMOVED lines=19> */
[----:B------:R1:W0:Y:S04]  /*2cb0*/  LDS R2, [R53] ;  /* 0x0000000035027984 */ /* 0x0002280000000800 */
        /* <DEDUP_REMOVED lines=19> */
[----:B--234-:R-:W-:Y:S05]  /*2df0*/  BRA `(.L_x_222) ;  /* 0xffffffdc00587947 */ /* 0x01cfea000383ffff */
.L_x_221:
[----:B------:R-:W-:Y:S01]  /*2e00*/  LEA R5, R5, UR4, 0x2 ;  /* 0x0000000405057c11 */ /* 0x000fe2000f8e10ff */
[----:B------:R-:W-:Y:S01]  /*2e10*/  IMAD R53, R0, -0x48, R53 ;  /* 0xffffffb800357824 */ /* 0x000fe200078e0235 */
[----:B------:R-:W-:Y:S01]  /*2e20*/  LEA R56, R56, UR4, 0x2 ;  /* 0x0000000438387c11 */ /* 0x000fe2000f8e10ff */
[----:B------:R-:W0:Y:S01]  /*2e30*/  LDCU.64 UR6, c[0x0][0x3a0] ;  /* 0x00007400ff0677ac */ /* 0x000e220008000a00 */
[----:B------:R-:W-:Y:S01]  /*2e40*/  LEA R58, R58, UR4, 0x2 ;  /* 0x000000043a3a7c11 */ /* 0x000fe2000f8e10ff */
[----:B------:R-:W-:Y:S01]  /*2e50*/  STS [R5], R29 ;  /* 0x0000001d05007388 */ /* 0x000fe20000000800 */
[----:B------:R-:W-:Y:S02]  /*2e60*/  LEA R60, R60, UR4, 0x2 ;  /* 0x000000043c3c7c11 */ /* 0x000fe4000f8e10ff */
[----:B------:R-:W-:Y:S01]  /*2e70*/  LEA R62, R62, UR4, 0x2 ;  /* 0x000000043e3e7c11 */ /* 0x000fe2000f8e10ff */
[----:B------:R-:W-:Y:S01]  /*2e80*/  STS [R56], R30 ;  /* 0x0000001e38007388 */ /* 0x000fe20000000800 */
[----:B------:R-:W-:-:S02]  /*2e90*/  LEA R64, R64, UR4, 0x2 ;  /* 0x0000000440407c11 */ /* 0x000fc4000f8e10ff */
[----:B------:R-:W-:Y:S01]  /*2ea0*/  LEA R66, R66, UR4, 0x2 ;  /* 0x0000000442427c11 */ /* 0x000fe2000f8e10ff */
[----:B------:R-:W-:Y:S01]  /*2eb0*/  STS [R58], R31 ;  /* 0x0000001f3a007388 */ /* 0x000fe20000000800 */
[----:B------:R-:W-:Y:S02]  /*2ec0*/  LEA R68, R68, UR4, 0x2 ;  /* 0x0000000444447c11 */ /* 0x000fe4000f8e10ff */
[----:B------:R-:W-:Y:S01]  /*2ed0*/  LEA R70, R70, UR4, 0x2 ;  /* 0x0000000446467c11 */ /* 0x000fe2000f8e10ff */
[----:B------:R-:W-:Y:S01]  /*2ee0*/  STS [R60], R32 ;  /* 0x000000203c007388 */ /* 0x000fe20000000800 */
[----:B------:R-:W-:Y:S02]  /*2ef0*/  LEA R72, R72, UR4, 0x2 ;  /* 0x0000000448487c11 */ /* 0x000fe4000f8e10ff */
[----:B------:R-:W-:Y:S01]  /*2f00*/  LEA R74, R74, UR4, 0x2 ;  /* 0x000000044a4a7c11 */ /* 0x000fe2000f8e10ff */
[----:B------:R-:W-:Y:S01]  /*2f10*/  STS [R62], R33 ;  /* 0x000000213e007388 */ /* 0x000fe20000000800 */
[----:B------:R-:W-:Y:S01]  /*2f20*/  LEA R76, R76, UR4, 0x2 ;  /* 0x000000044c4c7c11 */ /* 0x000fe2000f8e10ff */
[----:B0-----:R-:W-:Y:S01]  /*2f30*/  IMAD.U32 R4, RZ, RZ, UR7 ;  /* 0x00000007ff047e24 */ /* 0x001fe2000f8e00ff */
        /* <DEDUP_REMOVED lines=11> */
[----:B------:R-:W-:-:S03]  /*2ff0*/  ISETP.LT.U32.AND P2, PT, R0, UR6, PT ;  /* 0x0000000600007c0c */ /* 0x000fc6000bf41070 */
[----:B------:R-:W-:Y:S01]  /*3000*/  STS [R72], R38 ;  /* 0x0000002648007388 */ /* 0x000fe20000000800 */
[----:B------:R-:W-:-:S03]  /*3010*/  ISETP.GT.U32.AND.EX P2, PT, R4, RZ, PT, P2 ;  /* 0x000000ff0400720c */ /* 0x000fc60003f44120 */
[----:B------:R-:W-:Y:S04]  /*3020*/  STS [R74], R39 ;  /* 0x000000274a007388 */ /* 0x000fe80000000800 */
[----:B------:R-:W-:Y:S04]  /*3030*/  STS [R76], R40 ;  /* 0x000000284c007388 */ /* 0x000fe80000000800 */
[----:B------:R-:W-:Y:S04]  /*3040*/  STS [R78], R41 ;  /* 0x000000294e007388 */ /* 0x000fe80000000800 */
[----:B------:R-:W-:Y:S04]  /*3050*/  STS [R80], R43 ;  /* 0x0000002b50007388 */ /* 0x000fe80000000800 */
[----:B------:R-:W-:Y:S04]  /*3060*/  STS [R47], R44 ;  /* 0x0000002c2f007388 */ /* 0x000fe80000000800 */
[----:B------:R-:W-:Y:S04]  /*3070*/  STS [R84], R45 ;  /* 0x0000002d54007388 */ /* 0x000fe80000000800 */
[----:B------:R-:W-:Y:S04]  /*3080*/  STS [R51], R46 ;  /* 0x0000002e33007388 */ /* 0x000fe80000000800 */
[----:B------:R-:W-:Y:S04]  /*3090*/  STS [R88], R48 ;  /* 0x0000003058007388 */ /* 0x000fe80000000800 */
[----:B------:R-:W-:Y:S01]  /*30a0*/  STS [R90], R49 ;  /* 0x000000315a007388 */ /* 0x000fe20000000800 */
[----:B------:R-:W-:Y:S06]  /*30b0*/  BAR.SYNC.DEFER_BLOCKING 0x0 ;  /* 0x0000000000007b1d */ /* 0x000fec0000010000 */
[----:B------:R-:W0:Y:S04]  /*30c0*/  LDS R6, [R53] ;  /* 0x0000000035067984 */ /* 0x000e280000000800 */
[----:B------:R-:W1:Y:S04]  /*30d0*/  LDS R7, [R53+0x400] ;  /* 0x0004000035077984 */ /* 0x000e680000000800 */
[----:B------:R-:W2:Y:S04]  /*30e0*/  LDS R8, [R53+0x800] ;  /* 0x0008000035087984 */ /* 0x000ea80000000800 */
[----:B------:R-:W-:Y:S04]  /*30f0*/  LDS R9, [R53+0xc00] ;  /* 0x000c000035097984 */ /* 0x000fe80000000800 */
[----:B------:R-:W-:Y:S04]  /*3100*/  LDS R10, [R53+0x1000] ;  /* 0x00100000350a7984 */ /* 0x000fe80000000800 */
[----:B------:R-:W-:Y:S04]  /*3110*/  LDS R11, [R53+0x1400] ;  /* 0x00140000350b7984 */ /* 0x000fe80000000800 */
[----:B------:R-:W3:Y:S04]  /*3120*/  LDS R29, [R53+0x1800] ;  /* 0x00180000351d7984 */ /* 0x000ee80000000800 */
[----:B------:R-:W-:Y:S04]  /*3130*/  LDS R30, [R53+0x1c00] ;  /* 0x001c0000351e7984 */ /* 0x000fe80000000800 */
        /* <DEDUP_REMOVED lines=10> */
[----:B------:R-:W-:Y:S01]  /*31e0*/  LDS R41, [R53+0x4800] ;  /* 0x0048000035297984 */ /* 0x000fe20000000800 */
[----:B------:R-:W-:Y:S06]  /*31f0*/  BAR.SYNC.DEFER_BLOCKING 0x0 ;  /* 0x0000000000007b1d */ /* 0x000fec0000010000 */
[----:B-----5:R4:W-:Y:S04]  /*3200*/  STS [R5], R2 ;  /* 0x0000000205007388 */ /* 0x0209e80000000800 */
[----:B------:R0:W-:Y:S04]  /*3210*/  STS [R56], R3 ;  /* 0x0000000338007388 */ /* 0x0001e80000000800 */
[----:B------:R1:W-:Y:S01]  /*3220*/  STS [R58], R12 ;  /* 0x0000000c3a007388 */ /* 0x0003e20000000800 */
[----:B----4-:R-:W4:Y:S03]  /*3230*/  LDC.64 R4, c[0x0][0x398] ;  /* 0x0000e600ff047b82 */ /* 0x010f260000000a00 */
[----:B------:R-:W-:Y:S04]  /*3240*/  STS [R60], R13 ;  /* 0x0000000d3c007388 */ /* 0x000fe80000000800 */
[----:B------:R2:W-:Y:S01]  /*3250*/  STS [R62], R14 ;  /* 0x0000000e3e007388 */ /* 0x0005e20000000800 */
[----:B0-----:R-:W0:Y:S01]  /*3260*/  LDC.64 R2, c[0x0][0x388] ;  /* 0x0000e200ff027b82 */ /* 0x001e220000000a00 */
[----:B-1----:R-:W-:-:S02]  /*3270*/  VIADD R12, R0, 0x100 ;  /* 0x00000100000c7836 */ /* 0x002fc40000000000 */
[----:B------:R-:W-:Y:S04]  /*3280*/  STS [R64], R15 ;  /* 0x0000000f40007388 */ /* 0x000fe80000000800 */
[----:B------:R1:W-:Y:S01]  /*3290*/  STS [R66], R16 ;  /* 0x0000001042007388 */ /* 0x0003e20000000800 */
[----:B------:R-:W-:Y:S01]  /*32a0*/  ISETP.LT.U32.AND P4, PT, R12, UR6, PT ;  /* 0x000000060c007c0c */ /* 0x000fe2000bf81070 */
[C---:B--2---:R-:W-:Y:S01]  /*32b0*/  VIADD R14, R0.reuse, 0x200 ;  /* 0x00000200000e7836 */ /* 0x044fe20000000000 */
[----:B------:R-:W-:Y:S01]  /*32c0*/  LOP3.LUT R12, R0, 0x400, RZ, 0xfc, !PT ;  /* 0x00000400000c7812 */ /* 0x000fe200078efcff */
[----:B------:R-:W-:Y:S03]  /*32d0*/  STS [R68], R17 ;  /* 0x0000001144007388 */ /* 0x000fe60000000800 */
[----:B------:R-:W-:Y:S01]  /*32e0*/  ISETP.LT.U32.AND P3, PT, R14, UR6, PT ;  /* 0x000000060e007c0c */ /* 0x000fe2000bf61070 */
[----:B------:R-:W-:Y:S01]  /*32f0*/  STS [R70], R18 ;  /* 0x0000001246007388 */ /* 0x000fe20000000800 */
[----:B------:R-:W-:Y:S01]  /*3300*/  VIADD R14, R0, 0x500 ;  /* 0x00000500000e7836 */ /* 0x000fe20000000000 */
[----:B------:R-:W-:Y:S01]  /*3310*/  ISETP.LT.U32.AND P0, PT, R12, UR6, PT ;  /* 0x000000060c007c0c */ /* 0x000fe2000bf01070 */
[C---:B-1----:R-:W-:Y:S01]  /*3320*/  VIADD R16, R0.reuse, 0x300 ;  /* 0x0000030000107836 */ /* 0x042fe20000000000 */
[----:B------:R-:W-:Y:S01]  /*3330*/  STS [R72], R19 ;  /* 0x0000001348007388 */ /* 0x000fe20000000800 */
[----:B------:R-:W-:Y:S01]  /*3340*/  VIADD R12, R0, 0x600 ;  /* 0x00000600000c7836 */ /* 0x000fe20000000000 */
[----:B------:R-:W-:Y:S01]  /*3350*/  ISETP.LT.U32.AND P1, PT, R14, UR6, PT ;  /* 0x000000060e007c0c */ /* 0x000fe2000bf21070 */
[----:B------:R-:W-:Y:S01]  /*3360*/  IMAD.U32 R14, RZ, RZ, UR7 ;  /* 0x00000007ff0e7e24 */ /* 0x000fe2000f8e00ff */
[----:B------:R-:W-:Y:S01]  /*3370*/  STS [R74], R20 ;  /* 0x000000144a007388 */ /* 0x000fe20000000800 */
[----:B------:R-:W-:Y:S01]  /*3380*/  ISETP.LT.U32.AND P5, PT, R16, UR6, PT ;  /* 0x0000000610007c0c */ /* 0x000fe2000bfa1070 */
[----:B------:R-:W-:Y:S01]  /*3390*/  IMAD.U32 R16, RZ, RZ, UR7 ;  /* 0x00000007ff107e24 */ /* 0x000fe2000f8e00ff */
[----:B------:R-:W-:Y:S01]  /*33a0*/  ISETP.LT.U32.AND P6, PT, R12, UR6, PT ;  /* 0x000000060c007c0c */ /* 0x000fe2000bfc1070 */
[----:B------:R-:W-:Y:S01]  /*33b0*/  STS [R76], R21 ;  /* 0x000000154c007388 */ /* 0x000fe20000000800 */
[----:B0-----:R-:W-:Y:S01]  /*33c0*/  IMAD.WIDE.U32 R2, R0, 0x4, R2 ;  /* 0x0000000400027825 */ /* 0x001fe200078e0002 */
[----:B------:R-:W-:-:S02]  /*33d0*/  ISETP.GT.U32.AND.EX P3, PT, R14, RZ, PT, P3 ;  /* 0x000000ff0e00720c */ /* 0x000fc40003f64130 */
[----:B------:R-:W-:Y:S01]  /*33e0*/  STS [R78], R22 ;  /* 0x000000164e007388 */ /* 0x000fe20000000800 */
[----:B------:R-:W-:Y:S01]  /*33f0*/  ISETP.GT.U32.AND.EX P4, PT, R16, RZ, PT, P4 ;  /* 0x000000ff1000720c */ /* 0x000fe20003f84140 */
[----:B----4-:R-:W-:Y:S02]  /*3400*/  IMAD.WIDE.U32 R4, R0, 0x4, R4 ;  /* 0x0000000400047825 */ /* 0x010fe400078e0004 */
[----:B------:R0:W-:Y:S02]  /*3410*/  STS [R80], R23 ;  /* 0x0000001750007388 */ /* 0x0001e40000000800 */
[----:B------:R-:W-:Y:S02]  /*3420*/  IMAD.U32 R12, RZ, RZ, UR7 ;  /* 0x00000007ff0c7e24 */ /* 0x000fe4000f8e00ff */
[----:B------:R-:W-:Y:S03]  /*3430*/  STS [R47], R24 ;  /* 0x000000182f007388 */ /* 0x000fe60000000800 */
[----:B------:R-:W-:Y:S01]  /*3440*/  ISETP.GT.U32.AND.EX P5, PT, R12, RZ, PT, P5 ;  /* 0x000000ff0c00720c */ /* 0x000fe20003fa4150 */
[----:B------:R1:W-:Y:S01]  /*3450*/  STS [R84], R25 ;  /* 0x0000001954007388 */ /* 0x0003e20000000800 */
[----:B0-----:R-:W-:Y:S01]  /*3460*/  @P2 LOP3.LUT R23, R6, 0x80000000, RZ, 0x3c, !PT ;  /* 0x8000000006172812 */ /* 0x001fe200078e3cff */
[----:B------:R-:W-:-:S02]  /*3470*/  VIADD R6, R0, 0x700 ;  /* 0x0000070000067836 */ /* 0x000fc40000000000 */
[----:B------:R-:W-:Y:S04]  /*3480*/  STS [R51], R26 ;  /* 0x0000001a33007388 */ /* 0x000fe80000000800 */
[----:B------:R0:W-:Y:S01]  /*3490*/  STS [R88], R27 ;  /* 0x0000001b58007388 */ /* 0x0001e20000000800 */
[----:B-1----:R-:W-:-:S03]  /*34a0*/  @P4 LOP3.LUT R25, R7, 0x80000000, RZ, 0x3c, !PT ;  /* 0x8000000007194812 */ /* 0x002fc600078e3cff */
[----:B------:R-:W-:Y:S01]  /*34b0*/  STS [R90], R28 ;  /* 0x0000001c5a007388 */ /* 0x000fe20000000800 */
[----:B------:R-:W-:Y:S01]  /*34c0*/  BAR.SYNC.DEFER_BLOCKING 0x0 ;  /* 0x0000000000007b1d */ /* 0x000fe20000010000 */
[----:B0-----:R-:W-:Y:S01]  /*34d0*/  @P3 LOP3.LUT R27, R8, 0x80000000, RZ, 0x3c, !PT ;  /* 0x80000000081b3812 */ /* 0x001fe200078e3cff */
[----:B------:R-:W-:-:S05]  /*34e0*/  IMAD.U32 R8, RZ, RZ, UR7 ;  /* 0x00000007ff087e24 */ /* 0x000fca000f8e00ff */
[C---:B------:R-:W-:Y:S02]  /*34f0*/  ISETP.GT.U32.AND.EX P1, PT, R8.reuse, RZ, PT, P1 ;  /* 0x000000ff0800720c */ /* 0x040fe40003f24110 */
[----:B------:R-:W-:-:S13]  /*3500*/  ISETP.GT.U32.AND.EX P6, PT, R8, RZ, PT, P6 ;  /* 0x000000ff0800720c */ /* 0x000fda0003fc4160 */
[----:B---3--:R-:W-:Y:S01]  /*3510*/  @P6 LOP3.LUT R29, R29, 0x80000000, RZ, 0x3c, !PT ;  /* 0x800000001d1d6812 */ /* 0x008fe200078e3cff */
[----:B------:R-:W0:Y:S04]  /*3520*/  @P2 LDS R43, [R53] ;  /* 0x00000000352b2984 */ /* 0x000e280000000800 */
[----:B------:R-:W1:Y:S04]  /*3530*/  LDS R13, [R53+0x400] ;  /* 0x00040000350d7984 */ /* 0x000e680000000800 */
[----:B------:R-:W2:Y:S04]  /*3540*/  LDS R15, [R53+0x800] ;  /* 0x00080000350f7984 */ /* 0x000ea80000000800 */
[----:B------:R-:W3:Y:S04]  /*3550*/  LDS R17, [R53+0xc00] ;  /* 0x000c000035117984 */ /* 0x000ee80000000800 */
[----:B------:R-:W4:Y:S04]  /*3560*/  LDS R19, [R53+0x1000] ;  /* 0x0010000035137984 */ /* 0x000f280000000800 */
[----:B------:R-:W-:Y:S04]  /*3570*/  @P2 STG.E desc[UR8][R2.64], R23 ;  /* 0x0000001702002986 */ /* 0x000fe8000c101908 */
[----:B------:R-:W4:Y:S04]  /*3580*/  LDS R21, [R53+0x1400] ;  /* 0x0014000035157984 */ /* 0x000f280000000800 */
[----:B------:R-:W4:Y:S04]  /*3590*/  LDS R7, [R53+0x1800] ;  /* 0x0018000035077984 */ /* 0x000f280000000800 */
[----:B------:R-:W4:Y:S04]  /*35a0*/  LDS R23, [R53+0x1c00] ;  /* 0x001c000035177984 */ /* 0x000f280000000800 */
[----:B0-----:R0:W-:Y:S01]  /*35b0*/  @P2 STG.E desc[UR8][R4.64], R43 ;  /* 0x0000002b04002986 */ /* 0x0011e2000c101908 */
[----:B------:R-:W-:Y:S01]  /*35c0*/  ISETP.LT.U32.AND P2, PT, R6, UR6, PT ;  /* 0x0000000606007c0c */ /* 0x000fe2000bf41070 */
[----:B------:R-:W-:-:S02]  /*35d0*/  IMAD.U32 R6, RZ, RZ, UR7 ;  /* 0x00000007ff067e24 */ /* 0x000fc4000f8e00ff */
[----:B------:R2:W-:Y:S01]  /*35e0*/  @P4 STG.E desc[UR8][R2.64+0x400], R25 ;  /* 0x0004001902004986 */ /* 0x0005e2000c101908 */
[----:B------:R-:W-:Y:S02]  /*35f0*/  ISETP.GT.U32.AND.EX P2, PT, R8, RZ, PT, P2 ;  /* 0x000000ff0800720c */ /* 0x000fe40003f44120 */
[----:B------:R-:W-:Y:S01]  /*3600*/  ISETP.GT.U32.AND.EX P0, PT, R6, RZ, PT, P0 ;  /* 0x000000ff0600720c */ /* 0x000fe20003f04100 */
[----:B-1----:R-:W-:Y:S01]  /*3610*/  @P4 STG.E desc[UR8][R4.64+0x400], R13 ;  /* 0x0004000d04004986 */ /* 0x002fe2000c101908 */
[----:B------:R-:W-:Y:S02]  /*3620*/  LOP3.LUT R6, R0, 0x800, RZ, 0xfc, !PT ;  /* 0x0000080000067812 */ /* 0x000fe400078efcff */
[----:B0-----:R-:W-:Y:S01]  /*3630*/  @P5 LOP3.LUT R43, R9, 0x80000000, RZ, 0x3c, !PT ;  /* 0x80000000092b5812 */ /* 0x001fe200078e3cff */
[----:B------:R-:W-:Y:S01]  /*3640*/  @P3 STG.E desc[UR8][R2.64+0x800], R27 ;  /* 0x0008001b02003986 */ /* 0x000fe2000c101908 */
[----:B------:R-:W-:Y:S01]  /*3650*/  ISETP.LT.U32.AND P4, PT, R6, UR6, PT ;  /* 0x0000000606007c0c */ /* 0x000fe2000bf81070 */
[----:B------:R-:W-:-:S02]  /*3660*/  VIADD R6, R0, 0x900 ;  /* 0x0000090000067836 */ /* 0x000fc40000000000 */
[----:B------:R-:W0:Y:S04]  /*3670*/  LDS R9, [R53+0x2000] ;  /* 0x0020000035097984 */ /* 0x000e280000000800 */
[----:B--2---:R-:W-:Y:S01]  /*3680*/  @P0 LOP3.LUT R25, R10, 0x80000000, RZ, 0x3c, !PT ;  /* 0x800000000a190812 */ /* 0x004fe200078e3cff */
[----:B------:R-:W-:Y:S01]  /*3690*/  @P3 STG.E desc[UR8][R4.64+0x800], R15 ;  /* 0x0008000f04003986 */ /* 0x000fe2000c101908 */
[----:B------:R-:W-:Y:S01]  /*36a0*/  ISETP.LT.U32.AND P3, PT, R6, UR6, PT ;  /* 0x0000000606007c0c */ /* 0x000fe2000bf61070 */
[----:B------:R-:W-:Y:S02]  /*36b0*/  VIADD R6, R0, 0xa00 ;  /* 0x00000a0000067836 */ /* 0x000fe40000000000 */
[----:B------:R-:W-:Y:S01]  /*36c0*/  @P5 STG.E desc[UR8][R2.64+0xc00], R43 ;  /* 0x000c002b02005986 */ /* 0x000fe2000c101908 */
[----:B------:R-:W-:Y:S01]  /*36d0*/  ISETP.GT.U32.AND.EX P3, PT, R8, RZ, PT, P3 ;  /* 0x000000ff0800720c */ /* 0x000fe20003f64130 */
[----:B------:R-:W-:-:S02]  /*36e0*/  IMAD.U32 R10, RZ, RZ, UR7 ;  /* 0x00000007ff0a7e24 */ /* 0x000fc4000f8e00ff */
[----:B---3--:R1:W-:Y:S01]  /*36f0*/  @P5 STG.E desc[UR8][R4.64+0xc00], R17 ;  /* 0x000c001104005986 */ /* 0x0083e2000c101908 */
[----:B------:R-:W-:Y:S01]  /*3700*/  ISETP.LT.U32.AND P5, PT, R6, UR6, PT ;  /* 0x0000000606007c0c */ /* 0x000fe2000bfa1070 */
[----:B------:R-:W-:Y:S02]  /*3710*/  VIADD R6, R0, 0xb00 ;  /* 0x00000b0000067836 */ /* 0x000fe40000000000 */
[----:B------:R-:W2:Y:S01]  /*3720*/  LDS R13, [R53+0x2400] ;  /* 0x00240000350d7984 */ /* 0x000ea20000000800 */
[----:B------:R-:W-:-:S03]  /*3730*/  ISETP.GT.U32.AND.EX P5, PT, R8, RZ, PT, P5 ;  /* 0x000000ff0800720c */ /* 0x000fc60003fa4150 */
[----:B------:R-:W-:Y:S04]  /*3740*/  @P0 STG.E desc[UR8][R2.64+0x1000], R25 ;  /* 0x0010001902000986 */ /* 0x000fe8000c101908 */
[----:B----4-:R3:W-:Y:S01]  /*3750*/  @P0 STG.E desc[UR8][R4.64+0x1000], R19 ;  /* 0x0010001304000986 */ /* 0x0107e2000c101908 */
[----:B-1----:R-:W-:Y:S02]  /*3760*/  @P1 LOP3.LUT R17, R11, 0x80000000, RZ, 0x3c, !PT ;  /* 0x800000000b111812 */ /* 0x002fe400078e3cff */
[----:B------:R-:W-:Y:S01]  /*3770*/  ISETP.LT.U32.AND P0, PT, R6, UR6, PT ;  /* 0x0000000606007c0c */ /* 0x000fe2000bf01070 */
[----:B------:R-:W1:Y:S01]  /*3780*/  LDS R11, [R53+0x2800] ;  /* 0x00280000350b7984 */ /* 0x000e620000000800 */
[----:B------:R-:W-:Y:S01]  /*3790*/  IMAD.U32 R6, RZ, RZ, UR7 ;  /* 0x00000007ff067e24 */ /* 0x000fe2000f8e00ff */
[----:B------:R-:W-:-:S02]  /*37a0*/  @P5 LOP3.LUT R33, R33, 0x80000000, RZ, 0x3c, !PT ;  /* 0x8000000021215812 */ /* 0x000fc400078e3cff */
[----:B------:R-:W4:Y:S01]  /*37b0*/  LDS R15, [R53+0x2c00] ;  /* 0x002c0000350f7984 */ /* 0x000f220000000800 */
[----:B------:R-:W-:Y:S02]  /*37c0*/  ISETP.GT.U32.AND.EX P0, PT, R8, RZ, PT, P0 ;  /* 0x000000ff0800720c */ /* 0x000fe40003f04100 */
[----:B------:R-:W-:Y:S01]  /*37d0*/  ISETP.GT.U32.AND.EX P4, PT, R6, RZ, PT, P4 ;  /* 0x000000ff0600720c */ /* 0x000fe20003f84140 */
[----:B------:R-:W-:Y:S01]  /*37e0*/  @P1 STG.E desc[UR8][R2.64+0x1400], R17 ;  /* 0x0014001102001986 */ /* 0x000fe2000c101908 */
[----:B------:R-:W-:Y:S02]  /*37f0*/  LOP3.LUT R6, R0, 0xc00, RZ, 0xfc, !PT ;  /* 0x00000c0000067812 */ /* 0x000fe400078efcff */
[----:B---3--:R-:W-:Y:S01]  /*3800*/  @P2 LOP3.LUT R19, R30, 0x80000000, RZ, 0x3c, !PT ;  /* 0x800000001e132812 */ /* 0x008fe200078e3cff */
[----:B------:R-:W-:Y:S01]  /*3810*/  @P1 STG.E desc[UR8][R4.64+0x1400], R21 ;  /* 0x0014001504001986 */ /* 0x000fe2000c101908 */
[----:B------:R-:W-:Y:S01]  /*3820*/  ISETP.LT.U32.AND P1, PT, R6, UR6, PT ;  /* 0x0000000606007c0c */ /* 0x000fe2000bf21070 */
[----:B------:R-:W-:Y:S01]  /*3830*/  VIADD R6, R0, 0xd00 ;  /* 0x00000d0000067836 */ /* 0x000fe20000000000 */
[----:B------:R-:W-:Y:S01]  /*3840*/  @P3 LOP3.LUT R25, R32, 0x80000000, RZ, 0x3c, !PT ;  /* 0x8000000020193812 */ /* 0x000fe200078e3cff */
[----:B------:R-:W-:Y:S01]  /*3850*/  @P6 STG.E desc[UR8][R2.64+0x1800], R29 ;  /* 0x0018001d02006986 */ /* 0x000fe2000c101908 */
[----:B------:R-:W-:-:S03]  /*3860*/  ISETP.GT.U32.AND.EX P1, PT, R8, RZ, PT, P1 ;  /* 0x000000ff0800720c */ /* 0x000fc60003f24110 */
[----:B------:R-:W-:Y:S01]  /*3870*/  @P6 STG.E desc[UR8][R4.64+0x1800], R7 ;  /* 0x0018000704006986 */ /* 0x000fe2000c101908 */
[----:B------:R-:W-:Y:S01]  /*3880*/  ISETP.LT.U32.AND P6, PT, R6, UR6, PT ;  /* 0x0000000606007c0c */ /* 0x000fe2000bfc1070 */
[----:B------:R-:W-:Y:S01]  /*3890*/  VIADD R6, R0, 0xe00 ;  /* 0x00000e0000067836 */ /* 0x000fe20000000000 */
[----:B------:R-:W-:Y:S01]  /*38a0*/  @P4 LOP3.LUT R31, R31, 0x80000000, RZ, 0x3c, !PT ;  /* 0x800000001f1f4812 */ /* 0x000fe200078e3cff */
[----:B------:R-:W3:Y:S01]  /*38b0*/  LDS R7, [R53+0x3000] ;  /* 0x0030000035077984 */ /* 0x000ee20000000800 */
[----:B------:R-:W-:-:S03]  /*38c0*/  ISETP.GT.U32.AND.EX P6, PT, R10, RZ, PT, P6 ;  /* 0x000000ff0a00720c */ /* 0x000fc60003fc4160 */
[----:B------:R-:W-:Y:S02]  /*38d0*/  @P2 STG.E desc[UR8][R2.64+0x1c00], R19 ;  /* 0x001c001302002986 */ /* 0x000fe4000c101908 */
[----:B------:R-:W-:Y:S02]  /*38e0*/  @P1 LOP3.LUT R35, R35, 0x80000000, RZ, 0x3c, !PT ;  /* 0x8000000023231812 */ /* 0x000fe400078e3cff */
[----:B------:R-:W3:Y:S04]  /*38f0*/  LDS R17, [R53+0x3400] ;  /* 0x0034000035117984 */ /* 0x000ee80000000800 */
[----:B------:R-:W-:Y:S01]  /*3900*/  @P2 STG.E desc[UR8][R4.64+0x1c00], R23 ;  /* 0x001c001704002986 */ /* 0x000fe2000c101908 */
[----:B------:R-:W-:Y:S01]  /*3910*/  ISETP.LT.U32.AND P2, PT, R6, UR6, PT ;  /* 0x0000000606007c0c */ /* 0x000fe2000bf41070 */
[----:B------:R-:W-:-:S02]  /*3920*/  VIADD R6, R0, 0xf00 ;  /* 0x00000f0000067836 */ /* 0x000fc40000000000 */
[----:B------:R-:W-:Y:S01]  /*3930*/  @P4 STG.E desc[UR8][R2.64+0x2000], R31 ;  /* 0x0020001f02004986 */ /* 0x000fe2000c101908 */
[----:B------:R-:W-:-:S03]  /*3940*/  ISETP.GT.U32.AND.EX P2, PT, R12, RZ, PT, P2 ;  /* 0x000000ff0c00720c */ /* 0x000fc60003f44120 */
[----:B------:R-:W3:Y:S04]  /*3950*/  LDS R19, [R53+0x3800] ;  /* 0x0038000035137984 */ /* 0x000ee80000000800 */
[----:B0-----:R-:W-:Y:S01]  /*3960*/  @P4 STG.E desc[UR8][R4.64+0x2000], R9 ;  /* 0x0020000904004986 */ /* 0x001fe2000c101908 */
[----:B------:R-:W-:Y:S02]  /*3970*/  ISETP.LT.U32.AND P4, PT, R6, UR6, PT ;  /* 0x0000000606007c0c */ /* 0x000fe4000bf81070 */
[----:B------:R-:W-:Y:S01]  /*3980*/  LOP3.LUT R6, R0, 0x1000, RZ, 0xfc, !PT ;  /* 0x0000100000067812 */ /* 0x000fe200078efcff */
[----:B------:R-:W0:Y:S02]  /*3990*/  LDS R9, [R53+0x3c00] ;  /* 0x003c000035097984 */ /* 0x000e240000000800 */
[----:B------:R-:W-:-:S02]  /*39a0*/  @P2 LOP3.LUT R37, R37, 0x80000000, RZ, 0x3c, !PT ;  /* 0x8000000025252812 */ /* 0x000fc400078e3cff */
[----:B------:R-:W0:Y:S04]  /*39b0*/  LDS R21, [R53+0x4000] ;  /* 0x0040000035157984 */ /* 0x000e280000000800 */
[----:B------:R-:W0:Y:S04]  /*39c0*/  LDS R23, [R53+0x4400] ;  /* 0x0044000035177984 */ /* 0x000e280000000800 */
[----:B------:R-:W-:Y:S04]  /*39d0*/  @P3 STG.E desc[UR8][R2.64+0x2400], R25 ;  /* 0x0024001902003986 */ /* 0x000fe8000c101908 */
[----:B--2---:R2:W-:Y:S01]  /*39e0*/  @P3 STG.E desc[UR8][R4.64+0x2400], R13 ;  /* 0x0024000d04003986 */ /* 0x0045e2000c101908 */
[----:B------:R-:W-:Y:S01]  /*39f0*/  ISETP.LT.U32.AND P3, PT, R6, UR6, PT ;  /* 0x0000000606007c0c */ /* 0x000fe2000bf61070 */
[----:B------:R-:W-:-:S02]  /*3a00*/  VIADD R6, R0, 0x1100 ;  /* 0x0000110000067836 */ /* 0x000fc40000000000 */
[----:B------:R-:W-:Y:S01]  /*3a10*/  @P5 STG.E desc[UR8][R2.64+0x2800], R33 ;  /* 0x0028002102005986 */ /* 0x000fe2000c101908 */
[----:B------:R-:W-:Y:S01]  /*3a20*/  VIADD R0, R0, 0x1200 ;  /* 0x0000120000007836 */ /* 0x000fe20000000000 */
[----:B------:R-:W-:Y:S02]  /*3a30*/  ISETP.GT.U32.AND.EX P3, PT, R8, RZ, PT, P3 ;  /* 0x000000ff0800720c */ /* 0x000fe40003f64130 */
[----:B-1----:R1:W-:Y:S01]  /*3a40*/  @P5 STG.E desc[UR8][R4.64+0x2800], R11 ;  /* 0x0028000b04005986 */ /* 0x0023e2000c101908 */
[----:B------:R-:W-:Y:S01]  /*3a50*/  ISETP.LT.U32.AND P5, PT, R6, UR6, PT ;  /* 0x0000000606007c0c */ /* 0x000fe2000bfa1070 */
[----:B------:R-:W-:Y:S01]  /*3a60*/  IMAD.U32 R6, RZ, RZ, UR7 ;  /* 0x00000007ff067e24 */ /* 0x000fe2000f8e00ff */
[----:B--2---:R-:W-:-:S04]  /*3a70*/  @P0 LOP3.LUT R13, R34, 0x80000000, RZ, 0x3c, !PT ;  /* 0x80000000220d0812 */ /* 0x004fc800078e3cff */
[----:B------:R-:W-:Y:S01]  /*3a80*/  ISETP.GT.U32.AND.EX P4, PT, R6, RZ, PT, P4 ;  /* 0x000000ff0600720c */ /* 0x000fe20003f84140 */
[----:B------:R2:W-:Y:S03]  /*3a90*/  @P0 STG.E desc[UR8][R2.64+0x2c00], R13 ;  /* 0x002c000d02000986 */ /* 0x0005e6000c101908 */
[----:B------:R-:W-:Y:S01]  /*3aa0*/  @P3 LOP3.LUT R39, R39, 0x80000000, RZ, 0x3c, !PT ;  /* 0x8000000027273812 */ /* 0x000fe200078e3cff */
[----:B----4-:R4:W-:Y:S01]  /*3ab0*/  @P0 STG.E desc[UR8][R4.64+0x2c00], R15 ;  /* 0x002c000f04000986 */ /* 0x0109e2000c101908 */
[----:B------:R-:W-:Y:S01]  /*3ac0*/  ISETP.LT.U32.AND P0, PT, R0, UR6, PT ;  /* 0x0000000600007c0c */ /* 0x000fe2000bf01070 */
[----:B------:R-:W-:Y:S01]  /*3ad0*/  IMAD.U32 R0, RZ, RZ, UR7 ;  /* 0x00000007ff007e24 */ /* 0x000fe2000f8e00ff */
[----:B-1----:R-:W-:Y:S01]  /*3ae0*/  @P6 LOP3.LUT R11, R36, 0x80000000, RZ, 0x3c, !PT ;  /* 0x80000000240b6812 */ /* 0x002fe200078e3cff */
[----:B------:R1:W-:Y:S01]  /*3af0*/  @P1 STG.E desc[UR8][R2.64+0x3000], R35 ;  /* 0x0030002302001986 */ /* 0x0003e2000c101908 */
[----:B------:R-:W-:-:S02]  /*3b00*/  ISETP.GT.U32.AND.EX P0, PT, R6, RZ, PT, P0 ;  /* 0x000000ff0600720c */ /* 0x000fc40003f04100 */
[----:B------:R-:W-:Y:S01]  /*3b10*/  ISETP.GT.U32.AND.EX P5, PT, R0, RZ, PT, P5 ;  /* 0x000000ff0000720c */ /* 0x000fe20003fa4150 */
[----:B---3--:R1:W-:Y:S01]  /*3b20*/  @P1 STG.E desc[UR8][R4.64+0x3000], R7 ;  /* 0x0030000704001986 */ /* 0x0083e2000c101908 */
[----:B--2---:R-:W-:-:S03]  /*3b30*/  @P4 LOP3.LUT R13, R38, 0x80000000, RZ, 0x3c, !PT ;  /* 0x80000000260d4812 */ /* 0x004fc600078e3cff */
[----:B------:R1:W-:Y:S04]  /*3b40*/  @P6 STG.E desc[UR8][R2.64+0x3400], R11 ;  /* 0x0034000b02006986 */ /* 0x0003e8000c101908 */
[----:B------:R1:W-:Y:S04]  /*3b50*/  @P6 STG.E desc[UR8][R4.64+0x3400], R17 ;  /* 0x0034001104006986 */ /* 0x0003e8000c101908 */
[----:B------:R1:W-:Y:S01]  /*3b60*/  @P2 STG.E desc[UR8][R2.64+0x3800], R37 ;  /* 0x0038002502002986 */ /* 0x0003e2000c101908 */
[----:B----4-:R-:W-:-:S03]  /*3b70*/  @P5 LOP3.LUT R15, R40, 0x80000000, RZ, 0x3c, !PT ;  /* 0x80000000280f5812 */ /* 0x010fc600078e3cff */
[----:B------:R1:W-:Y:S04]  /*3b80*/  @P2 STG.E desc[UR8][R4.64+0x3800], R19 ;  /* 0x0038001304002986 */ /* 0x0003e8000c101908 */
[----:B------:R1:W-:Y:S04]  /*3b90*/  @P4 STG.E desc[UR8][R2.64+0x3c00], R13 ;  /* 0x003c000d02004986 */ /* 0x0003e8000c101908 */
[----:B0-----:R1:W-:Y:S04]  /*3ba0*/  @P4 STG.E desc[UR8][R4.64+0x3c00], R9 ;  /* 0x003c000904004986 */ /* 0x0013e8000c101908 */
[----:B------:R1:W-:Y:S04]  /*3bb0*/  @P3 STG.E desc[UR8][R2.64+0x4000], R39 ;  /* 0x0040002702003986 */ /* 0x0003e8000c101908 */
[----:B------:R1:W-:Y:S04]  /*3bc0*/  @P3 STG.E desc[UR8][R4.64+0x4000], R21 ;  /* 0x0040001504003986 */ /* 0x0003e8000c101908 */
[----:B------:R1:W-:Y:S04]  /*3bd0*/  @P5 STG.E desc[UR8][R2.64+0x4400], R15 ;  /* 0x0044000f02005986 */ /* 0x0003e8000c101908 */
[----:B------:R1:W-:Y:S01]  /*3be0*/  @P5 STG.E desc[UR8][R4.64+0x4400], R23 ;  /* 0x0044001704005986 */ /* 0x0003e2000c101908 */
[----:B------:R-:W-:Y:S05]  /*3bf0*/  @!P0 EXIT ;  /* 0x000000000000894d */ /* 0x000fea0003800000 */
[----:B------:R-:W0:Y:S01]  /*3c00*/  LDS R53, [R53+0x4800] ;  /* 0x0048000035357984 */ /* 0x000e220000000800 */
[----:B------:R-:W-:-:S05]  /*3c10*/  LOP3.LUT R41, R41, 0x80000000, RZ, 0x3c, !PT ;  /* 0x8000000029297812 */ /* 0x000fca00078e3cff */
[----:B------:R-:W-:Y:S04]  /*3c20*/  STG.E desc[UR8][R2.64+0x4800], R41 ;  /* 0x0048002902007986 */ /* 0x000fe8000c101908 */
[----:B0-----:R-:W-:Y:S01]  /*3c30*/  STG.E desc[UR8][R4.64+0x4800], R53 ;  /* 0x0048003504007986 */ /* 0x001fe2000c101908 */
[----:B------:R-:W-:Y:S05]  /*3c40*/  EXIT ;  /* 0x000000000000794d */ /* 0x000fea0003800000 */
.L_x_223:
        /* <DEDUP_REMOVED lines=11> */
.L_x_909:


//--------------------- .text._ZN3cub18CUB_300001_SM_10006detail6reduce28DeviceReduceSingleTileKernelINS2_10policy_hubIxyN4cuda3std3__44plusIxEEE10Policy1000EPxSC_iS9_xxNS7_10__identityEEEvT0_T1_T2_T3_T4_T6_ --------------------------
	.section	.text._ZN3cub18CUB_300001_SM_10006detail6reduce28DeviceReduceSingleTileKernelINS2_10policy_hubIxyN4cuda3std3__44plusIxEEE10Policy1000EPxSC_iS9_xxNS7_10__identityEEEvT0_T1_T2_T3_T4_T6_,"ax",@progbits
	.align	128
        .global         _ZN3cub18CUB_300001_SM_10006detail6reduce28DeviceReduceSingleTileKernelINS2_10policy_hubIxyN4cuda3std3__44plusIxEEE10Policy1000EPxSC_iS9_xxNS7_10__identityEEEvT0_T1_T2_T3_T4_T6_
        .type           _ZN3cub18CUB_300001_SM_10006detail6reduce28DeviceReduceSingleTileKernelINS2_10policy_hubIxyN4cuda3std3__44plusIxEEE10Policy1000EPxSC_iS9_xxNS7_10__identityEEEvT0_T1_T2_T3_T4_T6_,@function
        .size           _ZN3cub18CUB_300001_SM_10006detail6reduce28DeviceReduceSingleTileKernelINS2_10policy_hubIxyN4cuda3std3__44plusIxEEE10Policy1000EPxSC_iS9_xxNS7_10__identityEEEvT0_T1_T2_T3_T4_T6_,(.L_x_910 - _ZN3cub18CUB_300001_SM_10006detail6reduce28DeviceReduceSingleTileKernelINS2_10policy_hubIxyN4cuda3std3__44plusIxEEE10Policy1000EPxSC_iS9_xxNS7_10__identityEEEvT0_T1_T2_T3_T4_T6_)
        .other          _ZN3cub18CUB_300001_SM_10006detail6reduce28DeviceReduceSingleTileKernelINS2_10policy_hubIxyN4cuda3std3__44plusIxEEE10Policy1000EPxSC_iS9_xxNS7_10__identityEEEvT0_T1_T2_T3_T4_T6_,@"STO_CUDA_ENTRY STV_DEFAULT"
_ZN3cub18CUB_300001_SM_10006detail6reduce28DeviceReduceSingleTileKernelINS2_10policy_hubIxyN4cuda3std3__44plusIxEEE10Policy1000EPxSC_iS9_xxNS7_10__identityEEEvT0_T1_T2_T3_T4_T6_:
.text._ZN3cub18CUB_300001_SM_10006detail6reduce28DeviceReduceSingleTileKernelINS2_10policy_hubIxyN4cuda3std3__44plusIxEEE10Policy1000EPxSC_iS9_xxNS7_10__identityEEEvT0_T1_T2_T3_T4_T6_:
[----:B------:R-:W-:Y:S01]  /*0000*/  LDC R1, c[0x0][0x37c] ;  /* 0x0000df00ff017b82 */ /* 0x000fe20000000800 */
[----:B------:R-:W0:Y:S01]  /*0010*/  LDCU UR4, c[0x0][0x390] ;  /* 0x00007200ff0477ac */ /* 0x000e220008000800 */
[----:B------:R-:W1:Y:S01]  /*0020*/  LDCU.64 UR6, c[0x0][0x358] ;  /* 0x00006b00ff0677ac */ /* 0x000e620008000a00 */
[----:B0-----:R-:W-:-:S05]  /*0030*/  IMAD.U32 R4, RZ, RZ, UR4 ;  /* 0x00000004ff047e24 */ /* 0x001fca000f8e00ff */
[----:B------:R-:W-:-:S13]  /*0040*/  ISETP.NE.AND P0, PT, R4, RZ, PT ;  /* 0x000000ff0400720c */ /* 0x000fda0003f05270 */
[----:B-1----:R-:W-:Y:S05]  /*0050*/  @P0 BRA `(.L_x_224) ;  /* 0x00000000001c0947 */ /* 0x002fea0003800000 */
[----:B------:R-:W0:Y:S02]  /*0060*/  S2R R0, SR_TID.X ;  /* 0x0000000000007919 */ /* 0x000e240000002100 */
[----:B0-----:R-:W-:-:S13]  /*0070*/  ISETP.NE.AND P0, PT, R0, RZ, PT ;  /* 0x000000ff0000720c */ /* 0x001fda0003f05270 */
[----:B------:R-:W-:Y:S05]  /*0080*/  @P0 EXIT ;  /* 0x000000000000094d */ /* 0x000fea0003800000 */
[----:B------:R-:W0:Y:S08]  /*0090*/  LDC.64 R2, c[0x0][0x388] ;  /* 0x0000e200ff027b82 */ /* 0x000e300000000a00 */
[----:B------:R-:W0:Y:S02]  /*00a0*/  LDC.64 R4, c[0x0][0x398] ;  /* 0x0000e600ff047b82 */ /* 0x000e240000000a00 */
[----:B0-----:R-:W-:Y:S01]  /*00b0*/  STG.E.64 desc[UR6][R2.64], R4 ;  /* 0x0000000402007986 */ /* 0x001fe2000c101b06 */
[----:B------:R-:W-:Y:S05]  /*00c0*/  EXIT ;  /* 0x000000000000794d */ /* 0x000fea0003800000 */
.L_x_224:
[----:B------:R-:W-:Y:S01]  /*00d0*/  ISETP.GT.AND P0, PT, R4, 0xdff, PT ;  /* 0x00000dff0400780c */ /* 0x000fe20003f04270 */
[----:B------:R-:W-:-:S12]  /*00e0*/  BSSY.RECONVERGENT B0, `(.L_x_225) ;  /* 0x0000256000007945 */ /* 0x000fd80003800200 */
[----:B------:R-:W-:Y:S05]  /*00f0*/  @P0 BRA `(.L_x_226) ;  /* 0x00000014004c0947 */ /* 0x000fea0003800000 */
[----:B------:R-:W0:Y:S01]  /*0100*/  S2R R5, SR_TID.X ;  /* 0x0000000000057919 */ /* 0x000e220000002100 */
[----:B------:R-:W-:Y:S01]  /*0110*/  BSSY.RECONVERGENT B1, `(.L_x_227) ;  /* 0x0000009000017945 */ /* 0x000fe20003800200 */
[----:B------:R-:W-:Y:S02]  /*0120*/  CS2R R2, SRZ ;  /* 0x0000000000027805 */ /* 0x000fe4000001ff00 */
[----:B0-----:R-:W-:Y:S01]  /*0130*/  ISETP.GE.AND P0, PT, R5, R4, PT ;  /* 0x000000040500720c */ /* 0x001fe20003f06270 */
[----:B------:R-:W-:-:S12]  /*0140*/  IMAD.MOV.U32 R7, RZ, RZ, R5 ;  /* 0x000000ffff077224 */ /* 0x000fd800078e0005 */
[----:B------:R-:W-:Y:S05]  /*0150*/  @P0 BRA `(.L_x_228) ;  /* 0x0000000000100947 */ /* 0x000fea0003800000 */
[----:B------:R-:W0:Y:S02]  /*0160*/  LDC.64 R2, c[0x0][0x380] ;  /* 0x0000e000ff027b82 */ /* 0x000e240000000a00 */
[----:B0-----:R-:W-:-:S06]  /*0170*/  IMAD.WIDE.U32 R2, R5, 0x8, R2 ;  /* 0x0000000805027825 */ /* 0x001fcc00078e0002 */
[----:B------:R-:W5:Y:S01]  /*0180*/  LDG.E.64.CONSTANT R2, desc[UR6][R2.64] ;  /* 0x0000000602027981 */ /* 0x000f62000c1e9b00 */
[----:B------:R-:W-:-:S07]  /*0190*/  VIADD R7, R5, 0x200 ;  /* 0x0000020005077836 */ /* 0x000fce0000000000 */
.L_x_228:
[----:B------:R-:W-:Y:S05]  /*01a0*/  BSYNC.RECONVERGENT B1 ;  /* 0x0000000000017941 */ /* 0x000fea0003800200 */
.L_x_227:
[----:B------:R-:W-:Y:S01]  /*01b0*/  ISETP.GE.AND P0, PT, R7, R4, PT ;  /* 0x000000040700720c */ /* 0x000fe20003f06270 */
[----:B------:R-:W-:-:S12]  /*01c0*/  BSSY.RECONVERGENT B1, `(.L_x_229) ;  /* 0x0000077000017945 */ /* 0x000fd80003800200 */
[----:B------:R-:W-:Y:S05]  /*01d0*/  @P0 BRA `(.L_x_230) ;  /* 0x0000000400d40947 */ /* 0x000fea0003800000 */
[----:B------:R-:W-:Y:S01]  /*01e0*/  LOP3.LUT R9, RZ, R7, RZ, 0x33, !PT ;  /* 0x00000007ff097212 */ /* 0x000fe200078e33ff */
[----:B------:R-:W-:Y:S04]  /*01f0*/  BSSY.RECONVERGENT B2, `(.L_x_231) ;  /* 0x0000018000027945 */ /* 0x000fe80003800200 */
[----:B------:R-:W-:-:S05]  /*0200*/  IMAD.IADD R0, R9, 0x1, R4 ;  /* 0x0000000109007824 */ /* 0x000fca00078e0204 */
[C---:B------:R-:W-:Y:S02]  /*0210*/  LOP3.LUT R6, R0.reuse, 0x600, RZ, 0xc0, !PT ;  /* 0x0000060000067812 */ /* 0x040fe400078ec0ff */
[----:B------:R-:W-:Y:S02]  /*0220*/  ISETP.GE.U32.AND P1, PT, R0, 0x600, PT ;  /* 0x000006000000780c */ /* 0x000fe40003f26070 */
[----:B------:R-:W-:-:S13]  /*0230*/  ISETP.NE.AND P0, PT, R6, 0x600, PT ;  /* 0x000006000600780c */ /* 0x000fda0003f05270 */
[----:B------:R-:W-:Y:S05]  /*0240*/  @!P0 BRA `(.L_x_232) ;  /* 0x0000000000488947 */ /* 0x000fea0003800000 */
[----:B------:R-:W0:Y:S01]  /*0250*/  LDC.64 R8, c[0x0][0x380] ;  /* 0x0000e000ff087b82 */ /* 0x000e220000000a00 */
[----:B------:R-:W-:-:S04]  /*0260*/  LEA.HI R0, R0, 0x1, RZ, 0x17 ;  /* 0x0000000100007811 */ /* 0x000fc800078fb8ff */
[----:B------:R-:W-:-:S05]  /*0270*/  LOP3.LUT R0, R0, 0x3, RZ, 0xc0, !PT ;  /* 0x0000000300007812 */ /* 0x000fca00078ec0ff */
[----:B------:R-:W-:Y:S02]  /*0280*/  IMAD.MOV R0, RZ, RZ, -R0 ;  /* 0x000000ffff007224 */ /* 0x000fe400078e0a00 */
[----:B0-----:R-:W-:-:S04]  /*0290*/  IMAD.WIDE.U32 R8, R7, 0x8, R8 ;  /* 0x0000000807087825 */ /* 0x001fc800078e0008 */
[----:B------:R-:W-:Y:S02]  /*02a0*/  IMAD.MOV.U32 R6, RZ, RZ, R8 ;  /* 0x000000ffff067224 */ /* 0x000fe400078e0008 */
[----:B------:R-:W-:-:S07]  /*02b0*/  IMAD.MOV.U32 R11, RZ, RZ, R9 ;  /* 0x000000ffff0b7224 */ /* 0x000fce00078e0009 */
.L_x_233:
[----:B------:R-:W-:Y:S02]  /*02c0*/  IMAD.MOV.U32 R8, RZ, RZ, R6 ;  /* 0x000000ffff087224 */ /* 0x000fe400078e0006 */
[----:B------:R-:W-:-:S06]  /*02d0*/  IMAD.MOV.U32 R9, RZ, RZ, R11 ;  /* 0x000000ffff097224 */ /* 0x000fcc00078e000b */
[----:B------:R-:W2:Y:S01]  /*02e0*/  LDG.E.64.CONSTANT R8, desc[UR6][R8.64] ;  /* 0x0000000608087981 */ /* 0x000ea2000c1e9b00 */
[----:B------:R-:W-:Y:S01]  /*02f0*/  VIADD R0, R0, 0x1 ;  /* 0x0000000100007836 */ /* 0x000fe20000000000 */
[----:B------:R-:W-:Y:S01]  /*0300*/  IADD3 R6, P3, PT, R6, 0x1000, RZ ;  /* 0x0000100006067810 */ /* 0x000fe20007f7e0ff */
[----:B------:R-:W-:-:S03]  /*0310*/  VIADD R7, R7, 0x200 ;  /* 0x0000020007077836 */ /* 0x000fc60000000000 */
[----:B------:R-:W-:Y:S01]  /*0320*/  ISETP.NE.AND P0, PT, R0, RZ, PT ;  /* 0x000000ff0000720c */ /* 0x000fe20003f05270 */
[----:B------:R-:W-:Y:S01]  /*0330*/  IMAD.X R11, RZ, RZ, R11, P3 ;  /* 0x000000ffff0b7224 */ /* 0x000fe200018e060b */
[----:B--2--5:R-:W-:-:S05]  /*0340*/  IADD3 R2, P2, PT, R8, R2, RZ ;  /* 0x0000000208027210 */ /* 0x024fca0007f5e0ff */
[----:B------:R-:W-:-:S06]  /*0350*/  IMAD.X R3, R9, 0x1, R3, P2 ;  /* 0x0000000109037824 */ /* 0x000fcc00010e0603 */
[----:B------:R-:W-:Y:S05]  /*0360*/  @P0 BRA `(.L_x_233) ;  /* 0xfffffffc00d40947 */ /* 0x000fea000383ffff */
.L_x_232:
[----:B------:R-:W-:Y:S05]  /*0370*/  BSYNC.RECONVERGENT B2 ;  /* 0x0000000000027941 */ /* 0x000fea0003800200 */
.L_x_231:
[----:B------:R-:W-:Y:S05]  /*0380*/  @!P1 BRA `(.L_x_230) ;  /* 0x0000000400689947 */ /* 0x000fea0003800000 */
[----:B------:R-:W-:Y:S01]  /*0390*/  IMAD.IADD R0, R4, 0x1, -R7 ;  /* 0x0000000104007824 */ /* 0x000fe200078e0a07 */
[----:B------:R-:W-:Y:S01]  /*03a0*/  BSSY.RECONVERGENT B2, `(.L_x_234) ;  /* 0x0000031000027945 */ /* 0x000fe20003800200 */
[----:B------:R-:W-:-:S03]  /*03b0*/  PLOP3.LUT P0, PT, PT, PT, PT, 0x80, 0x8 ;  /* 0x000000000008781c */ /* 0x000fc60003f0f070 */
[----:B------:R-:W-:-:S13]  /*03c0*/  ISETP.GT.AND P1, PT, R0, 0x1800, PT ;  /* 0x000018000000780c */ /* 0x000fda0003f24270 */
[----:B------:R-:W-:Y:S05]  /*03d0*/  @!P1 BRA `(.L_x_235) ;  /* 0x0000000000b49947 */ /* 0x000fea0003800000 */
[----:B------:R-:W-:Y:S01]  /*03e0*/  PLOP3.LUT P0, PT, PT, PT, PT, 0x8, 0x80 ;  /* 0x000000000080781c */ /* 0x000fe20003f0e170 */
[----:B------:R-:W-:-:S12]  /*03f0*/  VIADD R0, R4, 0xffffe800 ;  /* 0xffffe80004007836 */ /* 0x000fd80000000000 */
.L_x_236:
[----:B------:R-:W0:Y:S01]  /*0400*/  LDC.64 R44, c[0x0][0x380] ;  /* 0x0000e000ff2c7b82 */ /* 0x000e220000000a00 */
[C---:B------:R-:W-:Y:S02]  /*0410*/  VIADD R41, R7.reuse, 0x800 ;  /* 0x0000080007297836 */ /* 0x040fe40000000000 */
[C---:B------:R-:W-:Y:S02]  /*0420*/  VIADD R43, R7.reuse, 0x1000 ;  /* 0x00001000072b7836 */ /* 0x040fe40000000000 */
[----:B0-----:R-:W-:-:S05]  /*0430*/  IMAD.WIDE R28, R7, 0x8, R44 ;  /* 0x00000008071c7825 */ /* 0x001fca00078e022c */
[----:B------:R-:W2:Y:S01]  /*0440*/  LDG.E.64.CONSTANT R8, desc[UR6][R28.64] ;  /* 0x000000061c087981 */ /* 0x000ea2000c1e9b00 */
[----:B------:R-:W-:-:S03]  /*0450*/  IMAD.WIDE R40, R41, 0x8, R44 ;  /* 0x0000000829287825 */ /* 0x000fc600078e022c */
[----:B------:R-:W2:Y:S04]  /*0460*/  LDG.E.64.CONSTANT R10, desc[UR6][R28.64+0x1000] ;  /* 0x001000061c0a7981 */ /* 0x000ea8000c1e9b00 */
[----:B------:R-:W3:Y:S04]  /*0470*/  LDG.E.64.CONSTANT R12, desc[UR6][R28.64+0x2000] ;  /* 0x002000061c0c7981 */ /* 0x000ee8000c1e9b00 */
[----:B------:R-:W3:Y:S01]  /*0480*/  LDG.E.64.CONSTANT R14, desc[UR6][R28.64+0x3000] ;  /* 0x003000061c0e7981 */ /* 0x000ee2000c1e9b00 */
[----:B------:R-:W-:-:S03]  /*0490*/  IMAD.WIDE R42, R43, 0x8, R44 ;  /* 0x000000082b2a7825 */ /* 0x000fc600078e022c */
[----:B------:R-:W4:Y:S04]  /*04a0*/  LDG.E.64.CONSTANT R16, desc[UR6][R40.64] ;  /* 0x0000000628107981 */ /* 0x000f28000c1e9b00 */
[----:B------:R-:W4:Y:S04]  /*04b0*/  LDG.E.64.CONSTANT R18, desc[UR6][R40.64+0x1000] ;  /* 0x0010000628127981 */ /* 0x000f28000c1e9b00 */
[----:B------:R-:W4:Y:S04]  /*04c0*/  LDG.E.64.CONSTANT R20, desc[UR6][R40.64+0x2000] ;  /* 0x0020000628147981 */ /* 0x000f28000c1e9b00 */
[----:B------:R2:W4:Y:S01]  /*04d0*/  LDG.E.64.CONSTANT R26, desc[UR6][R40.64+0x3000] ;  /* 0x00300006281a7981 */ /* 0x000522000c1e9b00 */
[----:B------:R-:W-:-:S03]  /*04e0*/  VIADD R31, R7, 0x1800 ;  /* 0x00001800071f7836 */ /* 0x000fc60000000000 */
[----:B------:R-:W4:Y:S04]  /*04f0*/  LDG.E.64.CONSTANT R24, desc[UR6][R42.64] ;  /* 0x000000062a187981 */ /* 0x000f28000c1e9b00 */
[----:B------:R-:W4:Y:S01]  /*0500*/  LDG.E.64.CONSTANT R22, desc[UR6][R42.64+0x1000] ;  /* 0x001000062a167981 */ /* 0x000f22000c1e9b00 */
[----:B------:R-:W-:-:S03]  /*0510*/  IMAD.WIDE R44, R31, 0x8, R44 ;  /* 0x000000081f2c7825 */ /* 0x000fc600078e022c */
[----:B------:R-:W4:Y:S04]  /*0520*/  LDG.E.64.CONSTANT R28, desc[UR6][R42.64+0x2000] ;  /* 0x002000062a1c7981 */ /* 0x000f28000c1e9b00 */
[----:B------:R-:W4:Y:S04]  /*0530*/  LDG.E.64.CONSTANT R36, desc[UR6][R42.64+0x3000] ;  /* 0x003000062a247981 */ /* 0x000f28000c1e9b00 */
[----:B------:R-:W4:Y:S04]  /*0540*/  LDG.E.64.CONSTANT R34, desc[UR6][R44.64] ;  /* 0x000000062c227981 */ /* 0x000f28000c1e9b00 */
[----:B------:R-:W4:Y:S04]  /*0550*/  LDG.E.64.CONSTANT R32, desc[UR6][R44.64+0x1000] ;  /* 0x001000062c207981 */ /* 0x000f28000c1e9b00 */
[----:B------:R-:W4:Y:S04]  /*0560*/  LDG.E.64.CONSTANT R30, desc[UR6][R44.64+0x2000] ;  /* 0x002000062c1e7981 */ /* 0x000f28000c1e9b00 */
[----:B------:R-:W4:Y:S01]  /*0570*/  LDG.E.64.CONSTANT R38, desc[UR6][R44.64+0x3000] ;  /* 0x003000062c267981 */ /* 0x000f22000c1e9b00 */
[----:B------:R-:W-:Y:S01]  /*0580*/  VIADD R7, R7, 0x2000 ;  /* 0x0000200007077836 */ /* 0x000fe20000000000 */
[----:B--2--5:R-:W-:-:S04]  /*0590*/  IADD3 R41, P1, P2, R10, R8, R2 ;  /* 0x000000080a297210 */ /* 0x024fc80007a3e002 */
[----:B------:R-:W-:Y:S02]  /*05a0*/  IADD3.X R9, PT, PT, R11, R9, R3, P1, P2 ;  /* 0x000000090b097210 */ /* 0x000fe40000fe4403 */
[----:B---3--:R-:W-:-:S04]  /*05b0*/  IADD3 R41, P3, P4, R14, R12, R41 ;  /* 0x0000000c0e297210 */ /* 0x008fc80007c7e029 */
[----:B------:R-:W-:Y:S02]  /*05c0*/  IADD3.X R13, PT, PT, R15, R13, R9, P3, P4 ;  /* 0x0000000d0f0d7210 */ /* 0x000fe40001fe8409 */
[----:B----4-:R-:W-:-:S04]  /*05d0*/  IADD3 R3, P1, P2, R18, R16, R41 ;  /* 0x0000001012037210 */ /* 0x010fc80007a3e029 */
[----:B------:R-:W-:Y:S02]  /*05e0*/  IADD3.X R17, PT, PT, R19, R17, R13, P1, P2 ;  /* 0x0000001113117210 */ /* 0x000fe40000fe440d */
[----:B------:R-:W-:-:S04]  /*05f0*/  IADD3 R3, P3, P4, R26, R20, R3 ;  /* 0x000000141a037210 */ /* 0x000fc80007c7e003 */
[----:B------:R-:W-:Y:S02]  /*0600*/  IADD3.X R21, PT, PT, R27, R21, R17, P3, P4 ;  /* 0x000000151b157210 */ /* 0x000fe40001fe8411 */
[----:B------:R-:W-:-:S04]  /*0610*/  IADD3 R3, P1, P2, R22, R24, R3 ;  /* 0x0000001816037210 */ /* 0x000fc80007a3e003 */
[----:B------:R-:W-:Y:S02]  /*0620*/  IADD3.X R23, PT, PT, R23, R25, R21, P1, P2 ;  /* 0x0000001917177210 */ /* 0x000fe40000fe4415 */
[----:B------:R-:W-:-:S04]  /*0630*/  IADD3 R3, P3, P4, R36, R28, R3 ;  /* 0x0000001c24037210 */ /* 0x000fc80007c7e003 */
[----:B------:R-:W-:Y:S02]  /*0640*/  IADD3.X R29, PT, PT, R37, R29, R23, P3, P4 ;  /* 0x0000001d251d7210 */ /* 0x000fe40001fe8417 */
[----:B------:R-:W-:Y:S02]  /*0650*/  ISETP.GE.AND P3, PT, R7, R0, PT ;  /* 0x000000000700720c */ /* 0x000fe40003f66270 */
[----:B------:R-:W-:-:S04]  /*0660*/  IADD3 R3, P2, P1, R32, R34, R3 ;  /* 0x0000002220037210 */ /* 0x000fc8000795e003 */
[----:B------:R-:W-:Y:S02]  /*0670*/  IADD3 R2, P4, P5, R38, R30, R3 ;  /* 0x0000001e26027210 */ /* 0x000fe40007d9e003 */
[----:B------:R-:W-:-:S04]  /*0680*/  IADD3.X R3, PT, PT, R33, R35, R29, P2, P1 ;  /* 0x0000002321037210 */ /* 0x000fc800017e241d */
[----:B------:R-:W-:Y:S01]  /*0690*/  IADD3.X R3, PT, PT, R39, R31, R3, P4, P5 ;  /* 0x0000001f27037210 */ /* 0x000fe200027ea403 */
[----:B------:R-:W-:Y:S06]  /*06a0*/  @!P3 BRA `(.L_x_236) ;  /* 0xfffffffc0054b947 */ /* 0x000fec000383ffff */
.L_x_235:
[----:B------:R-:W-:Y:S05]  /*06b0*/  BSYNC.RECONVERGENT B2 ;  /* 0x0000000000027941 */ /* 0x000fea0003800200 */
.L_x_234:
[----:B------:R-:W-:Y:S01]  /*06c0*/  IMAD.IADD R0, R4, 0x1, -R7 ;  /* 0x0000000104007824 */ /* 0x000fe200078e0a07 */
[----:B------:R-:W-:Y:S04]  /*06d0*/  BSSY.RECONVERGENT B2, `(.L_x_237) ;  /* 0x0000019000027945 */ /* 0x000fe80003800200 */
[----:B------:R-:W-:-:S13]  /*06e0*/  ISETP.GT.AND P1, PT, R0, 0x800, PT ;  /* 0x000008000000780c */ /* 0x000fda0003f24270 */
[----:B------:R-:W-:Y:S05]  /*06f0*/  @!P1 BRA `(.L_x_238) ;  /* 0x0000000000589947 */ /* 0x000fea0003800000 */
[----:B------:R-:W0:Y:S01]  /*0700*/  LDC.64 R18, c[0x0][0x380] ;  /* 0x0000e000ff127b82 */ /* 0x000e220000000a00 */
[C---:B------:R-:W-:Y:S02]  /*0710*/  VIADD R15, R7.reuse, 0x800 ;  /* 0x00000800070f7836 */ /* 0x040fe40000000000 */
[----:B0-----:R-:W-:-:S05]  /*0720*/  IMAD.WIDE R8, R7, 0x8, R18 ;  /* 0x0000000807087825 */ /* 0x001fca00078e0212 */
[----:B------:R-:W2:Y:S01]  /*0730*/  LDG.E.64.CONSTANT R10, desc[UR6][R8.64] ;  /* 0x00000006080a7981 */ /* 0x000ea2000c1e9b00 */
[----:B------:R-:W-:-:S03]  /*0740*/  IMAD.WIDE R18, R15, 0x8, R18 ;  /* 0x000000080f127825 */ /* 0x000fc600078e0212 */
[----:B------:R-:W2:Y:S04]  /*0750*/  LDG.E.64.CONSTANT R12, desc[UR6][R8.64+0x1000] ;  /* 0x00100006080c7981 */ /* 0x000ea8000c1e9b00 */
[----:B------:R-:W3:Y:S04]  /*0760*/  LDG.E.64.CONSTANT R14, desc[UR6][R8.64+0x2000] ;  /* 0x00200006080e7981 */ /* 0x000ee8000c1e9b00 */
[----:B------:R-:W3:Y:S04]  /*0770*/  LDG.E.64.CONSTANT R16, desc[UR6][R8.64+0x3000] ;  /* 0x0030000608107981 */ /* 0x000ee8000c1e9b00 */
[----:B------:R-:W4:Y:S04]  /*0780*/  LDG.E.64.CONSTANT R20, desc[UR6][R18.64] ;  /* 0x0000000612147981 */ /* 0x000f28000c1e9b00 */
[----:B------:R-:W4:Y:S04]  /*0790*/  LDG.E.64.CONSTANT R22, desc[UR6][R18.64+0x1000] ;  /* 0x0010000612167981 */ /* 0x000f28000c1e9b00 */
[----:B------:R-:W4:Y:S04]  /*07a0*/  LDG.E.64.CONSTANT R24, desc[UR6][R18.64+0x2000] ;  /* 0x0020000612187981 */ /* 0x000f28000c1e9b00 */
[----:B------:R-:W4:Y:S01]  /*07b0*/  LDG.E.64.CONSTANT R26, desc[UR6][R18.64+0x3000] ;  /* 0x00300006121a7981 */ /* 0x000f22000c1e9b00 */
[----:B------:R-:W-:Y:S01]  /*07c0*/  VIADD R7, R7, 0x1000 ;  /* 0x0000100007077836 */ /* 0x000fe20000000000 */
[----:B--2--5:R-:W-:-:S04]  /*07d0*/  IADD3 R29, P0, P1, R12, R10, R2 ;  /* 0x0000000a0c1d7210 */ /* 0x024fc8000791e002 */
[----:B------:R-:W-:Y:S02]  /*07e0*/  IADD3.X R11, PT, PT, R13, R11, R3, P0, P1 ;  /* 0x0000000b0d0b7210 */ /* 0x000fe400007e2403 */
[----:B------:R-:W-:Y:S02]  /*07f0*/  PLOP3.LUT P0, PT, PT, PT, PT, 0x8, 0x80 ;  /* 0x000000000080781c */ /* 0x000fe40003f0e170 */
[----:B---3--:R-:W-:-:S04]  /*0800*/  IADD3 R29, P2, P3, R16, R14, R29 ;  /* 0x0000000e101d7210 */ /* 0x008fc80007b5e01d */
[----:B------:R-:W-:Y:S02]  /*0810*/  IADD3.X R15, PT, PT, R17, R15, R11, P2, P3 ;  /* 0x0000000f110f7210 */ /* 0x000fe400017e640b */
[----:B----4-:R-:W-:-:S04]  /*0820*/  IADD3 R3, P1, P4, R22, R20, R29 ;  /* 0x0000001416037210 */ /* 0x010fc80007c3e01d */
[----:B------:R-:W-:Y:S02]  /*0830*/  IADD3 R2, P2, P3, R26, R24, R3 ;  /* 0x000000181a027210 */ /* 0x000fe40007b5e003 */
[----:B------:R-:W-:-:S04]  /*0840*/  IADD3.X R3, PT, PT, R23, R21, R15, P1, P4 ;  /* 0x0000001517037210 */ /* 0x000fc80000fe840f */
[----:B------:R-:W-:-:S07]  /*0850*/  IADD3.X R3, PT, PT, R27, R25, R3, P2, P3 ;  /* 0x000000191b037210 */ /* 0x000fce00017e6403 */
.L_x_238:
[----:B------:R-:W-:Y:S05]  /*0860*/  BSYNC.RECONVERGENT B2 ;  /* 0x0000000000027941 */ /* 0x000fea0003800200 */
.L_x_237:
[----:B------:R-:W-:-:S13]  /*0870*/  ISETP.LT.OR P0, PT, R7, R4, P0 ;  /* 0x000000040700720c */ /* 0x000fda0000701670 */
[----:B------:R-:W-:Y:S05]  /*0880*/  @!P0 BRA `(.L_x_230) ;  /* 0x0000000000288947 */ /* 0x000fea0003800000 */
[----:B------:R-:W0:Y:S02]  /*0890*/  LDC.64 R8, c[0x0][0x380] ;  /* 0x0000e000ff087b82 */ /* 0x000e240000000a00 */
[----:B0-----:R-:W-:-:S05]  /*08a0*/  IMAD.WIDE R6, R7, 0x8, R8 ;  /* 0x0000000807067825 */ /* 0x001fca00078e0208 */
[----:B------:R-:W2:Y:S04]  /*08b0*/  LDG.E.64.CONSTANT R8, desc[UR6][R6.64] ;  /* 0x0000000606087981 */ /* 0x000ea8000c1e9b00 */
[----:B------:R-:W2:Y:S04]  /*08c0*/  LDG.E.64.CONSTANT R10, desc[UR6][R6.64+0x1000] ;  /* 0x00100006060a7981 */ /* 0x000ea8000c1e9b00 */
[----:B------:R-:W3:Y:S04]  /*08d0*/  LDG.E.64.CONSTANT R12, desc[UR6][R6.64+0x2000] ;  /* 0x00200006060c7981 */ /* 0x000ee8000c1e9b00 */
[----:B------:R-:W3:Y:S01]  /*08e0*/  LDG.E.64.CONSTANT R14, desc[UR6][R6.64+0x3000] ;  /* 0x00300006060e7981 */ /* 0x000ee2000c1e9b00 */
[----:B--2--5:R-:W-:-:S04]  /*08f0*/  IADD3 R17, P0, P1, R10, R8, R2 ;  /* 0x000000080a117210 */ /* 0x024fc8000791e002 */
[----:B------:R-:W-:Y:S02]  /*0900*/  IADD3.X R3, PT, PT, R11, R9, R3, P0, P1 ;  /* 0x000000090b037210 */ /* 0x000fe400007e2403 */
[----:B---3--:R-:W-:-:S04]  /*0910*/  IADD3 R2, P2, P3, R14, R12, R17 ;  /* 0x0000000c0e027210 */ /* 0x008fc80007b5e011 */
[----:B------:R-:W-:-:S09]  /*0920*/  IADD3.X R3, PT, PT, R15, R13, R3, P2, P3 ;  /* 0x0000000d0f037210 */ /* 0x000fd200017e6403 */
.L_x_230:
[----:B------:R-:W-:Y:S05]  /*0930*/  BSYNC.RECONVERGENT B1 ;  /* 0x0000000000017941 */ /* 0x000fea0003800200 */
.L_x_229:
[----:B------:R-:W-:-:S13]  /*0940*/  ISETP.GE.AND P0, PT, R4, 0x200, PT ;  /* 0x000002000400780c */ /* 0x000fda0003f06270 */
[----:B------:R-:W-:Y:S05]  /*0950*/  @!P0 BRA `(.L_x_239) ;  /* 0x00000004002c8947 */ /* 0x000fea0003800000 */
[----:B------:R-:W0:Y:S01]  /*0960*/  S2R R8, SR_LANEID ;  /* 0x0000000000087919 */ /* 0x000e220000000000 */
[----:B-----5:R-:W1:Y:S04]  /*0970*/  SHFL.DOWN PT, R0, R2, 0x1, 0x1f ;  /* 0x08201f0002007f89 */ /* 0x020e6800000e0000 */
[----:B------:R-:W2:Y:S01]  /*0980*/  SHFL.DOWN PT, R4, R3, 0x1, 0x1f ;  /* 0x08201f0003047f89 */ /* 0x000ea200000e0000 */
[----:B0-----:R-:W-:-:S04]  /*0990*/  ISETP.GT.AND P0, PT, R8, 0x1e, PT ;  /* 0x0000001e0800780c */ /* 0x001fc80003f04270 */
[----:B-1----:R-:W-:Y:S02]  /*09a0*/  SEL R9, R0, RZ, !P0 ;  /* 0x000000ff00097207 */ /* 0x002fe40004000000 */
[----:B--2---:R-:W-:Y:S02]  /*09b0*/  SEL R4, R4, RZ, !P0 ;  /* 0x000000ff04047207 */ /* 0x004fe40004000000 */
[----:B------:R-:W-:-:S05]  /*09c0*/  IADD3 R9, P0, PT, R2, R9, RZ ;  /* 0x0000000902097210 */ /* 0x000fca0007f1e0ff */
[----:B------:R-:W-:Y:S01]  /*09d0*/  IMAD.X R6, R3, 0x1, R4, P0 ;  /* 0x0000000103067824 */ /* 0x000fe200000e0604 */
[----:B------:R-:W0:Y:S01]  /*09e0*/  SHFL.DOWN PT, R0, R9, 0x2, 0x1f ;  /* 0x08401f0009007f89 */ /* 0x000e2200000e0000 */
[----:B------:R-:W-:-:S03]  /*09f0*/  ISETP.GT.AND P0, PT, R8, 0x1d, PT ;  /* 0x0000001d0800780c */ /* 0x000fc60003f04270 */
[----:B------:R-:W1:Y:S01]  /*0a00*/  SHFL.DOWN PT, R4, R6, 0x2, 0x1f ;  /* 0x08401f0006047f89 */ /* 0x000e6200000e0000 */
[----:B0-----:R-:W-:-:S04]  /*0a10*/  SEL R0, R0, RZ, !P0 ;  /* 0x000000ff00007207 */ /* 0x001fc80004000000 */
[----:B------:R-:W-:Y:S02]  /*0a20*/  IADD3 R7, P1, PT, R0, R9, RZ ;  /* 0x0000000900077210 */ /* 0x000fe40007f3e0ff */
[----:B-1----:R-:W-:Y:S02]  /*0a30*/  SEL R3, R4, RZ, !P0 ;  /* 0x000000ff04037207 */ /* 0x002fe40004000000 */
[----:B------:R-:W-:Y:S01]  /*0a40*/  ISETP.GT.AND P0, PT, R8, 0x1b, PT ;  /* 0x0000001b0800780c */ /* 0x000fe20003f04270 */
[----:B------:R-:W0:Y:S02]  /*0a50*/  SHFL.DOWN PT, R0, R7, 0x4, 0x1f ;  /* 0x08801f0007007f89 */ /* 0x000e2400000e0000 */
[----:B------:R-:W-:-:S05]  /*0a60*/  IMAD.X R3, R3, 0x1, R6, P1 ;  /* 0x0000000103037824 */ /* 0x000fca00008e0606 */
[----:B------:R-:W1:Y:S01]  /*0a70*/  SHFL.DOWN PT, R2, R3, 0x4, 0x1f ;  /* 0x08801f0003027f89 */ /* 0x000e6200000e0000 */
[----:B0-----:R-:W-:-:S04]  /*0a80*/  SEL R0, R0, RZ, !P0 ;  /* 0x000000ff00007207 */ /* 0x001fc80004000000 */
[----:B------:R-:W-:Y:S02]  /*0a90*/  IADD3 R11, P1, PT, R0, R7, RZ ;  /* 0x00000007000b7210 */ /* 0x000fe40007f3e0ff */
[----:B-1----:R-:W-:-:S03]  /*0aa0*/  SEL R2, R2, RZ, !P0 ;  /* 0x000000ff02027207 */ /* 0x002fc60004000000 */
[----:B------:R-:W0:Y:S01]  /*0ab0*/  SHFL.DOWN PT, R0, R11, 0x8, 0x1f ;  /* 0x09001f000b007f89 */ /* 0x000e2200000e0000 */
[----:B------:R-:W-:Y:S01]  /*0ac0*/  ISETP.GT.AND P0, PT, R8, 0x17, PT ;  /* 0x000000170800780c */ /* 0x000fe20003f04270 */
[----:B------:R-:W-:Y:S01]  /*0ad0*/  IMAD.X R13, R2, 0x1, R3, P1 ;  /* 0x00000001020d7824 */ /* 0x000fe200008e0603 */
[----:B------:R-:W-:-:S04]  /*0ae0*/  ISETP.NE.AND P1, PT, R8, RZ, PT ;  /* 0x000000ff0800720c */ /* 0x000fc80003f25270 */
[----:B------:R-:W1:Y:S09]  /*0af0*/  SHFL.DOWN PT, R2, R13, 0x8, 0x1f ;  /* 0x09001f000d027f89 */ /* 0x000e7200000e0000 */
[----:B------:R-:W2:Y:S01]  /*0b00*/  @!P1 S2R R7, SR_CgaCtaId ;  /* 0x0000000000079919 */ /* 0x000ea20000008800 */
[----:B0-----:R-:W-:-:S04]  /*0b10*/  SEL R0, R0, RZ, !P0 ;  /* 0x000000ff00007207 */ /* 0x001fc80004000000 */
[----:B------:R-:W-:Y:S02]  /*0b20*/  IADD3 R9, P2, PT, R0, R11, RZ ;  /* 0x0000000b00097210 */ /* 0x000fe40007f5e0ff */
[----:B-1----:R-:W-:-:S03]  /*0b30*/  SEL R2, R2, RZ, !P0 ;  /* 0x000000ff02027207 */ /* 0x002fc60004000000 */
[----:B------:R-:W0:Y:S01]  /*0b40*/  SHFL.DOWN PT, R0, R9, 0x10, 0x1f ;  /* 0x0a001f0009007f89 */ /* 0x000e2200000e0000 */
[----:B------:R-:W-:Y:S01]  /*0b50*/  ISETP.GT.AND P0, PT, R8, 0xf, PT ;  /* 0x0000000f0800780c */ /* 0x000fe20003f04270 */
[----:B------:R-:W-:Y:S01]  /*0b60*/  IMAD.X R6, R2, 0x1, R13, P2 ;  /* 0x0000000102067824 */ /* 0x000fe200010e060d */
[----:B------:R-:W-:-:S04]  /*0b70*/  @!P1 MOV R2, 0x400 ;  /* 0x0000040000029802 */ /* 0x000fc80000000f00 */
[----:B------:R-:W1:Y:S01]  /*0b80*/  SHFL.DOWN PT, R3, R6, 0x10, 0x1f ;  /* 0x0a001f0006037f89 */ /* 0x000e6200000e0000 */
[----:B--2---:R-:W-:Y:S02]  /*0b90*/  @!P1 LEA R7, R7, R2, 0x18 ;  /* 0x0000000207079211 */ /* 0x004fe400078ec0ff */
[----:B0-----:R-:W-:Y:S02]  /*0ba0*/  SEL R4, R0, RZ, !P0 ;  /* 0x000000ff00047207 */ /* 0x001fe40004000000 */
[----:B------:R-:W-:Y:S02]  /*0bb0*/  @!P1 SHF.R.U32.HI R0, RZ, 0x2, R5 ;  /* 0x00000002ff009819 */ /* 0x000fe40000011605 */
[----:B------:R-:W-:Y:S02]  /*0bc0*/  IADD3 R2, P2, PT, R4, R9, RZ ;  /* 0x0000000904027210 */ /* 0x000fe40007f5e0ff */
[----:B------:R-:W-:Y:S02]  /*0bd0*/  @!P1 LOP3.LUT R0, R0, 0xf8, RZ, 0xc0, !PT ;  /* 0x000000f800009812 */ /* 0x000fe400078ec0ff */
[----:B-1----:R-:W-:-:S02]  /*0be0*/  SEL R3, R3, RZ, !P0 ;  /* 0x000000ff03037207 */ /* 0x002fc40004000000 */
[----:B------:R-:W-:Y:S01]  /*0bf0*/  ISETP.NE.AND P0, PT, R5, RZ, PT ;  /* 0x000000ff0500720c */ /* 0x000fe20003f05270 */
[----:B------:R-:W-:Y:S02]  /*0c00*/  @!P1 IMAD.IADD R7, R0, 0x1, R7 ;  /* 0x0000000100079824 */ /* 0x000fe400078e0207 */
[----:B------:R-:W-:-:S05]  /*0c10*/  IMAD.X R3, R3, 0x1, R6, P2 ;  /* 0x0000000103037824 */ /* 0x000fca00010e0606 */
[----:B------:R2:W-:Y:S01]  /*0c20*/  @!P1 STS.64 [R7+0x10], R2 ;  /* 0x0000100207009388 */ /* 0x0005e20000000a00 */
[----:B------:R-:W-:Y:S06]  /*0c30*/  BAR.SYNC.DEFER_BLOCKING 0x0 ;  /* 0x0000000000007b1d */ /* 0x000fec0000010000 */
[----:B------:R-:W-:Y:S05]  /*0c40*/  @P0 BRA `(.L_x_240) ;  /* 0x00000018007c0947 */ /* 0x000fea0003800000 */
[----:B------:R-:W0:Y:S01]  /*0c50*/  S2UR UR5, SR_CgaCtaId ;  /* 0x00000000000579c3 */ /* 0x000e220000008800 */
[----:B------:R-:W-:Y:S02]  /*0c60*/  UMOV UR4, 0x400 ;  /* 0x0000040000047882 */ /* 0x000fe40000000000 */
[----:B0-----:R-:W-:-:S09]  /*0c70*/  ULEA UR4, UR5, UR4, 0x18 ;  /* 0x0000000405047291 */ /* 0x001fd2000f8ec0ff */
[----:B------:R-:W-:Y:S04]  /*0c80*/  LDS.64 R32, [UR4+0x18] ;  /* 0x00001804ff207984 */ /* 0x000fe80008000a00 */
[----:B------:R-:W0:Y:S04]  /*0c90*/  LDS.128 R28, [UR4+0x20] ;  /* 0x00002004ff1c7984 */ /* 0x000e280008000c00 */
[----:B------:R-:W1:Y:S04]  /*0ca0*/  LDS.128 R24, [UR4+0x30] ;  /* 0x00003004ff187984 */ /* 0x000e680008000c00 */
[----:B------:R-:W3:Y:S04]  /*0cb0*/  LDS.128 R20, [UR4+0x40] ;  /* 0x00004004ff147984 */ /* 0x000ee80008000c00 */
[----:B------:R-:W4:Y:S04]  /*0cc0*/  LDS.128 R16, [UR4+0x50] ;  /* 0x00005004ff107984 */ /* 0x000f280008000c00 */
[----:B------:R-:W5:Y:S04]  /*0cd0*/  LDS.128 R12, [UR4+0x60] ;  /* 0x00006004ff0c7984 */ /* 0x000f680008000c00 */
[----:B------:R-:W5:Y:S04]  /*0ce0*/  LDS.128 R8, [UR4+0x70] ;  /* 0x00007004ff087984 */ /* 0x000f680008000c00 */
[----:B--2---:R-:W2:Y:S01]  /*0cf0*/  LDS.128 R4, [UR4+0x80] ;  /* 0x00008004ff047984 */ /* 0x004ea20008000c00 */
[----:B0-----:R-:W-:-:S04]  /*0d00*/  IADD3 R35, P1, P2, R28, R32, R2 ;  /* 0x000000201c237210 */ /* 0x001fc80007a3e002 */
[----:B-1----:R-:W-:Y:S02]  /*0d10*/  IADD3 R35, P3, P4, R24, R35, R30 ;  /* 0x0000002318237210 */ /* 0x002fe40007c7e01e */
[----:B------:R-:W-:Y:S02]  /*0d20*/  IADD3.X R29, PT, PT, R29, R33, R3, P1, P2 ;  /* 0x000000211d1d7210 */ /* 0x000fe40000fe4403 */
[----:B---3--:R-:W-:Y:S02]  /*0d30*/  IADD3 R3, P1, P2, R20, R35, R26 ;  /* 0x0000002314037210 */ /* 0x008fe40007a3e01a */
[----:B------:R-:W-:Y:S02]  /*0d40*/  IADD3.X R25, PT, PT, R25, R29, R31, P3, P4 ;  /* 0x0000001d19197210 */ /* 0x000fe40001fe841f */
[----:B----4-:R-:W-:Y:S02]  /*0d50*/  IADD3 R3, P3, P4, R16, R3, R22 ;  /* 0x0000000310037210 */ /* 0x010fe40007c7e016 */
[----:B------:R-:W-:-:S02]  /*0d60*/  IADD3.X R21, PT, PT, R21, R25, R27, P1, P2 ;  /* 0x0000001915157210 */ /* 0x000fc40000fe441b */
[----:B-----5:R-:W-:Y:S02]  /*0d70*/  IADD3 R3, P1, P2, R12, R3, R18 ;  /* 0x000000030c037210 */ /* 0x020fe40007a3e012 */
[----:B------:R-:W-:Y:S02]  /*0d80*/  IADD3.X R17, PT, PT, R17, R21, R23, P3, P4 ;  /* 0x0000001511117210 */ /* 0x000fe40001fe8417 */
[----:B------:R-:W-:Y:S02]  /*0d90*/  IADD3 R3, P3, P4, R8, R3, R14 ;  /* 0x0000000308037210 */ /* 0x000fe40007c7e00e */
[----:B------:R-:W-:Y:S02]  /*0da0*/  IADD3.X R13, PT, PT, R13, R17, R19, P1, P2 ;  /* 0x000000110d0d7210 */ /* 0x000fe40000fe4413 */
[----:B--2---:R-:W-:Y:S02]  /*0db0*/  IADD3 R3, P1, P2, R4, R3, R10 ;  /* 0x0000000304037210 */ /* 0x004fe40007a3e00a */
[----:B------:R-:W-:-:S02]  /*0dc0*/  IADD3.X R9, PT, PT, R9, R13, R15, P3, P4 ;  /* 0x0000000d09097210 */ /* 0x000fc40001fe840f */
[----:B------:R-:W-:Y:S02]  /*0dd0*/  IADD3 R2, P3, PT, R3, R6, RZ ;  /* 0x0000000603027210 */ /* 0x000fe40007f7e0ff */
[----:B------:R-:W-:-:S05]  /*0de0*/  IADD3.X R3, PT, PT, R5, R9, R11, P1, P2 ;  /* 0x0000000905037210 */ /* 0x000fca0000fe440b */
[----:B------:R-:W-:Y:S01]  /*0df0*/  IMAD.X R3, R3, 0x1, R7, P3 ;  /* 0x0000000103037824 */ /* 0x000fe200018e0607 */
[----:B------:R-:W-:Y:S06]  /*0e00*/  BRA `(.L_x_240) ;  /* 0x00000018000c7947 */ /* 0x000fec0003800000 */
.L_x_239:
[----:B------:R-:W-:Y:S01]  /*0e10*/  LOP3.LUT R0, R5, 0x3e0, RZ, 0xc0, !PT ;  /* 0x000003e005007812 */ /* 0x000fe200078ec0ff */
[----:B------:R-:W0:Y:S03]  /*0e20*/  S2R R12, SR_LANEID ;  /* 0x00000000000c7919 */ /* 0x000e260000000000 */
[----:B------:R-:W-:Y:S01]  /*0e30*/  LOP3.LUT R9, RZ, R0, RZ, 0x33, !PT ;  /* 0x00000000ff097212 */ /* 0x000fe200078e33ff */
[----:B------:R-:W-:-:S04]  /*0e40*/  VIADD R7, R0, 0x20 ;  /* 0x0000002000077836 */ /* 0x000fc80000000000 */
[----:B------:R-:W-:Y:S01]  /*0e50*/  IMAD.IADD R9, R9, 0x1, R4 ;  /* 0x0000000109097824 */ /* 0x000fe200078e0204 */
[----:B------:R-:W-:-:S04]  /*0e60*/  ISETP.GT.AND P0, PT, R7, R4, PT ;  /* 0x000000040700720c */ /* 0x000fc80003f04270 */
[----:B------:R-:W-:-:S05]  /*0e70*/  SEL R9, R9, 0x1f, P0 ;  /* 0x0000001f09097807 */ /* 0x000fca0000000000 */
[----:B-----5:R-:W1:Y:S04]  /*0e80*/  SHFL.DOWN PT, R0, R2, 0x1, R9 ;  /* 0x0820000002007989 */ /* 0x020e6800000e0009 */
[----:B------:R-:W2:Y:S01]  /*0e90*/  SHFL.DOWN PT, R6, R3, 0x1, R9 ;  /* 0x0820000003067989 */ /* 0x000ea200000e0009 */
[C---:B0-----:R-:W-:Y:S01]  /*0ea0*/  ISETP.GE.AND P0, PT, R12.reuse, R9, PT ;  /* 0x000000090c00720c */ /* 0x041fe20003f06270 */
[C---:B------:R-:W-:Y:S01]  /*0eb0*/  VIADD R8, R12.reuse, 0x2 ;  /* 0x000000020c087836 */ /* 0x040fe20000000000 */
[----:B------:R-:W-:Y:S02]  /*0ec0*/  ISETP.NE.AND P2, PT, R12, RZ, PT ;  /* 0x000000ff0c00720c */ /* 0x000fe40003f45270 */
[----:B-1----:R-:W-:Y:S02]  /*0ed0*/  SEL R7, R0, RZ, !P0 ;  /* 0x000000ff00077207 */ /* 0x002fe40004000000 */
[----:B--2---:R-:W-:-:S02]  /*0ee0*/  SEL R6, R6, RZ, !P0 ;  /* 0x000000ff06067207 */ /* 0x004fc40004000000 */
[----:B------:R-:W-:-:S05]  /*0ef0*/  IADD3 R7, P0, PT, R2, R7, RZ ;  /* 0x0000000702077210 */ /* 0x000fca0007f1e0ff */
[----:B------:R-:W-:Y:S01]  /*0f00*/  IMAD.X R11, R3, 0x1, R6, P0 ;  /* 0x00000001030b7824 */ /* 0x000fe200000e0606 */
[----:B------:R-:W0:Y:S01]  /*0f10*/  SHFL.DOWN PT, R0, R7, 0x2, R9 ;  /* 0x0840000007007989 */ /* 0x000e2200000e0009 */
[----:B------:R-:W-:-:S03]  /*0f20*/  ISETP.GT.AND P0, PT, R8, R9, PT ;  /* 0x000000090800720c */ /* 0x000fc60003f04270 */
[----:B------:R-:W1:Y:S01]  /*0f30*/  SHFL.DOWN PT, R6, R11, 0x2, R9 ;  /* 0x084000000b067989 */ /* 0x000e6200000e0009 */
[----:B0-----:R-:W-:-:S04]  /*0f40*/  SEL R0, R0, RZ, !P0 ;  /* 0x000000ff00007207 */ /* 0x001fc80004000000 */
[----:B------:R-:W-:Y:S02]  /*0f50*/  IADD3 R8, P1, PT, R0, R7, RZ ;  /* 0x0000000700087210 */ /* 0x000fe40007f3e0ff */
[----:B-1----:R-:W-:-:S03]  /*0f60*/  SEL R6, R6, RZ, !P0 ;  /* 0x000000ff06067207 */ /* 0x002fc60004000000 */
[----:B------:R-:W0:Y:S02]  /*0f70*/  SHFL.DOWN PT, R0, R8, 0x4, R9 ;  /* 0x0880000008007989 */ /* 0x000e2400000e0009 */
[----:B------:R-:W-:Y:S02]  /*0f80*/  IMAD.X R10, R6, 0x1, R11, P1 ;  /* 0x00000001060a7824 */ /* 0x000fe400008e060b */
[----:B------:R-:W-:Y:S01]  /*0f90*/  VIADD R6, R12, 0x4 ;  /* 0x000000040c067836 */ /* 0x000fe20000000000 */
[----:B------:R-:W1:Y:S02]  /*0fa0*/  @!P2 S2R R11, SR_CgaCtaId ;  /* 0x00000000000ba919 */ /* 0x000e640000008800 */
[----:B------:R-:W2:Y:S02]  /*0fb0*/  SHFL.DOWN PT, R2, R10, 0x4, R9 ;  /* 0x088000000a027989 */ /* 0x000ea400000e0009 */
[----:B------:R-:W-:Y:S01]  /*0fc0*/  ISETP.GT.AND P0, PT, R6, R9, PT ;  /* 0x000000090600720c */ /* 0x000fe20003f04270 */
[----:B------:R-:W-:-:S03]  /*0fd0*/  VIADD R6, R12, 0x8 ;  /* 0x000000080c067836 */ /* 0x000fc60000000000 */
[----:B0-----:R-:W-:-:S04]  /*0fe0*/  SEL R0, R0, RZ, !P0 ;  /* 0x000000ff00007207 */ /* 0x001fc80004000000 */
[----:B------:R-:W-:Y:S02]  /*0ff0*/  IADD3 R3, P1, PT, R0, R8, RZ ;  /* 0x0000000800037210 */ /* 0x000fe40007f3e0ff */
[----:B--2---:R-:W-:-:S03]  /*1000*/  SEL R2, R2, RZ, !P0 ;  /* 0x000000ff02027207 */ /* 0x004fc60004000000 */
[----:B------:R-:W0:Y:S01]  /*1010*/  SHFL.DOWN PT, R0, R3, 0x8, R9 ;  /* 0x0900000003007989 */ /* 0x000e2200000e0009 */
[----:B------:R-:W-:Y:S01]  /*1020*/  ISETP.GT.AND P0, PT, R6, R9, PT ;  /* 0x000000090600720c */ /* 0x000fe20003f04270 */
[----:B------:R-:W-:-:S05]  /*1030*/  IMAD.X R7, R2, 0x1, R10, P1 ;  /* 0x0000000102077824 */ /* 0x000fca00008e060a */
[----:B------:R-:W2:Y:S01]  /*1040*/  SHFL.DOWN PT, R2, R7, 0x8, R9 ;  /* 0x0900000007027989 */ /* 0x000ea200000e0009 */
[----:B0-----:R-:W-:-:S04]  /*1050*/  SEL R0, R0, RZ, !P0 ;  /* 0x000000ff00007207 */ /* 0x001fc80004000000 */
[----:B------:R-:W-:Y:S02]  /*1060*/  IADD3 R6, P1, PT, R0, R3, RZ ;  /* 0x0000000300067210 */ /* 0x000fe40007f3e0ff */
[----:B--2---:R-:W-:-:S03]  /*1070*/  SEL R2, R2, RZ, !P0 ;  /* 0x000000ff02027207 */ /* 0x004fc60004000000 */
[----:B------:R-:W0:Y:S02]  /*1080*/  SHFL.DOWN PT, R0, R6, 0x10, R9 ;  /* 0x0a00000006007989 */ /* 0x000e2400000e0009 */
[----:B------:R-:W-:Y:S01]  /*1090*/  IMAD.X R8, R2, 0x1, R7, P1 ;  /* 0x0000000102087824 */ /* 0x000fe200008e0607 */
[----:B------:R-:W-:Y:S01]  /*10a0*/  @!P2 SHF.R.U32.HI R7, RZ, 0x2, R5 ;  /* 0x00000002ff07a819 */ /* 0x000fe20000011605 */
[----:B------:R-:W-:-:S03]  /*10b0*/  VIADD R2, R12, 0x10 ;  /* 0x000000100c027836 */ /* 0x000fc60000000000 */
[----:B------:R-:W2:Y:S01]  /*10c0*/  SHFL.DOWN PT, R3, R8, 0x10, R9 ;  /* 0x0a00000008037989 */ /* 0x000ea200000e0009 */
[----:B------:R-:W-:Y:S02]  /*10d0*/  @!P2 LOP3.LUT R7, R7, 0xf8, RZ, 0xc0, !PT ;  /* 0x000000f80707a812 */ /* 0x000fe400078ec0ff */
[----:B------:R-:W-:Y:S02]  /*10e0*/  ISETP.GT.AND P0, PT, R2, R9, PT ;  /* 0x000000090200720c */ /* 0x000fe40003f04270 */
[----:B------:R-:W-:-:S04]  /*10f0*/  @!P2 MOV R2, 0x400 ;  /* 0x000004000002a802 */ /* 0x000fc80000000f00 */
[----:B-1----:R-:W-:-:S05]  /*1100*/  @!P2 LEA R10, R11, R2, 0x18 ;  /* 0x000000020b0aa211 */ /* 0x002fca00078ec0ff */
[----:B------:R-:W-:Y:S01]  /*1110*/  @!P2 IMAD.IADD R7, R7, 0x1, R10 ;  /* 0x000000010707a824 */ /* 0x000fe200078e020a */
[----:B0-----:R-:W-:-:S04]  /*1120*/  SEL R0, R0, RZ, !P0 ;  /* 0x000000ff00007207 */ /* 0x001fc80004000000 */
[----:B------:R-:W-:Y:S02]  /*1130*/  IADD3 R2, P1, PT, R0, R6, RZ ;  /* 0x0000000600027210 */ /* 0x000fe40007f3e0ff */
[----:B--2---:R-:W-:Y:S02]  /*1140*/  SEL R3, R3, RZ, !P0 ;  /* 0x000000ff03037207 */ /* 0x004fe40004000000 */
[----:B------:R-:W-:-:S03]  /*1150*/  ISETP.NE.AND P0, PT, R5, RZ, PT ;  /* 0x000000ff0500720c */ /* 0x000fc60003f05270 */
[----:B------:R-:W-:-:S05]  /*1160*/  IMAD.X R3, R3, 0x1, R8, P1 ;  /* 0x0000000103037824 */ /* 0x000fca00008e0608 */
[----:B------:R1:W-:Y:S01]  /*1170*/  @!P2 STS.64 [R7+0x10], R2 ;  /* 0x000010020700a388 */ /* 0x0003e20000000a00 */
[----:B------:R-:W-:Y:S06]  /*1180*/  BAR.SYNC.DEFER_BLOCKING 0x0 ;  /* 0x0000000000007b1d */ /* 0x000fec0000010000 */
[----:B------:R-:W-:Y:S05]  /*1190*/  @P0 BRA `(.L_x_240) ;  /* 0x0000001400280947 */ /* 0x000fea0003800000 */
[----:B------:R-:W0:Y:S01]  /*11a0*/  S2UR UR5, SR_CgaCtaId ;  /* 0x00000000000579c3 */ /* 0x000e220000008800 */
[----:B------:R-:W-:Y:S01]  /*11b0*/  UMOV UR4, 0x400 ;  /* 0x0000040000047882 */ /* 0x000fe20000000000 */
[C---:B------:R-:W-:Y:S02]  /*11c0*/  ISETP.GT.AND P2, PT, R4.reuse, 0x40, PT ;  /* 0x000000400400780c */ /* 0x040fe40003f44270 */
[C---:B------:R-:W-:Y:S02]  /*11d0*/  ISETP.GT.AND P1, PT, R4.reuse, 0x20, PT ;  /* 0x000000200400780c */ /* 0x040fe40003f24270 */
[C---:B------:R-:W-:Y:S02]  /*11e0*/  ISETP.GT.AND P5, PT, R4.reuse, 0x180, PT ;  /* 0x000001800400780c */ /* 0x040fe40003fa4270 */
[----:B------:R-:W-:Y:S01]  /*11f0*/  ISETP.GT.AND P6, PT, R4, 0x1a0, PT ;  /* 0x000001a00400780c */ /* 0x000fe20003fc4270 */
[----:B0-----:R-:W-:-:S09]  /*1200*/  ULEA UR4, UR5, UR4, 0x18 ;  /* 0x0000000405047291 */ /* 0x001fd2000f8ec0ff */
[----:B------:R-:W0:Y:S04]  /*1210*/  LDS.128 R8, [UR4+0x20] ;  /* 0x00002004ff087984 */ /* 0x000e280008000c00 */
[----:B-1----:R-:W1:Y:S04]  /*1220*/  LDS.64 R6, [UR4+0x18] ;  /* 0x00001804ff067984 */ /* 0x002e680008000a00 */
[----:B------:R-:W2:Y:S04]  /*1230*/  LDS.128 R12, [UR4+0x30] ;  /* 0x00003004ff0c7984 */ /* 0x000ea80008000c00 */
[----:B------:R-:W3:Y:S04]  /*1240*/  LDS.128 R16, [UR4+0x40] ;  /* 0x00004004ff107984 */ /* 0x000ee80008000c00 */
[----:B------:R-:W4:Y:S04]  /*1250*/  LDS.128 R20, [UR4+0x50] ;  /* 0x00005004ff147984 */ /* 0x000f280008000c00 */
[----:B------:R-:W5:Y:S04]  /*1260*/  LDS.128 R24, [UR4+0x60] ;  /* 0x00006004ff187984 */ /* 0x000f680008000c00 */
[----:B------:R-:W5:Y:S04]  /*1270*/  LDS.128 R32, [UR4+0x70] ;  /* 0x00007004ff207984 */ /* 0x000f680008000c00 */
[----:B------:R-:W5:Y:S01]  /*1280*/  LDS.128 R28, [UR4+0x80] ;  /* 0x00008004ff1c7984 */ /* 0x000f620008000c00 */
[----:B0-----:R-:W-:-:S02]  /*1290*/  SEL R5, R8, RZ, P2 ;  /* 0x000000ff08057207 */ /* 0x001fc40001000000 */
[----:B------:R-:W-:Y:S02]  /*12a0*/  SEL R8, R9, RZ, P2 ;  /* 0x000000ff09087207 */ /* 0x000fe40001000000 */
[----:B-1----:R-:W-:Y:S02]  /*12b0*/  SEL R0, R6, RZ, P1 ;  /* 0x000000ff06007207 */ /* 0x002fe40000800000 */
[----:B------:R-:W-:Y:S02]  /*12c0*/  SEL R7, R7, RZ, P1 ;  /* 0x000000ff07077207 */ /* 0x000fe40000800000 */
[C---:B------:R-:W-:Y:S02]  /*12d0*/  ISETP.GT.AND P1, PT, R4.reuse, 0x60, PT ;  /* 0x000000600400780c */ /* 0x040fe40003f24270 */
[----:B------:R-:W-:Y:S02]  /*12e0*/  ISETP.GT.AND P2, PT, R4, 0x80, PT ;  /* 0x000000800400780c */ /* 0x000fe40003f44270 */
[----:B------:R-:W-:-:S02]  /*12f0*/  IADD3 R0, P3, P4, R5, R0, R2 ;  /* 0x0000000005007210 */ /* 0x000fc40007c7e002 */
[----:B------:R-:W-:Y:S02]  /*1300*/  SEL R5, R10, RZ, P1 ;  /* 0x000000ff0a057207 */ /* 0x000fe40000800000 */
[----:B------:R-:W-:Y:S02]  /*1310*/  SEL R11, R11, RZ, P1 ;  /* 0x000000ff0b0b7207 */ /* 0x000fe40000800000 */
[----:B--2---:R-:W-:Y:S02]  /*1320*/  SEL R2, R12, RZ, P2 ;  /* 0x000000ff0c027207 */ /* 0x004fe40001000000 */
[----:B------:R-:W-:Y:S02]  /*1330*/  SEL R6, R13, RZ, P2 ;  /* 0x000000ff0d067207 */ /* 0x000fe40001000000 */
[C---:B------:R-:W-:Y:S02]  /*1340*/  ISETP.GT.AND P1, PT, R4.reuse, 0xa0, PT ;  /* 0x000000a00400780c */ /* 0x040fe40003f24270 */
[----:B------:R-:W-:-:S02]  /*1350*/  ISETP.GT.AND P2, PT, R4, 0xc0, PT ;  /* 0x000000c00400780c */ /* 0x000fc40003f44270 */
[----:B------:R-:W-:Y:S02]  /*1360*/  IADD3.X R7, PT, PT, R8, R7, R3, P3, P4 ;  /* 0x0000000708077210 */ /* 0x000fe40001fe8403 */
[----:B------:R-:W-:Y:S02]  /*1370*/  IADD3 R2, P3, P4, R2, R0, R5 ;  /* 0x0000000002027210 */ /* 0x000fe40007c7e005 */
[----:B------:R-:W-:Y:S02]  /*1380*/  SEL R3, R14, RZ, P1 ;  /* 0x000000ff0e037207 */ /* 0x000fe40000800000 */
[----:B---3--:R-:W-:Y:S02]  /*1390*/  SEL R0, R16, RZ, P2 ;  /* 0x000000ff10007207 */ /* 0x008fe40001000000 */
[----:B------:R-:W-:Y:S02]  /*13a0*/  SEL R14, R15, RZ, P1 ;  /* 0x000000ff0f0e7207 */ /* 0x000fe40000800000 */
[----:B------:R-:W-:-:S02]  /*13b0*/  ISETP.GT.AND P1, PT, R4, 0xe0, PT ;  /* 0x000000e00400780c */ /* 0x000fc40003f24270 */
[----:B------:R-:W-:Y:S02]  /*13c0*/  IADD3.X R6, PT, PT, R6, R7, R11, P3, P4 ;  /* 0x0000000706067210 */ /* 0x000fe40001fe840b */
[----:B------:R-:W-:Y:S02]  /*13d0*/  SEL R5, R17, RZ, P2 ;  /* 0x000000ff11057207 */ /* 0x000fe40001000000 */
[----:B------:R-:W-:Y:S02]  /*13e0*/  IADD3 R0, P3, P4, R0, R2, R3 ;  /* 0x0000000200007210 */ /* 0x000fe40007c7e003 */
[----:B------:R-:W-:Y:S02]  /*13f0*/  ISETP.GT.AND P2, PT, R4, 0x100, PT ;  /* 0x000001000400780c */ /* 0x000fe40003f44270 */
[----:B------:R-:W-:Y:S02]  /*1400*/  SEL R3, R18, RZ, P1 ;  /* 0x000000ff12037207 */ /* 0x000fe40000800000 */
[----:B------:R-:W-:-:S02]  /*1410*/  SEL R19, R19, RZ, P1 ;  /* 0x000000ff13137207 */ /* 0x000fc40000800000 */
[----:B------:R-:W-:Y:S02]  /*1420*/  ISETP.GT.AND P1, PT, R4, 0x120, PT ;  /* 0x000001200400780c */ /* 0x000fe40003f24270 */
[----:B------:R-:W-:Y:S02]  /*1430*/  IADD3.X R5, PT, PT, R5, R6, R14, P3, P4 ;  /* 0x0000000605057210 */ /* 0x000fe40001fe840e */
[----:B----4-:R-:W-:Y:S02]  /*1440*/  SEL R2, R20, RZ, P2 ;  /* 0x000000ff14027207 */ /* 0x010fe40001000000 */
[----:B------:R-:W-:Y:S02]  /*1450*/  SEL R6, R21, RZ, P2 ;  /* 0x000000ff15067207 */ /* 0x000fe40001000000 */
[----:B------:R-:W-:Y:S02]  /*1460*/  ISETP.GT.AND P2, PT, R4, 0x140, PT ;  /* 0x000001400400780c */ /* 0x000fe40003f44270 */
[----:B------:R-:W-:-:S02]  /*1470*/  SEL R7, R22, RZ, P1 ;  /* 0x000000ff16077207 */ /* 0x000fc40000800000 */
[----:B------:R-:W-:Y:S02]  /*1480*/  SEL R22, R23, RZ, P1 ;  /* 0x000000ff17167207 */ /* 0x000fe40000800000 */
[----:B------:R-:W-:Y:S02]  /*1490*/  IADD3 R2, P3, P4, R2, R0, R3 ;  /* 0x0000000002027210 */ /* 0x000fe40007c7e003 */
[----:B------:R-:W-:Y:S02]  /*14a0*/  ISETP.GT.AND P1, PT, R4, 0x160, PT ;  /* 0x000001600400780c */ /* 0x000fe40003f24270 */
[----:B-----5:R-:W-:Y:S02]  /*14b0*/  SEL R0, R24, RZ, P2 ;  /* 0x000000ff18007207 */ /* 0x020fe40001000000 */
[----:B------:R-:W-:Y:S02]  /*14c0*/  IADD3.X R6, PT, PT, R6, R5, R19, P3, P4 ;  /* 0x0000000506067210 */ /* 0x000fe40001fe8413 */
[----:B------:R-:W-:-:S02]  /*14d0*/  SEL R3, R26, RZ, P1 ;  /* 0x000000ff1a037207 */ /* 0x000fc40000800000 */
[----:B------:R-:W-:Y:S02]  /*14e0*/  SEL R27, R27, RZ, P1 ;  /* 0x000000ff1b1b7207 */ /* 0x000fe40000800000 */
[----:B------:R-:W-:Y:S02]  /*14f0*/  SEL R5, R25, RZ, P2 ;  /* 0x000000ff19057207 */ /* 0x000fe40001000000 */
[----:B------:R-:W-:Y:S02]  /*1500*/  IADD3 R0, P1, P3, R0, R2, R7 ;  /* 0x0000000200007210 */ /* 0x000fe40007b3e007 */
[----:B------:R-:W-:Y:S02]  /*1510*/  SEL R2, R32, RZ, P5 ;  /* 0x000000ff20027207 */ /* 0x000fe40002800000 */
[----:B------:R-:W-:Y:S02]  /*1520*/  ISETP.GT.AND P2, PT, R4, 0x1c0, PT ;  /* 0x000001c00400780c */ /* 0x000fe40003f44270 */
[----:B------:R-:W-:-:S02]  /*1530*/  IADD3.X R5, PT, PT, R5, R6, R22, P1, P3 ;  /* 0x0000000605057210 */ /* 0x000fc40000fe6416 */
[----:B------:R-:W-:Y:S02]  /*1540*/  IADD3 R2, P3, P4, R2, R0, R3 ;  /* 0x0000000002027210 */ /* 0x000fe40007c7e003 */
[----:B------:R-:W-:Y:S02]  /*1550*/  SEL R0, R34, RZ, P6 ;  /* 0x000000ff22007207 */ /* 0x000fe40003000000 */
[----:B------:R-:W-:Y:S02]  /*1560*/  SEL R3, R28, RZ, P2 ;  /* 0x000000ff1c037207 */ /* 0x000fe40001000000 */
[----:B------:R-:W-:Y:S02]  /*1570*/  ISETP.GT.AND P1, PT, R4, 0x1e0, PT ;  /* 0x000001e00400780c */ /* 0x000fe40003f24270 */
[----:B------:R-:W-:Y:S02]  /*1580*/  SEL R4, R33, RZ, P5 ;  /* 0x000000ff21047207 */ /* 0x000fe40002800000 */
[----:B------:R-:W-:-:S02]  /*1590*/  SEL R35, R35, RZ, P6 ;  /* 0x000000ff23237207 */ /* 0x000fc40003000000 */
[----:B------:R-:W-:Y:S02]  /*15a0*/  IADD3 R3, P5, P6, R3, R2, R0 ;  /* 0x0000000203037210 */ /* 0x000fe40007ebe000 */
[----:B------:R-:W-:Y:S02]  /*15b0*/  SEL R2, R30, RZ, P1 ;  /* 0x000000ff1e027207 */ /* 0x000fe40000800000 */
[----:B------:R-:W-:Y:S02]  /*15c0*/  IADD3.X R4, PT, PT, R4, R5, R27, P3, P4 ;  /* 0x0000000504047210 */ /* 0x000fe40001fe841b */
[----:B------:R-:W-:Y:S02]  /*15d0*/  SEL R0, R29, RZ, P2 ;  /* 0x000000ff1d007207 */ /* 0x000fe40001000000 */
[----:B------:R-:W-:Y:S02]  /*15e0*/  IADD3 R2, P2, PT, R2, R3, RZ ;  /* 0x0000000302027210 */ /* 0x000fe40007f5e0ff */
[----:B------:R-:W-:-:S02]  /*15f0*/  SEL R3, R31, RZ, P1 ;  /* 0x000000ff1f037207 */ /* 0x000fc40000800000 */
[----:B------:R-:W-:-:S05]  /*1600*/  IADD3.X R0, PT, PT, R0, R4, R35, P5, P6 ;  /* 0x0000000400007210 */ /* 0x000fca0002fec423 */
[----:B------:R-:W-:Y:S01]  /*1610*/  IMAD.X R3, R3, 0x1, R0, P2 ;  /* 0x0000000103037824 */ /* 0x000fe200010e0600 */
[----:B------:R-:W-:Y:S06]  /*1620*/  BRA `(.L_x_240) ;  /* 0x0000001000047947 */ /* 0x000fec0003800000 */
.L_x_226:
[----:B------:R-:W0:Y:S01]  /*1630*/  S2R R39, SR_TID.X ;  /* 0x0000000000277919 */ /* 0x000e220000002100 */
[----:B------:R-:W1:Y:S02]  /*1640*/  LDCU.64 UR4, c[0x0][0x380] ;  /* 0x00007000ff0477ac */ /* 0x000e640008000a00 */
[----:B-1----:R-:W-:Y:S02]  /*1650*/  IMAD.U32 R2, RZ, RZ, UR4 ;  /* 0x00000004ff027e24 */ /* 0x002fe4000f8e00ff */
[----:B------:R-:W-:Y:S02]  /*1660*/  IMAD.U32 R3, RZ, RZ, UR5 ;  /* 0x00000005ff037e24 */ /* 0x000fe4000f8e00ff */
[----:B0-----:R-:W-:-:S05]  /*1670*/  IMAD.WIDE.U32 R18, R39, 0x8, R2 ;  /* 0x0000000827127825 */ /* 0x001fca00078e0002 */
[----:B------:R-:W2:Y:S04]  /*1680*/  LDG.E.64.CONSTANT R20, desc[UR6][R18.64] ;  /* 0x0000000612147981 */ /* 0x000ea8000c1e9b00 */
[----:B------:R-:W2:Y:S04]  /*1690*/  LDG.E.64.CONSTANT R6, desc[UR6][R18.64+0x1000] ;  /* 0x0010000612067981 */ /* 0x000ea8000c1e9b00 */
[----:B------:R-:W2:Y:S04]  /*16a0*/  LDG.E.64.CONSTANT R8, desc[UR6][R18.64+0x2000] ;  /* 0x0020000612087981 */ /* 0x000ea8000c1e9b00 */
[----:B------:R-:W3:Y:S04]  /*16b0*/  LDG.E.64.CONSTANT R10, desc[UR6][R18.64+0x3000] ;  /* 0x00300006120a7981 */ /* 0x000ee8000c1e9b00 */
[----:B------:R-:W3:Y:S04]  /*16c0*/  LDG.E.64.CONSTANT R12, desc[UR6][R18.64+0x4000] ;  /* 0x00400006120c7981 */ /* 0x000ee8000c1e9b00 */
[----:B------:R-:W4:Y:S04]  /*16d0*/  LDG.E.64.CONSTANT R14, desc[UR6][R18.64+0x5000] ;  /* 0x00500006120e7981 */ /* 0x000f28000c1e9b00 */
[----:B------:R-:W4:Y:S01]  /*16e0*/  LDG.E.64.CONSTANT R16, desc[UR6][R18.64+0x6000] ;  /* 0x0060000612107981 */ /* 0x000f22000c1e9b00 */
[----:B------:R-:W-:Y:S01]  /*16f0*/  UMOV UR4, 0xe00 ;  /* 0x00000e0000047882 */ /* 0x000fe20000000000 */
[----:B--2---:R-:W-:-:S04]  /*1700*/  IADD3 R43, P0, P1, R8, R6, R20 ;  /* 0x00000006082b7210 */ /* 0x004fc8000791e014 */
[----:B------:R-:W-:Y:S02]  /*1710*/  IADD3.X R7, PT, PT, R9, R7, R21, P0, P1 ;  /* 0x0000000709077210 */ /* 0x000fe400007e2415 */
[----:B------:R-:W-:Y:S02]  /*1720*/  ISETP.GE.U32.AND P0, PT, R4, 0x1c00, PT ;  /* 0x00001c000400780c */ /* 0x000fe40003f06070 */
[----:B---3--:R-:W-:-:S04]  /*1730*/  IADD3 R43, P2, P3, R12, R10, R43 ;  /* 0x0000000a0c2b7210 */ /* 0x008fc80007b5e02b */
[----:B------:R-:W-:Y:S02]  /*1740*/  IADD3.X R11, PT, PT, R13, R11, R7, P2, P3 ;  /* 0x0000000b0d0b7210 */ /* 0x000fe400017e6407 */
[----:B----4-:R-:W-:-:S04]  /*1750*/  IADD3 R43, P1, P4, R16, R14, R43 ;  /* 0x0000000e102b7210 */ /* 0x010fc80007c3e02b */
[----:B------:R-:W-:Y:S01]  /*1760*/  IADD3.X R41, PT, PT, R17, R15, R11, P1, P4 ;  /* 0x0000000f11297210 */ /* 0x000fe20000fe840b */
[----:B------:R-:W-:Y:S08]  /*1770*/  @!P0 BRA `(.L_x_241) ;  /* 0x0000000000708947 */ /* 0x000ff00003800000 */
[----:B------:R-:W0:Y:S01]  /*1780*/  LDC R20, c[0x0][0x390] ;  /* 0x0000e400ff147b82 */ /* 0x000e220000000800 */
[----:B------:R-:W-:Y:S01]  /*1790*/  VIADD R21, R4, 0xfffff200 ;  /* 0xfffff20004157836 */ /* 0x000fe20000000000 */
[----:B------:R-:W-:-:S06]  /*17a0*/  UMOV UR4, 0xe00 ;  /* 0x00000e0000047882 */ /* 0x000fcc0000000000 */
[----:B------:R-:W1:Y:S02]  /*17b0*/  LDC.64 R2, c[0x0][0x380] ;  /* 0x0000e000ff027b82 */ /* 0x000e640000000a00 */
.L_x_243:
[----:B------:R-:W-:-:S04]  /*17c0*/  VIADD R7, R39, UR4 ;  /* 0x0000000427077c36 */ /* 0x000fc80008000000 */
[----:B-1----:R-:W-:-:S05]  /*17d0*/  IMAD.WIDE.U32 R6, R7, 0x8, R2 ;  /* 0x0000000807067825 */ /* 0x002fca00078e0002 */
[----:B------:R-:W2:Y:S04]  /*17e0*/  LDG.E.64.CONSTANT R4, desc[UR6][R6.64] ;  /* 0x0000000606047981 */ /* 0x000ea8000c1e9b00 */
[----:B------:R-:W2:Y:S04]  /*17f0*/  LDG.E.64.CONSTANT R8, desc[UR6][R6.64+0x1000] ;  /* 0x0010000606087981 */ /* 0x000ea8000c1e9b00 */
[----:B------:R-:W3:Y:S04]  /*1800*/  LDG.E.64.CONSTANT R10, desc[UR6][R6.64+0x2000] ;  /* 0x00200006060a7981 */ /* 0x000ee8000c1e9b00 */
[----:B------:R-:W3:Y:S04]  /*1810*/  LDG.E.64.CONSTANT R12, desc[UR6][R6.64+0x3000] ;  /* 0x00300006060c7981 */ /* 0x000ee8000c1e9b00 */
[----:B------:R-:W4:Y:S04]  /*1820*/  LDG.E.64.CONSTANT R14, desc[UR6][R6.64+0x4000] ;  /* 0x00400006060e7981 */ /* 0x000f28000c1e9b00 */
[----:B------:R-:W4:Y:S04]  /*1830*/  LDG.E.64.CONSTANT R16, desc[UR6][R6.64+0x5000] ;  /* 0x0050000606107981 */ /* 0x000f28000c1e9b00 */
[----:B------:R-:W5:Y:S01]  /*1840*/  LDG.E.64.CONSTANT R18, desc[UR6][R6.64+0x6000] ;  /* 0x0060000606127981 */ /* 0x000f62000c1e9b00 */
[----:B--2---:R-:W-:Y:S01]  /*1850*/  IADD3 R43, P0, P1, R8, R4, R43 ;  /* 0x00000004082b7210 */ /* 0x004fe2000791e02b */
[----:B0-----:R-:W-:-:S03]  /*1860*/  IMAD.MOV.U32 R4, RZ, RZ, R20 ;  /* 0x000000ffff047224 */ /* 0x001fc600078e0014 */
[----:B------:R-:W-:Y:S01]  /*1870*/  IADD3.X R5, PT, PT, R9, R5, R41, P0, P1 ;  /* 0x0000000509057210 */ /* 0x000fe200007e2429 */
[----:B------:R-:W-:Y:S01]  /*1880*/  VIADD R0, R4, -UR4 ;  /* 0x8000000404007c36 */ /* 0x000fe20008000000 */
[----:B---3--:R-:W-:-:S04]  /*1890*/  IADD3 R43, P2, P3, R12, R10, R43 ;  /* 0x0000000a0c2b7210 */ /* 0x008fc80007b5e02b */
[----:B------:R-:W-:Y:S02]  /*18a0*/  ISETP.GE.AND P0, PT, R0, 0xe00, PT ;  /* 0x00000e000000780c */ /* 0x000fe40003f06270 */
[----:B------:R-:W-:Y:S02]  /*18b0*/  IADD3.X R11, PT, PT, R13, R11, R5, P2, P3 ;  /* 0x0000000b0d0b7210 */ /* 0x000fe400017e6405 */
[----:B----4-:R-:W-:-:S04]  /*18c0*/  IADD3 R43, P1, P4, R16, R14, R43 ;  /* 0x0000000e102b7210 */ /* 0x010fc80007c3e02b */
[----:B-----5:R-:W-:Y:S02]  /*18d0*/  IADD3 R43, P2, PT, R18, R43, RZ ;  /* 0x0000002b122b7210 */ /* 0x020fe40007f5e0ff */
[----:B------:R-:W-:-:S05]  /*18e0*/  IADD3.X R15, PT, PT, R17, R15, R11, P1, P4 ;  /* 0x0000000f110f7210 */ /* 0x000fca0000fe840b */
[----:B------:R-:W-:Y:S01]  /*18f0*/  IMAD.X R41, R19, 0x1, R15, P2 ;  /* 0x0000000113297824 */ /* 0x000fe200010e060f */
[----:B------:R-:W-:Y:S06]  /*1900*/  @!P0 BRA `(.L_x_242) ;  /* 0x0000000800248947 */ /* 0x000fec0003800000 */
[----:B------:R-:W-:-:S06]  /*1910*/  UIADD3 UR4, UPT, UPT, UR4, 0xe00, URZ ;  /* 0x00000e0004047890 */ /* 0x000fcc000fffe0ff */
[----:B------:R-:W-:-:S13]  /*1920*/  ISETP.LT.AND P0, PT, R21, UR4, PT ;  /* 0x0000000415007c0c */ /* 0x000fda000bf01270 */
[----:B------:R-:W-:Y:S05]  /*1930*/  @!P0 BRA `(.L_x_243) ;  /* 0xfffffffc00a08947 */ /* 0x000fea000383ffff */
.L_x_241:
[----:B------:R-:W-:-:S13]  /*1940*/  ISETP.LE.AND P0, PT, R4, UR4, PT ;  /* 0x0000000404007c0c */ /* 0x000fda000bf03270 */
[----:B------:R-:W-:Y:S05]  /*1950*/  @P0 BRA `(.L_x_242) ;  /* 0x0000000800100947 */ /* 0x000fea0003800000 */
[----:B------:R-:W-:Y:S01]  /*1960*/  VIADD R0, R4, -UR4 ;  /* 0x8000000404007c36 */ /* 0x000fe20008000000 */
[----:B------:R-:W-:Y:S04]  /*1970*/  BSSY.RECONVERGENT B1, `(.L_x_242) ;  /* 0x0000082000017945 */ /* 0x000fe80003800200 */
[----:B------:R-:W-:-:S13]  /*1980*/  ISETP.GE.AND P0, PT, R39, R0, PT ;  /* 0x000000002700720c */ /* 0x000fda0003f06270 */
[----:B------:R-:W-:Y:S05]  /*1990*/  @P0 BRA `(.L_x_244) ;  /* 0x0000000400fc0947 */ /* 0x000fea0003800000 */
[----:B------:R-:W-:Y:S01]  /*19a0*/  LOP3.LUT R5, RZ, R39, RZ, 0x33, !PT ;  /* 0x00000027ff057212 */ /* 0x000fe200078e33ff */
[----:B------:R-:W-:Y:S01]  /*19b0*/  BSSY.RECONVERGENT B2, `(.L_x_245) ;  /* 0x0000015000027945 */ /* 0x000fe20003800200 */
[----:B------:R-:W-:Y:S02]  /*19c0*/  IMAD.MOV.U32 R45, RZ, RZ, R39 ;  /* 0x000000ffff2d7224 */ /* 0x000fe400078e0027 */
[----:B------:R-:W-:-:S04]  /*19d0*/  IADD3 R4, PT, PT, R4, -UR4, R5 ;  /* 0x8000000404047c10 */ /* 0x000fc8000fffe005 */
[C---:B------:R-:W-:Y:S02]  /*19e0*/  LOP3.LUT R5, R4.reuse, 0x600, RZ, 0xc0, !PT ;  /* 0x0000060004057812 */ /* 0x040fe400078ec0ff */
[----:B------:R-:W-:Y:S02]  /*19f0*/  ISETP.GE.U32.AND P1, PT, R4, 0x600, PT ;  /* 0x000006000400780c */ /* 0x000fe40003f26070 */
[----:B------:R-:W-:-:S13]  /*1a00*/  ISETP.NE.AND P0, PT, R5, 0x600, PT ;  /* 0x000006000500780c */ /* 0x000fda0003f05270 */
[----:B------:R-:W-:Y:S05]  /*1a10*/  @!P0 BRA `(.L_x_246) ;  /* 0x0000000000388947 */ /* 0x000fea0003800000 */
[----:B------:R-:W-:Y:S01]  /*1a20*/  LEA.HI R4, R4, 0x1, RZ, 0x17 ;  /* 0x0000000104047811 */ /* 0x000fe200078fb8ff */
[----:B------:R-:W-:Y:S02]  /*1a30*/  VIADD R7, R39, UR4 ;  /* 0x0000000427077c36 */ /* 0x000fe40008000000 */
[----:B------:R-:W-:Y:S01]  /*1a40*/  IMAD.MOV.U32 R45, RZ, RZ, R39 ;  /* 0x000000ffff2d7224 */ /* 0x000fe200078e0027 */
[----:B------:R-:W-:-:S05]  /*1a50*/  LOP3.LUT R4, R4, 0x3, RZ, 0xc0, !PT ;  /* 0x0000000304047812 */ /* 0x000fca00078ec0ff */
[----:B------:R-:W-:-:S07]  /*1a60*/  IMAD.MOV R6, RZ, RZ, -R4 ;  /* 0x000000ffff067224 */ /* 0x000fce00078e0a04 */
.L_x_247:
[----:B------:R-:W-:-:S06]  /*1a70*/  IMAD.WIDE.U32 R4, R7, 0x8, R2 ;  /* 0x0000000807047825 */ /* 0x000fcc00078e0002 */
[----:B------:R-:W2:Y:S01]  /*1a80*/  LDG.E.64.CONSTANT R4, desc[UR6][R4.64] ;  /* 0x0000000604047981 */ /* 0x000ea2000c1e9b00 */
[----:B------:R-:W-:Y:S02]  /*1a90*/  VIADD R6, R6, 0x1 ;  /* 0x0000000106067836 */ /* 0x000fe40000000000 */
[----:B------:R-:W-:Y:S02]  /*1aa0*/  VIADD R45, R45, 0x200 ;  /* 0x000002002d2d7836 */ /* 0x000fe40000000000 */
[----:B------:R-:W-:Y:S01]  /*1ab0*/  VIADD R7, R7, 0x200 ;  /* 0x0000020007077836 */ /* 0x000fe20000000000 */
[----:B------:R-:W-:Y:S02]  /*1ac0*/  ISETP.NE.AND P0, PT, R6, RZ, PT ;  /* 0x000000ff0600720c */ /* 0x000fe40003f05270 */
[----:B--2---:R-:W-:-:S05]  /*1ad0*/  IADD3 R43, P2, PT, R4, R43, RZ ;  /* 0x0000002b042b7210 */ /* 0x004fca0007f5e0ff */
[----:B------:R-:W-:-:S06]  /*1ae0*/  IMAD.X R41, R5, 0x1, R41, P2 ;  /* 0x0000000105297824 */ /* 0x000fcc00010e0629 */
[----:B------:R-:W-:Y:S05]  /*1af0*/  @P0 BRA `(.L_x_247) ;  /* 0xfffffffc00dc0947 */ /* 0x000fea000383ffff */
.L_x_246:
[----:B------:R-:W-:Y:S05]  /*1b00*/  BSYNC.RECONVERGENT B2 ;  /* 0x0000000000027941 */ /* 0x000fea0003800200 */
.L_x_245:
[----:B------:R-:W-:Y:S05]  /*1b10*/  @!P1 BRA `(.L_x_244) ;  /* 0x00000004009c9947 */ /* 0x000fea0003800000 */
[----:B------:R-:W0:Y:S01]  /*1b20*/  LDCU.64 UR8, c[0x0][0x380] ;  /* 0x00007000ff0877ac */ /* 0x000e220008000a00 */
[----:B------:R-:W-:Y:S01]  /*1b30*/  IMAD.IADD R7, R0, 0x1, -R45 ;  /* 0x0000000100077824 */ /* 0x000fe200078e0a2d */
[C---:B------:R-:W-:Y:S01]  /*1b40*/  IADD3 R4, P0, PT, R45.reuse, UR4, RZ ;  /* 0x000000042d047c10 */ /* 0x040fe2000ff1e0ff */
[----:B------:R-:W-:Y:S01]  /*1b50*/  BSSY.RECONVERGENT B2, `(.L_x_248) ;  /* 0x0000039000027945 */ /* 0x000fe20003800200 */
[----:B------:R-:W-:Y:S02]  /*1b60*/  VIADD R38, R45, UR4 ;  /* 0x000000042d267c36 */ /* 0x000fe40008000000 */
[----:B------:R-:W-:Y:S01]  /*1b70*/  ISETP.GT.AND P1, PT, R7, 0x1800, PT ;  /* 0x000018000700780c */ /* 0x000fe20003f24270 */
[----:B------:R-:W-:Y:S01]  /*1b80*/  IMAD.X R5, RZ, RZ, RZ, P0 ;  /* 0x000000ffff057224 */ /* 0x000fe200000e06ff */
[----:B0-----:R-:W-:-:S04]  /*1b90*/  LEA R6, P0, R4, UR8, 0x3 ;  /* 0x0000000804067c11 */ /* 0x001fc8000f8018ff */
[----:B------:R-:W-:Y:S02]  /*1ba0*/  LEA.HI.X R4, R4, UR9, R5, 0x3, P0 ;  /* 0x0000000904047c11 */ /* 0x000fe400080f1c05 */
[----:B------:R-:W-:-:S05]  /*1bb0*/  IADD3 R6, P0, PT, R6, 0x2000, RZ ;  /* 0x0000200006067810 */ /* 0x000fca0007f1e0ff */
[----:B------:R-:W-:Y:S01]  /*1bc0*/  IMAD.X R7, RZ, RZ, R4, P0 ;  /* 0x000000ffff077224 */ /* 0x000fe200000e0604 */
[----:B------:R-:W-:Y:S01]  /*1bd0*/  PLOP3.LUT P0, PT, PT, PT, PT, 0x80, 0x8 ;  /* 0x000000000008781c */ /* 0x000fe20003f0f070 */
[----:B------:R-:W-:-:S12]  /*1be0*/  @!P1 BRA `(.L_x_249) ;  /* 0x0000000000bc9947 */ /* 0x000fd80003800000 */
[----:B------:R-:W-:Y:S01]  /*1bf0*/  PLOP3.LUT P0, PT, PT, PT, PT, 0x8, 0x80 ;  /* 0x000000000080781c */ /* 0x000fe20003f0e170 */
[----:B------:R-:W-:-:S12]  /*1c00*/  VIADD R40, R0, 0xffffe800 ;  /* 0xffffe80000287836 */ /* 0x000fd80000000000 */
.L_x_250:
[C-C-:B------:R-:W-:Y:S01]  /*1c10*/  IMAD.WIDE.U32 R8, R38.reuse, 0x8, R2.reuse ;  /* 0x0000000826087825 */ /* 0x140fe200078e0002 */
[----:B------:R-:W2:Y:S03]  /*1c20*/  LDG.E.64.CONSTANT R4, desc[UR6][R6.64+-0x1000] ;  /* 0xfff0000606047981 */ /* 0x000ea6000c1e9b00 */
[----:B------:R-:W-:Y:S01]  /*1c30*/  VIADD R25, R38, 0x800 ;  /* 0x0000080026197836 */ /* 0x000fe20000000000 */
[----:B------:R-:W3:Y:S04]  /*1c40*/  LDG.E.64.CONSTANT R10, desc[UR6][R6.64] ;  /* 0x00000006060a7981 */ /* 0x000ee8000c1e9b00 */
[----:B------:R-:W2:Y:S01]  /*1c50*/  LDG.E.64.CONSTANT R8, desc[UR6][R8.64] ;  /* 0x0000000608087981 */ /* 0x000ea2000c1e9b00 */
[----:B------:R-:W-:-:S03]  /*1c60*/  IMAD.WIDE.U32 R24, R25, 0x8, R2 ;  /* 0x0000000819187825 */ /* 0x000fc600078e0002 */
[----:B------:R-:W3:Y:S01]  /*1c70*/  LDG.E.64.CONSTANT R26, desc[UR6][R6.64+0x1000] ;  /* 0x00100006061a7981 */ /* 0x000ee2000c1e9b00 */
[----:B------:R-:W-:-:S03]  /*1c80*/  VIADD R17, R38, 0x1000 ;  /* 0x0000100026117836 */ /* 0x000fc60000000000 */
[----:B------:R-:W4:Y:S01]  /*1c90*/  LDG.E.64.CONSTANT R22, desc[UR6][R6.64+0x3000] ;  /* 0x0030000606167981 */ /* 0x000f22000c1e9b00 */
[----:B------:R-:W-:-:S03]  /*1ca0*/  IMAD.WIDE.U32 R16, R17, 0x8, R2 ;  /* 0x0000000811107825 */ /* 0x000fc600078e0002 */
[----:B------:R-:W4:Y:S04]  /*1cb0*/  LDG.E.64.CONSTANT R24, desc[UR6][R24.64] ;  /* 0x0000000618187981 */ /* 0x000f28000c1e9b00 */
[----:B------:R-:W5:Y:S04]  /*1cc0*/  LDG.E.64.CONSTANT R20, desc[UR6][R6.64+0x4000] ;  /* 0x0040000606147981 */ /* 0x000f68000c1e9b00 */
[----:B------:R-:W5:Y:S04]  /*1cd0*/  LDG.E.64.CONSTANT R18, desc[UR6][R6.64+0x5000] ;  /* 0x0050000606127981 */ /* 0x000f68000c1e9b00 */
[----:B------:R-:W5:Y:S04]  /*1ce0*/  LDG.E.64.CONSTANT R14, desc[UR6][R6.64+0x7000] ;  /* 0x00700006060e7981 */ /* 0x000f68000c1e9b00 */
[----:B------:R-:W5:Y:S01]  /*1cf0*/  LDG.E.64.CONSTANT R16, desc[UR6][R16.64] ;  /* 0x0000000610107981 */ /* 0x000f62000c1e9b00 */
[----:B------:R-:W-:-:S03]  /*1d00*/  VIADD R33, R38, 0x1800 ;  /* 0x0000180026217836 */ /* 0x000fc60000000000 */
[----:B------:R-:W5:Y:S04]  /*1d10*/  LDG.E.64.CONSTANT R12, desc[UR6][R6.64+0x8000] ;  /* 0x00800006060c7981 */ /* 0x000f68000c1e9b00 */
[----:B------:R-:W5:Y:S01]  /*1d20*/  LDG.E.64.CONSTANT R28, desc[UR6][R6.64+0x9000] ;  /* 0x00900006061c7981 */ /* 0x000f62000c1e9b00 */
[----:B------:R-:W-:-:S03]  /*1d30*/  IMAD.WIDE.U32 R32, R33, 0x8, R2 ;  /* 0x0000000821207825 */ /* 0x000fc600078e0002 */
[----:B------:R-:W5:Y:S04]  /*1d40*/  LDG.E.64.CONSTANT R30, desc[UR6][R6.64+0xb000] ;  /* 0x00b00006061e7981 */ /* 0x000f68000c1e9b00 */
[----:B------:R-:W5:Y:S04]  /*1d50*/  LDG.E.64.CONSTANT R32, desc[UR6][R32.64] ;  /* 0x0000000620207981 */ /* 0x000f68000c1e9b00 */
[----:B------:R-:W5:Y:S04]  /*1d60*/  LDG.E.64.CONSTANT R34, desc[UR6][R6.64+0xc000] ;  /* 0x00c0000606227981 */ /* 0x000f68000c1e9b00 */
[----:B------:R0:W5:Y:S01]  /*1d70*/  LDG.E.64.CONSTANT R36, desc[UR6][R6.64+0xd000] ;  /* 0x00d0000606247981 */ /* 0x000162000c1e9b00 */
[----:B------:R-:W-:-:S02]  /*1d80*/  VIADD R45, R45, 0x2000 ;  /* 0x000020002d2d7836 */ /* 0x000fc40000000000 */
[----:B------:R-:W-:Y:S01]  /*1d90*/  VIADD R38, R38, 0x2000 ;  /* 0x0000200026267836 */ /* 0x000fe20000000000 */
[----:B0-----:R-:W-:-:S05]  /*1da0*/  IADD3 R6, P6, PT, R6, 0x10000, RZ ;  /* 0x0001000006067810 */ /* 0x001fca0007fde0ff */
[----:B------:R-:W-:Y:S01]  /*1db0*/  IMAD.X R7, RZ, RZ, R7, P6 ;  /* 0x000000ffff077224 */ /* 0x000fe200030e0607 */
[----:B--2---:R-:W-:-:S04]  /*1dc0*/  IADD3 R43, P1, P2, R4, R8, R43 ;  /* 0x00000008042b7210 */ /* 0x004fc80007a3e02b */
[----:B---3--:R-:W-:Y:S02]  /*1dd0*/  IADD3 R43, P3, P4, R26, R10, R43 ;  /* 0x0000000a1a2b7210 */ /* 0x008fe40007c7e02b */
[----:B------:R-:W-:-:S04]  /*1de0*/  IADD3.X R5, PT, PT, R5, R9, R41, P1, P2 ;  /* 0x0000000905057210 */ /* 0x000fc80000fe4429 */
[----:B------:R-:W-:Y:S02]  /*1df0*/  IADD3.X R11, PT, PT, R27, R11, R5, P3, P4 ;  /* 0x0000000b1b0b7210 */ /* 0x000fe40001fe8405 */
[----:B----4-:R-:W-:-:S04]  /*1e00*/  IADD3 R43, P1, P2, R22, R24, R43 ;  /* 0x00000018162b7210 */ /* 0x010fc80007a3e02b */
[----:B------:R-:W-:Y:S02]  /*1e10*/  IADD3.X R23, PT, PT, R23, R25, R11, P1, P2 ;  /* 0x0000001917177210 */ /* 0x000fe40000fe440b */
[----:B-----5:R-:W-:-:S04]  /*1e20*/  IADD3 R43, P3, P4, R18, R20, R43 ;  /* 0x00000014122b7210 */ /* 0x020fc80007c7e02b */
[----:B------:R-:W-:Y:S02]  /*1e30*/  IADD3.X R19, PT, PT, R19, R21, R23, P3, P4 ;  /* 0x0000001513137210 */ /* 0x000fe40001fe8417 */
[----:B------:R-:W-:-:S04]  /*1e40*/  IADD3 R43, P1, P2, R14, R16, R43 ;  /* 0x000000100e2b7210 */ /* 0x000fc80007a3e02b */
[----:B------:R-:W-:Y:S02]  /*1e50*/  IADD3.X R15, PT, PT, R15, R17, R19, P1, P2 ;  /* 0x000000110f0f7210 */ /* 0x000fe40000fe4413 */
[----:B------:R-:W-:-:S04]  /*1e60*/  IADD3 R43, P3, P4, R28, R12, R43 ;  /* 0x0000000c1c2b7210 */ /* 0x000fc80007c7e02b */
[----:B------:R-:W-:Y:S02]  /*1e70*/  IADD3.X R13, PT, PT, R29, R13, R15, P3, P4 ;  /* 0x0000000d1d0d7210 */ /* 0x000fe40001fe840f */
[----:B------:R-:W-:Y:S02]  /*1e80*/  ISETP.GE.AND P3, PT, R45, R40, PT ;  /* 0x000000282d00720c */ /* 0x000fe40003f66270 */
[----:B------:R-:W-:-:S04]  /*1e90*/  IADD3 R43, P2, P1, R30, R32, R43 ;  /* 0x000000201e2b7210 */ /* 0x000fc8000795e02b */
[----:B------:R-:W-:Y:S02]  /*1ea0*/  IADD3.X R31, PT, PT, R31, R33, R13, P2, P1 ;  /* 0x000000211f1f7210 */ /* 0x000fe400017e240d */
[----:B------:R-:W-:-:S04]  /*1eb0*/  IADD3 R43, P4, P5, R36, R34, R43 ;  /* 0x00000022242b7210 */ /* 0x000fc80007d9e02b */
[----:B------:R-:W-:Y:S01]  /*1ec0*/  IADD3.X R41, PT, PT, R37, R35, R31, P4, P5 ;  /* 0x0000002325297210 */ /* 0x000fe200027ea41f */
[----:B------:R-:W-:Y:S08]  /*1ed0*/  @!P3 BRA `(.L_x_250) ;  /* 0xfffffffc004cb947 */ /* 0x000ff0000383ffff */
.L_x_249:
[----:B------:R-:W-:Y:S05]  /*1ee0*/  BSYNC.RECONVERGENT B2 ;  /* 0x0000000000027941 */ /* 0x000fea0003800200 */
.L_x_248:
[----:B------:R-:W-:Y:S01]  /*1ef0*/  IMAD.IADD R4, R0, 0x1, -R45 ;  /* 0x0000000100047824 */ /* 0x000fe200078e0a2d */
[----:B------:R-:W-:Y:S04]  /*1f00*/  BSSY.RECONVERGENT B2, `(.L_x_251) ;  /* 0x000001d000027945 */ /* 0x000fe80003800200 */
[----:B------:R-:W-:-:S13]  /*1f10*/  ISETP.GT.AND P1, PT, R4, 0x800, PT ;  /* 0x000008000400780c */ /* 0x000fda0003f24270 */
[----:B------:R-:W-:Y:S05]  /*1f20*/  @!P1 BRA `(.L_x_252) ;  /* 0x0000000000689947 */ /* 0x000fea0003800000 */
[C-C-:B------:R-:W-:Y:S01]  /*1f30*/  IMAD.WIDE.U32 R10, R38.reuse, 0x8, R2.reuse ;  /* 0x00000008260a7825 */ /* 0x140fe200078e0002 */
[----:B------:R-:W2:Y:S03]  /*1f40*/  LDG.E.64.CONSTANT R12, desc[UR6][R6.64+-0x1000] ;  /* 0xfff00006060c7981 */ /* 0x000ea6000c1e9b00 */
[----:B------:R-:W-:Y:S01]  /*1f50*/  VIADD R19, R38, 0x800 ;  /* 0x0000080026137836 */ /* 0x000fe20000000000 */
[----:B------:R-:W3:Y:S04]  /*1f60*/  LDG.E.64.CONSTANT R14, desc[UR6][R6.64] ;  /* 0x00000006060e7981 */ /* 0x000ee8000c1e9b00 */
[----:B------:R-:W2:Y:S01]  /*1f70*/  LDG.E.64.CONSTANT R10, desc[UR6][R10.64] ;  /* 0x000000060a0a7981 */ /* 0x000ea2000c1e9b00 */
[----:B------:R-:W-:-:S03]  /*1f80*/  IMAD.WIDE.U32 R18, R19, 0x8, R2 ;  /* 0x0000000813127825 */ /* 0x000fc600078e0002 */
[----:B------:R-:W3:Y:S04]  /*1f90*/  LDG.E.64.CONSTANT R16, desc[UR6][R6.64+0x1000] ;  /* 0x0010000606107981 */ /* 0x000ee8000c1e9b00 */
[----:B------:R-:W4:Y:S04]  /*1fa0*/  LDG.E.64.CONSTANT R20, desc[UR6][R6.64+0x3000] ;  /* 0x0030000606147981 */ /* 0x000f28000c1e9b00 */
[----:B------:R-:W4:Y:S04]  /*1fb0*/  LDG.E.64.CONSTANT R18, desc[UR6][R18.64] ;  /* 0x0000000612127981 */ /* 0x000f28000c1e9b00 */
[----:B------:R-:W5:Y:S04]  /*1fc0*/  LDG.E.64.CONSTANT R4, desc[UR6][R6.64+0x4000] ;  /* 0x0040000606047981 */ /* 0x000f68000c1e9b00 */
[----:B------:R-:W5:Y:S01]  /*1fd0*/  LDG.E.64.CONSTANT R8, desc[UR6][R6.64+0x5000] ;  /* 0x0050000606087981 */ /* 0x000f62000c1e9b00 */
[----:B------:R-:W-:-:S02]  /*1fe0*/  VIADD R45, R45, 0x1000 ;  /* 0x000010002d2d7836 */ /* 0x000fc40000000000 */
[----:B------:R-:W-:Y:S01]  /*1ff0*/  VIADD R38, R38, 0x1000 ;  /* 0x0000100026267836 */ /* 0x000fe20000000000 */
[----:B--2---:R-:W-:-:S04]  /*2000*/  IADD3 R43, P0, P1, R12, R10, R43 ;  /* 0x0000000a0c2b7210 */ /* 0x004fc8000791e02b */
[----:B------:R-:W-:Y:S02]  /*2010*/  IADD3.X R13, PT, PT, R13, R11, R41, P0, P1 ;  /* 0x0000000b0d0d7210 */ /* 0x000fe400007e2429 */
[----:B---3--:R-:W-:Y:S02]  /*2020*/  IADD3 R43, P0, P1, R16, R14, R43 ;  /* 0x0000000e102b7210 */ /* 0x008fe4000791e02b */
[----:B------:R-:W-:Y:S02]  /*2030*/  IADD3 R10, P3, PT, R6, 0x8000, RZ ;  /* 0x00008000060a7810 */ /* 0x000fe40007f7e0ff */
[----:B------:R-:W-:Y:S02]  /*2040*/  IADD3.X R15, PT, PT, R17, R15, R13, P0, P1 ;  /* 0x0000000f110f7210 */ /* 0x000fe400007e240d */
[----:B----4-:R-:W-:Y:S01]  /*2050*/  IADD3 R43, P0, P1, R20, R18, R43 ;  /* 0x00000012142b7210 */ /* 0x010fe2000791e02b */
[----:B------:R-:W-:-:S03]  /*2060*/  IMAD.X R11, RZ, RZ, R7, P3 ;  /* 0x000000ffff0b7224 */ /* 0x000fc600018e0607 */
[----:B------:R-:W-:Y:S02]  /*2070*/  IADD3.X R21, PT, PT, R21, R19, R15, P0, P1 ;  /* 0x0000001315157210 */ /* 0x000fe400007e240f */
[----:B-----5:R-:W-:Y:S01]  /*2080*/  IADD3 R43, P1, P2, R8, R4, R43 ;  /* 0x00000004082b7210 */ /* 0x020fe20007a3e02b */
[----:B------:R-:W-:Y:S01]  /*2090*/  IMAD.MOV.U32 R6, RZ, RZ, R10 ;  /* 0x000000ffff067224 */ /* 0x000fe200078e000a */
[----:B------:R-:W-:Y:S01]  /*20a0*/  PLOP3.LUT P0, PT, PT, PT, PT, 0x8, 0x80 ;  /* 0x000000000080781c */ /* 0x000fe20003f0e170 */
[----:B------:R-:W-:Y:S01]  /*20b0*/  IMAD.MOV.U32 R7, RZ, RZ, R11 ;  /* 0x000000ffff077224 */ /* 0x000fe200078e000b */
[----:B------:R-:W-:-:S11]  /*20c0*/  IADD3.X R41, PT, PT, R9, R5, R21, P1, P2 ;  /* 0x0000000509297210 */ /* 0x000fd60000fe4415 */
.L_x_252:
[----:B------:R-:W-:Y:S05]  /*20d0*/  BSYNC.RECONVERGENT B2 ;  /* 0x0000000000027941 */ /* 0x000fea0003800200 */
.L_x_251:
[----:B------:R-:W-:-:S13]  /*20e0*/  ISETP.LT.OR P0, PT, R45, R0, P0 ;  /* 0x000000002d00720c */ /* 0x000fda0000701670 */
[----:B------:R-:W-:Y:S05]  /*20f0*/  @!P0 BRA `(.L_x_244) ;  /* 0x0000000000248947 */ /* 0x000fea0003800000 */
[----:B------:R-:W-:Y:S01]  /*2100*/  IMAD.WIDE.U32 R2, R38, 0x8, R2 ;  /* 0x0000000826027825 */ /* 0x000fe200078e0002 */
[----:B------:R-:W2:Y:S04]  /*2110*/  LDG.E.64.CONSTANT R4, desc[UR6][R6.64+-0x1000] ;  /* 0xfff0000606047981 */ /* 0x000ea8000c1e9b00 */
[----:B------:R-:W3:Y:S04]  /*2120*/  LDG.E.64.CONSTANT R8, desc[UR6][R6.64] ;  /* 0x0000000606087981 */ /* 0x000ee8000c1e9b00 */
[----:B------:R-:W2:Y:S04]  /*2130*/  LDG.E.64.CONSTANT R2, desc[UR6][R2.64] ;  /* 0x0000000602027981 */ /* 0x000ea8000c1e9b00 */
[----:B------:R-:W3:Y:S01]  /*2140*/  LDG.E.64.CONSTANT R10, desc[UR6][R6.64+0x1000] ;  /* 0x00100006060a7981 */ /* 0x000ee2000c1e9b00 */
[----:B--2---:R-:W-:-:S04]  /*2150*/  IADD3 R43, P0, P1, R4, R2, R43 ;  /* 0x00000002042b7210 */ /* 0x004fc8000791e02b */
[----:B---3--:R-:W-:Y:S02]  /*2160*/  IADD3 R43, P2, P3, R10, R8, R43 ;  /* 0x000000080a2b7210 */ /* 0x008fe40007b5e02b */
[----:B------:R-:W-:-:S04]  /*2170*/  IADD3.X R41, PT, PT, R5, R3, R41, P0, P1 ;  /* 0x0000000305297210 */ /* 0x000fc800007e2429 */
[----:B------:R-:W-:-:S07]  /*2180*/  IADD3.X R41, PT, PT, R11, R9, R41, P2, P3 ;  /* 0x000000090b297210 */ /* 0x000fce00017e6429 */
.L_x_244:
[----:B------:R-:W-:Y:S05]  /*2190*/  BSYNC.RECONVERGENT B1 ;  /* 0x0000000000017941 */ /* 0x000fea0003800200 */
.L_x_242:
[----:B------:R-:W0:Y:S01]  /*21a0*/  S2R R6, SR_LANEID ;  /* 0x0000000000067919 */ /* 0x000e220000000000 */
[----:B------:R-:W1:Y:S04]  /*21b0*/  SHFL.DOWN PT, R0, R43, 0x1, 0x1f ;  /* 0x08201f002b007f89 */ /* 0x000e6800000e0000 */
[----:B------:R-:W2:Y:S01]  /*21c0*/  SHFL.DOWN PT, R2, R41, 0x1, 0x1f ;  /* 0x08201f0029027f89 */ /* 0x000ea200000e0000 */
[C---:B0-----:R-:W-:Y:S02]  /*21d0*/  ISETP.GT.AND P0, PT, R6.reuse, 0x1e, PT ;  /* 0x0000001e0600780c */ /* 0x041fe40003f04270 */
[----:B------:R-:W-:Y:S02]  /*21e0*/  ISETP.GT.AND P1, PT, R6, 0x1d, PT ;  /* 0x0000001d0600780c */ /* 0x000fe40003f24270 */
[----:B-1----:R-:W-:-:S02]  /*21f0*/  SEL R0, R0, RZ, !P0 ;  /* 0x000000ff00007207 */ /* 0x002fc40004000000 */
[----:B--2---:R-:W-:Y:S02]  /*2200*/  SEL R2, R2, RZ, !P0 ;  /* 0x000000ff02027207 */ /* 0x004fe40004000000 */
[----:B------:R-:W-:Y:S02]  /*2210*/  IADD3 R7, P0, PT, R43, R0, RZ ;  /* 0x000000002b077210 */ /* 0x000fe40007f1e0ff */
[----:B------:R-:W-:-:S03]  /*2220*/  ISETP.NE.AND P2, PT, R6, RZ, PT ;  /* 0x000000ff0600720c */ /* 0x000fc60003f45270 */
[----:B------:R-:W-:Y:S01]  /*2230*/  IMAD.X R9, R41, 0x1, R2, P0 ;  /* 0x0000000129097824 */ /* 0x000fe200000e0602 */
[----:B------:R-:W0:Y:S04]  /*2240*/  SHFL.DOWN PT, R0, R7, 0x2, 0x1f ;  /* 0x08401f0007007f89 */ /* 0x000e2800000e0000 */
[----:B------:R-:W1:Y:S05]  /*2250*/  SHFL.DOWN PT, R2, R9, 0x2, 0x1f ;  /* 0x08401f0009027f89 */ /* 0x000e6a00000e0000 */
[----:B------:R-:W2:Y:S01]  /*2260*/  @!P2 S2R R11, SR_CgaCtaId ;  /* 0x00000000000ba919 */ /* 0x000ea20000008800 */
        /* <DEDUP_REMOVED lines=12> */
[----:B------:R-:W-:-:S05]  /*2330*/  IMAD.X R9, R2, 0x1, R5, P0 ;  /* 0x0000000102097824 */ /* 0x000fca00000e0605 */
[----:B------:R-:W1:Y:S01]  /*2340*/  SHFL.DOWN PT, R2, R9, 0x8, 0x1f ;  /* 0x09001f0009027f89 */ /* 0x000e6200000e0000 */
[----:B0-----:R-:W-:-:S04]  /*2350*/  SEL R0, R0, RZ, !P1 ;  /* 0x000000ff00007207 */ /* 0x001fc80004800000 */
[----:B------:R-:W-:Y:S02]  /*2360*/  IADD3 R5, P0, PT, R0, R7, RZ ;  /* 0x0000000700057210 */ /* 0x000fe40007f1e0ff */
[----:B-1----:R-:W-:-:S03]  /*2370*/  SEL R2, R2, RZ, !P1 ;  /* 0x000000ff02027207 */ /* 0x002fc60004800000 */
[----:B------:R-:W0:Y:S01]  /*2380*/  SHFL.DOWN PT, R0, R5, 0x10, 0x1f ;  /* 0x0a001f0005007f89 */ /* 0x000e2200000e0000 */
[----:B------:R-:W-:Y:S02]  /*2390*/  ISETP.GT.AND P1, PT, R6, 0xf, PT ;  /* 0x0000000f0600780c */ /* 0x000fe40003f24270 */
[----:B------:R-:W-:Y:S01]  /*23a0*/  @!P2 SHF.R.U32.HI R6, RZ, 0x2, R39 ;  /* 0x00000002ff06a819 */ /* 0x000fe20000011627 */
[----:B------:R-:W-:Y:S01]  /*23b0*/  IMAD.X R4, R2, 0x1, R9, P0 ;  /* 0x0000000102047824 */ /* 0x000fe200000e0609 */
[----:B------:R-:W-:Y:S02]  /*23c0*/  @!P2 MOV R2, 0x400 ;  /* 0x000004000002a802 */ /* 0x000fe40000000f00 */
[----:B------:R-:W-:Y:S02]  /*23d0*/  @!P2 LOP3.LUT R6, R6, 0xf8, RZ, 0xc0, !PT ;  /* 0x000000f80606a812 */ /* 0x000fe400078ec0ff */
[----:B------:R-:W1:Y:S01]  /*23e0*/  SHFL.DOWN PT, R3, R4, 0x10, 0x1f ;  /* 0x0a001f0004037f89 */ /* 0x000e6200000e0000 */
[----:B--2---:R-:W-:-:S05]  /*23f0*/  @!P2 LEA R11, R11, R2, 0x18 ;  /* 0x000000020b0ba211 */ /* 0x004fca00078ec0ff */
[----:B------:R-:W-:Y:S01]  /*2400*/  @!P2 IMAD.IADD R11, R6, 0x1, R11 ;  /* 0x00000001060ba824 */ /* 0x000fe200078e020b */
[----:B0-----:R-:W-:-:S04]  /*2410*/  SEL R0, R0, RZ, !P1 ;  /* 0x000000ff00007207 */ /* 0x001fc80004800000 */
[----:B------:R-:W-:Y:S02]  /*2420*/  IADD3 R2, P0, PT, R0, R5, RZ ;  /* 0x0000000500027210 */ /* 0x000fe40007f1e0ff */
[----:B-1----:R-:W-:-:S05]  /*2430*/  SEL R3, R3, RZ, !P1 ;  /* 0x000000ff03037207 */ /* 0x002fca0004800000 */
[----:B------:R-:W-:Y:S01]  /*2440*/  IMAD.X R3, R3, 0x1, R4, P0 ;  /* 0x0000000103037824 */ /* 0x000fe200000e0604 */
[----:B------:R-:W-:-:S04]  /*2450*/  ISETP.NE.AND P0, PT, R39, RZ, PT ;  /* 0x000000ff2700720c */ /* 0x000fc80003f05270 */
[----:B------:R0:W-:Y:S01]  /*2460*/  @!P2 STS.64 [R11+0x10], R2 ;  /* 0x000010020b00a388 */ /* 0x0001e20000000a00 */
[----:B------:R-:W-:Y:S08]  /*2470*/  BAR.SYNC.DEFER_BLOCKING 0x0 ;  /* 0x0000000000007b1d */ /* 0x000ff00000010000 */
[----:B------:R-:W-:Y:S05]  /*2480*/  @P0 BRA `(.L_x_240) ;  /* 0x00000000006c0947 */ /* 0x000fea0003800000 */
[----:B------:R-:W1:Y:S01]  /*2490*/  S2UR UR5, SR_CgaCtaId ;  /* 0x00000000000579c3 */ /* 0x000e620000008800 */
[----:B------:R-:W-:Y:S02]  /*24a0*/  UMOV UR4, 0x400 ;  /* 0x0000040000047882 */ /* 0x000fe40000000000 */
[----:B-1----:R-:W-:-:S09]  /*24b0*/  ULEA UR4, UR5, UR4, 0x18 ;  /* 0x0000000405047291 */ /* 0x002fd2000f8ec0ff */
[----:B------:R-:W-:Y:S04]  /*24c0*/  LDS.64 R32, [UR4+0x18] ;  /* 0x00001804ff207984 */ /* 0x000fe80008000a00 */
[----:B------:R-:W1:Y:S04]  /*24d0*/  LDS.128 R28, [UR4+0x20] ;  /* 0x00002004ff1c7984 */ /* 0x000e680008000c00 */
[----:B------:R-:W2:Y:S04]  /*24e0*/  LDS.128 R24, [UR4+0x30] ;  /* 0x00003004ff187984 */ /* 0x000ea80008000c00 */
[----:B------:R-:W3:Y:S04]  /*24f0*/  LDS.128 R20, [UR4+0x40] ;  /* 0x00004004ff147984 */ /* 0x000ee80008000c00 */
[----:B------:R-:W4:Y:S04]  /*2500*/  LDS.128 R16, [UR4+0x50] ;  /* 0x00005004ff107984 */ /* 0x000f280008000c00 */
[----:B------:R-:W5:Y:S04]  /*2510*/  LDS.128 R12, [UR4+0x60] ;  /* 0x00006004ff0c7984 */ /* 0x000f680008000c00 */
[----:B0-----:R-:W0:Y:S04]  /*2520*/  LDS.128 R8, [UR4+0x70] ;  /* 0x00007004ff087984 */ /* 0x001e280008000c00 */
[----:B------:R-:W0:Y:S01]  /*2530*/  LDS.128 R4, [UR4+0x80] ;  /* 0x00008004ff047984 */ /* 0x000e220008000c00 */
[----:B-1----:R-:W-:-:S04]  /*2540*/  IADD3 R35, P1, P2, R28, R32, R2 ;  /* 0x000000201c237210 */ /* 0x002fc80007a3e002 */
[----:B--2---:R-:W-:Y:S02]  /*2550*/  IADD3 R35, P3, P4, R24, R35, R30 ;  /* 0x0000002318237210 */ /* 0x004fe40007c7e01e */
[----:B------:R-:W-:Y:S02]  /*2560*/  IADD3.X R29, PT, PT, R29, R33, R3, P1, P2 ;  /* 0x000000211d1d7210 */ /* 0x000fe40000fe4403 */
[----:B---3--:R-:W-:Y:S02]  /*2570*/  IADD3 R3, P1, P2, R20, R35, R26 ;  /* 0x0000002314037210 */ /* 0x008fe40007a3e01a */
[----:B------:R-:W-:Y:S02]  /*2580*/  IADD3.X R25, PT, PT, R25, R29, R31, P3, P4 ;  /* 0x0000001d19197210 */ /* 0x000fe40001fe841f */
[----:B----4-:R-:W-:Y:S02]  /*2590*/  IADD3 R3, P3, P4, R16, R3, R22 ;  /* 0x0000000310037210 */ /* 0x010fe40007c7e016 */
[----:B------:R-:W-:-:S02]  /*25a0*/  IADD3.X R21, PT, PT, R21, R25, R27, P1, P2 ;  /* 0x0000001915157210 */ /* 0x000fc40000fe441b */
[----:B-----5:R-:W-:Y:S02]  /*25b0*/  IADD3 R3, P1, P2, R12, R3, R18 ;  /* 0x000000030c037210 */ /* 0x020fe40007a3e012 */
[----:B------:R-:W-:Y:S02]  /*25c0*/  IADD3.X R17, PT, PT, R17, R21, R23, P3, P4 ;  /* 0x0000001511117210 */ /* 0x000fe40001fe8417 */
[----:B0-----:R-:W-:Y:S02]  /*25d0*/  IADD3 R3, P3, P4, R8, R3, R14 ;  /* 0x0000000308037210 */ /* 0x001fe40007c7e00e */
[----:B------:R-:W-:Y:S02]  /*25e0*/  IADD3.X R13, PT, PT, R13, R17, R19, P1, P2 ;  /* 0x000000110d0d7210 */ /* 0x000fe40000fe4413 */
[----:B------:R-:W-:Y:S02]  /*25f0*/  IADD3 R3, P1, P2, R4, R3, R10 ;  /* 0x0000000304037210 */ /* 0x000fe40007a3e00a */
[----:B------:R-:W-:-:S02]  /*2600*/  IADD3.X R9, PT, PT, R9, R13, R15, P3, P4 ;  /* 0x0000000d09097210 */ /* 0x000fc40001fe840f */
[----:B------:R-:W-:Y:S02]  /*2610*/  IADD3 R2, P3, PT, R3, R6, RZ ;  /* 0x0000000603027210 */ /* 0x000fe40007f7e0ff */
[----:B------:R-:W-:-:S05]  /*2620*/  IADD3.X R3, PT, PT, R5, R9, R11, P1, P2 ;  /* 0x0000000905037210 */ /* 0x000fca0000fe440b */
[----:B------:R-:W-:-:S07]  /*2630*/  IMAD.X R3, R3, 0x1, R7, P3 ;  /* 0x0000000103037824 */ /* 0x000fce00018e0607 */
.L_x_240:
[----:B------:R-:W-:Y:S05]  /*2640*/  BSYNC.RECONVERGENT B0 ;  /* 0x0000000000007941 */ /* 0x000fea0003800200 */
.L_x_225:
[----:B------:R-:W-:Y:S05]  /*2650*/  @P0 EXIT ;  /* 0x000000000000094d */ /* 0x000fea0003800000 */
[----:B------:R-:W0:Y:S01]  /*2660*/  LDCU.64 UR4, c[0x0][0x398] ;  /* 0x00007300ff0477ac */ /* 0x000e220008000a00 */
[----:B------:R-:W3:Y:S01]  /*2670*/  LDC.64 R4, c[0x0][0x388] ;  /* 0x0000e200ff047b82 */ /* 0x000ee20000000a00 */
[----:B012---:R-:W-:-:S04]  /*2680*/  IADD3 R2, P0, PT, R2, UR4, RZ ;  /* 0x0000000402027c10 */ /* 0x007fc8000ff1e0ff */
[----:B------:R-:W-:-:S05]  /*2690*/  IADD3.X R3, PT, PT, R3, UR5, RZ, P0, !PT ;  /* 0x0000000503037c10 */ /* 0x000fca00087fe4ff */
[----:B---3--:R-:W-:Y:S01]  /*26a0*/  STG.E.64 desc[UR6][R4.64], R2 ;  /* 0x0000000204007986 */ /* 0x008fe2000c101b06 */
[----:B------:R-:W-:Y:S05]  /*26b0*/  EXIT ;  /* 0x000000000000794d */ /* 0x000fea0003800000 */
.L_x_253:
        /* <DEDUP_REMOVED lines=12> */
.L_x_910:


//--------------------- .text._ZN3cub18CUB_300001_SM_10006detail6reduce18DeviceReduceKernelINS2_10policy_hubIxyN4cuda3std3__44plusIxEEE10Policy1000EN6thrust24THRUST_300001_SM_1000_NS10device_ptrIiEEyS9_xNS7_10__identityEEEvT0_PT3_T1_NS0_13GridEvenShareISK_EET2_T4_ --------------------------
	.section	.text._ZN3cub18CUB_300001_SM_10006detail6reduce18DeviceReduceKernelINS2_10policy_hubIxyN4cuda3std3__44plusIxEEE10Policy1000EN6thrust24THRUST_300001_SM_1000_NS10device_ptrIiEEyS9_xNS7_10__identityEEEvT0_PT3_T1_NS0_13GridEvenShareISK_EET2_T4_,"ax",@progbits
	.align	128
        .global         _ZN3cub18CUB_300001_SM_10006detail6reduce18DeviceReduceKernelINS2_10policy_hubIxyN4cuda3std3__44plusIxEEE10Policy1000EN6thrust24THRUST_300001_SM_1000_NS10device_ptrIiEEyS9_xNS7_10__identityEEEvT0_PT3_T1_NS0_13GridEvenShareISK_EET2_T4_
        .type           _ZN3cub18CUB_300001_SM_10006detail6reduce18DeviceReduceKernelINS2_10policy_hubIxyN4cuda3std3__44plusIxEEE10Policy1000EN6thrust24THRUST_300001_SM_1000_NS10device_ptrIiEEyS9_xNS7_10__identityEEEvT0_PT3_T1_NS0_13GridEvenShareISK_EET2_T4_,@function
        .size           _ZN3cub18CUB_300001_SM_10006detail6reduce18DeviceReduceKernelINS2_10policy_hubIxyN4cuda3std3__44plusIxEEE10Policy1000EN6thrust24THRUST_300001_SM_1000_NS10device_ptrIiEEyS9_xNS7_10__identityEEEvT0_PT3_T1_NS0_13GridEvenShareISK_EET2_T4_,(.L_x_911 - _ZN3cub18CUB_300001_SM_10006detail6reduce18DeviceReduceKernelINS2_10policy_hubIxyN4cuda3std3__44plusIxEEE10Policy1000EN6thrust24THRUST_300001_SM_1000_NS10device_ptrIiEEyS9_xNS7_10__identityEEEvT0_PT3_T1_NS0_13GridEvenShareISK_EET2_T4_)
        .other          _ZN3cub18CUB_300001_SM_10006detail6reduce18DeviceReduceKernelINS2_10policy_hubIxyN4cuda3std3__44plusIxEEE10Policy1000EN6thrust24THRUST_300001_SM_1000_NS10device_ptrIiEEyS9_xNS7_10__identityEEEvT0_PT3_T1_NS0_13GridEvenShareISK_EET2_T4_,@"STO_CUDA_ENTRY STV_DEFAULT"
_ZN3cub18CUB_300001_SM_10006detail6reduce18DeviceReduceKernelINS2_10policy_hubIxyN4cuda3std3__44plusIxEEE10Policy1000EN6thrust24THRUST_300001_SM_1000_NS10device_ptrIiEEyS9_xNS7_10__identityEEEvT0_PT3_T1_NS0_13GridEvenShareISK_EET2_T4_:
.text._ZN3cub18CUB_300001_SM_10006detail6reduce18DeviceReduceKernelINS2_10policy_hubIxyN4cuda3std3__44plusIxEEE10Policy1000EN6thrust24THRUST_300001_SM_1000_NS10device_ptrIiEEyS9_xNS7_10__identityEEEvT0_PT3_T1_NS0_13GridEvenShareISK_EET2_T4_:
[----:B------:R-:W-:Y:S08]  /*0000*/  LDC R1, c[0x0][0x37c] ;  /* 0x0000df00ff017b82 */ /* 0x000ff00000000800 */
[----:B------:R-:W0:Y:S01]  /*0010*/  S2UR UR18, SR_CTAID.X ;  /* 0x00000000001279c3 */ /* 0x000e220000002500 */
[----:B------:R-:W1:Y:S01]  /*0020*/  LDCU.64 UR4, c[0x0][0x3b8] ;  /* 0x00007700ff0477ac */ /* 0x000e620008000a00 */
[----:B------:R-:W-:Y:S01]  /*0030*/  BSSY.RECONVERGENT B0, `(.L_x_254) ;  /* 0x00002da000007945 */ /* 0x000fe20003800200 */
[----:B------:R-:W2:Y:S01]  /*0040*/  LDCU UR11, c[0x0][0x3c0] ;  /* 0x00007800ff0b77ac */ /* 0x000ea20008000800 */
[----:B------:R-:W3:Y:S01]  /*0050*/  LDCU.64 UR16, c[0x0][0x358] ;  /* 0x00006b00ff1077ac */ /* 0x000ee20008000a00 */
[----:B-1----:R-:W-:-:S02]  /*0060*/  IMAD.U32 R6, RZ, RZ, UR4 ;  /* 0x00000004ff067e24 */ /* 0x002fc4000f8e00ff */
[----:B------:R-:W-:Y:S01]  /*0070*/  IMAD.U32 R3, RZ, RZ, UR5 ;  /* 0x00000005ff037e24 */ /* 0x000fe2000f8e00ff */
[----:B--2---:R-:W-:Y:S02]  /*0080*/  UIMAD UR5, UR11, 0xe00, URZ ;  /* 0x00000e000b0578a4 */ /* 0x004fe4000f8e02ff */
[----:B0-----:R-:W-:Y:S02]  /*0090*/  UIMAD UR9, UR18, 0xe00, URZ ;  /* 0x00000e00120978a4 */ /* 0x001fe4000f8e02ff */
[----:B------:R-:W-:-:S04]  /*00a0*/  USHF.R.S32.HI UR4, URZ, 0x1f, UR5 ;  /* 0x0000001fff047899 */ /* 0x000fc80008011405 */
[----:B------:R-:W-:-:S04]  /*00b0*/  IADD3 R15, P1, PT, R6, -UR9, RZ ;  /* 0x80000009060f7c10 */ /* 0x000fc8000ff3e0ff */
[----:B------:R-:W-:Y:S02]  /*00c0*/  ISETP.GT.U32.AND P0, PT, R15, 0xdff, PT ;  /* 0x00000dff0f00780c */ /* 0x000fe40003f04070 */
[----:B------:R-:W-:-:S04]  /*00d0*/  IADD3.X R16, PT, PT, R3, -0x1, RZ, P1, !PT ;  /* 0xffffffff03107810 */ /* 0x000fc80000ffe4ff */
[----:B------:R-:W-:-:S13]  /*00e0*/  ISETP.GT.U32.AND.EX P0, PT, R16, RZ, PT, P0 ;  /* 0x000000ff1000720c */ /* 0x000fda0003f04100 */
[----:B---3--:R-:W-:Y:S05]  /*00f0*/  @P0 BRA `(.L_x_255) ;  /* 0x0000001400e40947 */ /* 0x008fea0003800000 */
[----:B------:R-:W0:Y:S01]  /*0100*/  S2R R7, SR_TID.X ;  /* 0x0000000000077919 */ /* 0x000e220000002100 */
[----:B------:R-:W-:Y:S01]  /*0110*/  VIADD R2, R6, -UR9 ;  /* 0x8000000906027c36 */ /* 0x000fe20008000000 */
[----:B------:R-:W-:Y:S01]  /*0120*/  BSSY.RECONVERGENT B1, `(.L_x_256) ;  /* 0x000000c000017945 */ /* 0x000fe20003800200 */
[----:B------:R-:W-:Y:S02]  /*0130*/  IMAD.MOV.U32 R0, RZ, RZ, RZ ;  /* 0x000000ffff007224 */ /* 0x000fe400078e00ff */
[----:B------:R-:W-:Y:S01]  /*0140*/  IMAD.MOV.U32 R3, RZ, RZ, RZ ;  /* 0x000000ffff037224 */ /* 0x000fe200078e00ff */
[----:B0-----:R-:W-:Y:S01]  /*0150*/  ISETP.GE.AND P0, PT, R7, R2, PT ;  /* 0x000000020700720c */ /* 0x001fe20003f06270 */
[----:B------:R-:W-:-:S12]  /*0160*/  IMAD.MOV.U32 R9, RZ, RZ, R7 ;  /* 0x000000ffff097224 */ /* 0x000fd800078e0007 */
[----:B------:R-:W-:Y:S05]  /*0170*/  @P0 BRA `(.L_x_257) ;  /* 0x0000000000180947 */ /* 0x000fea0003800000 */
[----:B------:R-:W0:Y:S01]  /*0180*/  LDC.64 R4, c[0x0][0x380] ;  /* 0x0000e000ff047b82 */ /* 0x000e220000000a00 */
[----:B------:R-:W-:-:S04]  /*0190*/  VIADD R3, R7, UR9 ;  /* 0x0000000907037c36 */ /* 0x000fc80008000000 */
[----:B0-----:R-:W-:-:S05]  /*01a0*/  IMAD.WIDE.U32 R4, R3, 0x4, R4 ;  /* 0x0000000403047825 */ /* 0x001fca00078e0004 */
[----:B------:R-:W2:Y:S01]  /*01b0*/  LDG.E R0, desc[UR16][R4.64] ;  /* 0x0000001004007981 */ /* 0x000ea2000c1e1900 */
[----:B------:R-:W-:Y:S01]  /*01c0*/  VIADD R9, R7, 0x200 ;  /* 0x0000020007097836 */ /* 0x000fe20000000000 */
[----:B--2---:R-:W-:-:S07]  /*01d0*/  SHF.R.S32.HI R3, RZ, 0x1f, R0 ;  /* 0x0000001fff037819 */ /* 0x004fce0000011400 */
.L_x_257:
[----:B------:R-:W-:Y:S05]  /*01e0*/  BSYNC.RECONVERGENT B1 ;  /* 0x0000000000017941 */ /* 0x000fea0003800200 */
.L_x_256:
[----:B------:R-:W-:Y:S01]  /*01f0*/  ISETP.GE.AND P0, PT, R9, R2, PT ;  /* 0x000000020900720c */ /* 0x000fe20003f06270 */
[----:B------:R-:W-:-:S12]  /*0200*/  BSSY.RECONVERGENT B1, `(.L_x_258) ;  /* 0x0000096000017945 */ /* 0x000fd80003800200 */
[----:B------:R-:W-:Y:S05]  /*0210*/  @P0 BRA `(.L_x_259) ;  /* 0x0000000800500947 */ /* 0x000fea0003800000 */
[----:B------:R-:W-:Y:S01]  /*0220*/  LOP3.LUT R5, RZ, R9, RZ, 0x33, !PT ;  /* 0x00000009ff057212 */ /* 0x000fe200078e33ff */
[----:B------:R-:W-:Y:S03]  /*0230*/  BSSY.RECONVERGENT B2, `(.L_x_260) ;  /* 0x0000047000027945 */ /* 0x000fe60003800200 */
[----:B------:R-:W-:-:S04]  /*0240*/  IADD3 R5, PT, PT, R6, -UR9, R5 ;  /* 0x8000000906057c10 */ /* 0x000fc8000fffe005 */
[C---:B------:R-:W-:Y:S02]  /*0250*/  ISETP.GE.U32.AND P1, PT, R5.reuse, 0x1e00, PT ;  /* 0x00001e000500780c */ /* 0x040fe40003f26070 */
[----:B------:R-:W-:-:S04]  /*0260*/  LEA.HI R6, R5, 0x1, RZ, 0x17 ;  /* 0x0000000105067811 */ /* 0x000fc800078fb8ff */
[----:B------:R-:W-:-:S04]  /*0270*/  LOP3.LUT R24, R6, 0xf, RZ, 0xc0, !PT ;  /* 0x0000000f06187812 */ /* 0x000fc800078ec0ff */
[----:B------:R-:W-:-:S03]  /*0280*/  ISETP.NE.AND P0, PT, R24, RZ, PT ;  /* 0x000000ff1800720c */ /* 0x000fc60003f05270 */
[----:B------:R-:W-:Y:S10]  /*0290*/  @!P1 BRA `(.L_x_261) ;  /* 0x0000000400009947 */ /* 0x000ff40003800000 */
[----:B------:R-:W0:Y:S01]  /*02a0*/  LDCU.64 UR4, c[0x0][0x380] ;  /* 0x00007000ff0477ac */ /* 0x000e220008000a00 */
[----:B------:R-:W-:Y:S01]  /*02b0*/  IMAD.WIDE.U32 R4, R9, 0x4, RZ ;  /* 0x0000000409047825 */ /* 0x000fe200078e00ff */
[----:B------:R-:W-:-:S03]  /*02c0*/  LOP3.LUT R8, R6, 0xfffff0, RZ, 0xc0, !PT ;  /* 0x00fffff006087812 */ /* 0x000fc600078ec0ff */
[----:B------:R-:W-:Y:S02]  /*02d0*/  IMAD.U32 R11, RZ, RZ, UR18 ;  /* 0x00000012ff0b7e24 */ /* 0x000fe4000f8e00ff */
[----:B------:R-:W-:Y:S02]  /*02e0*/  IMAD.MOV R8, RZ, RZ, -R8 ;  /* 0x000000ffff087224 */ /* 0x000fe400078e0a08 */
[----:B------:R-:W-:-:S03]  /*02f0*/  IMAD.WIDE.U32 R4, R11, 0x3800, R4 ;  /* 0x000038000b047825 */ /* 0x000fc600078e0004 */
[----:B0-----:R-:W-:-:S04]  /*0300*/  IADD3 R13, P1, PT, R4, UR4, RZ ;  /* 0x00000004040d7c10 */ /* 0x001fc8000ff3e0ff */
[----:B------:R-:W-:-:S04]  /*0310*/  IADD3 R13, P2, PT, R13, 0x4000, RZ ;  /* 0x000040000d0d7810 */ /* 0x000fc80007f5e0ff */
[----:B------:R-:W-:-:S09]  /*0320*/  IADD3.X R5, PT, PT, RZ, UR5, R5, P2, P1 ;  /* 0x00000005ff057c10 */ /* 0x000fd200097e2405 */
.L_x_262:
[----:B------:R-:W-:-:S05]  /*0330*/  IMAD.MOV.U32 R4, RZ, RZ, R13 ;  /* 0x000000ffff047224 */ /* 0x000fca00078e000d */
[----:B------:R-:W2:Y:S04]  /*0340*/  LDG.E R25, desc[UR16][R4.64+-0x4000] ;  /* 0xffc0001004197981 */ /* 0x000ea8000c1e1900 */
[----:B------:R-:W2:Y:S04]  /*0350*/  LDG.E R26, desc[UR16][R4.64+-0x3800] ;  /* 0xffc80010041a7981 */ /* 0x000ea8000c1e1900 */
[----:B------:R-:W3:Y:S04]  /*0360*/  LDG.E R23, desc[UR16][R4.64+-0x3000] ;  /* 0xffd0001004177981 */ /* 0x000ee8000c1e1900 */
[----:B------:R-:W3:Y:S04]  /*0370*/  LDG.E R22, desc[UR16][R4.64+-0x2800] ;  /* 0xffd8001004167981 */ /* 0x000ee8000c1e1900 */
[----:B------:R-:W4:Y:S04]  /*0380*/  LDG.E R20, desc[UR16][R4.64+-0x2000] ;  /* 0xffe0001004147981 */ /* 0x000f28000c1e1900 */
[----:B------:R-:W4:Y:S04]  /*0390*/  LDG.E R21, desc[UR16][R4.64+-0x1800] ;  /* 0xffe8001004157981 */ /* 0x000f28000c1e1900 */
[----:B------:R-:W5:Y:S04]  /*03a0*/  LDG.E R18, desc[UR16][R4.64+-0x1000] ;  /* 0xfff0001004127981 */ /* 0x000f68000c1e1900 */
        /* <DEDUP_REMOVED lines=8> */
[----:B------:R-:W5:Y:S01]  /*0430*/  LDG.E R11, desc[UR16][R4.64+0x3800] ;  /* 0x00380010040b7981 */ /* 0x000f62000c1e1900 */
[----:B------:R-:W-:-:S02]  /*0440*/  VIADD R8, R8, 0x10 ;  /* 0x0000001008087836 */ /* 0x000fc40000000000 */
[----:B------:R-:W-:Y:S01]  /*0450*/  VIADD R9, R9, 0x2000 ;  /* 0x0000200009097836 */ /* 0x000fe20000000000 */
[--C-:B--2---:R-:W-:Y:S02]  /*0460*/  IADD3 R27, P1, P2, R26, R0, R25.reuse ;  /* 0x000000001a1b7210 */ /* 0x104fe40007a3e019 */
[----:B------:R-:W-:Y:S02]  /*0470*/  SHF.R.S32.HI R0, RZ, 0x1f, R25 ;  /* 0x0000001fff007819 */ /* 0x000fe40000011419 */
[----:B------:R-:W-:-:S04]  /*0480*/  SHF.R.S32.HI R26, RZ, 0x1f, R26 ;  /* 0x0000001fff1a7819 */ /* 0x000fc8000001141a */
[----:B------:R-:W-:Y:S02]  /*0490*/  IADD3.X R26, PT, PT, R26, R3, R0, P1, P2 ;  /* 0x000000031a1a7210 */ /* 0x000fe40000fe4400 */
[--C-:B---3--:R-:W-:Y:S02]  /*04a0*/  IADD3 R0, P1, P2, R22, R27, R23.reuse ;  /* 0x0000001b16007210 */ /* 0x108fe40007a3e017 */
[----:B------:R-:W-:Y:S02]  /*04b0*/  SHF.R.S32.HI R23, RZ, 0x1f, R23 ;  /* 0x0000001fff177819 */ /* 0x000fe40000011417 */
[----:B------:R-:W-:-:S04]  /*04c0*/  SHF.R.S32.HI R22, RZ, 0x1f, R22 ;  /* 0x0000001fff167819 */ /* 0x000fc80000011416 */
[----:B------:R-:W-:Y:S02]  /*04d0*/  IADD3.X R22, PT, PT, R22, R26, R23, P1, P2 ;  /* 0x0000001a16167210 */ /* 0x000fe40000fe4417 */
[--C-:B----4-:R-:W-:Y:S02]  /*04e0*/  IADD3 R0, P1, P2, R21, R0, R20.reuse ;  /* 0x0000000015007210 */ /* 0x110fe40007a3e014 */
[----:B------:R-:W-:Y:S02]  /*04f0*/  SHF.R.S32.HI R20, RZ, 0x1f, R20 ;  /* 0x0000001fff147819 */ /* 0x000fe40000011414 */
[----:B------:R-:W-:-:S04]  /*0500*/  SHF.R.S32.HI R21, RZ, 0x1f, R21 ;  /* 0x0000001fff157819 */ /* 0x000fc80000011415 */
[----:B------:R-:W-:Y:S02]  /*0510*/  IADD3.X R20, PT, PT, R21, R22, R20, P1, P2 ;  /* 0x0000001615147210 */ /* 0x000fe40000fe4414 */
[--C-:B-----5:R-:W-:Y:S02]  /*0520*/  IADD3 R0, P1, P2, R19, R0, R18.reuse ;  /* 0x0000000013007210 */ /* 0x120fe40007a3e012 */
[----:B------:R-:W-:Y:S02]  /*0530*/  SHF.R.S32.HI R18, RZ, 0x1f, R18 ;  /* 0x0000001fff127819 */ /* 0x000fe40000011412 */
[----:B------:R-:W-:-:S04]  /*0540*/  SHF.R.S32.HI R19, RZ, 0x1f, R19 ;  /* 0x0000001fff137819 */ /* 0x000fc80000011413 */
[----:B------:R-:W-:Y:S02]  /*0550*/  IADD3.X R18, PT, PT, R19, R20, R18, P1, P2 ;  /* 0x0000001413127210 */ /* 0x000fe40000fe4412 */
[--C-:B------:R-:W-:Y:S02]  /*0560*/  IADD3 R0, P1, P2, R17, R0, R16.reuse ;  /* 0x0000000011007210 */ /* 0x100fe40007a3e010 */
[----:B------:R-:W-:Y:S02]  /*0570*/  SHF.R.S32.HI R16, RZ, 0x1f, R16 ;  /* 0x0000001fff107819 */ /* 0x000fe40000011410 */
[----:B------:R-:W-:-:S04]  /*0580*/  SHF.R.S32.HI R17, RZ, 0x1f, R17 ;  /* 0x0000001fff117819 */ /* 0x000fc80000011411 */
[----:B------:R-:W-:Y:S02]  /*0590*/  IADD3.X R16, PT, PT, R17, R18, R16, P1, P2 ;  /* 0x0000001211107210 */ /* 0x000fe40000fe4410 */
[--C-:B------:R-:W-:Y:S02]  /*05a0*/  IADD3 R0, P1, P2, R15, R0, R14.reuse ;  /* 0x000000000f007210 */ /* 0x100fe40007a3e00e */
[----:B------:R-:W-:Y:S02]  /*05b0*/  SHF.R.S32.HI R14, RZ, 0x1f, R14 ;  /* 0x0000001fff0e7819 */ /* 0x000fe4000001140e */
[----:B------:R-:W-:Y:S02]  /*05c0*/  SHF.R.S32.HI R15, RZ, 0x1f, R15 ;  /* 0x0000001fff0f7819 */ /* 0x000fe4000001140f */
[----:B------:R-:W-:Y:S02]  /*05d0*/  SHF.R.S32.HI R3, RZ, 0x1f, R10 ;  /* 0x0000001fff037819 */ /* 0x000fe4000001140a */
[----:B------:R-:W-:-:S02]  /*05e0*/  IADD3.X R14, PT, PT, R15, R16, R14, P1, P2 ;  /* 0x000000100f0e7210 */ /* 0x000fc40000fe440e */
[--C-:B------:R-:W-:Y:S02]  /*05f0*/  IADD3 R0, P1, P2, R13, R0, R12.reuse ;  /* 0x000000000d007210 */ /* 0x100fe40007a3e00c */
[----:B------:R-:W-:Y:S02]  /*0600*/  SHF.R.S32.HI R12, RZ, 0x1f, R12 ;  /* 0x0000001fff0c7819 */ /* 0x000fe4000001140c */
[----:B------:R-:W-:-:S04]  /*0610*/  SHF.R.S32.HI R13, RZ, 0x1f, R13 ;  /* 0x0000001fff0d7819 */ /* 0x000fc8000001140d */
[----:B------:R-:W-:Y:S02]  /*0620*/  IADD3.X R12, PT, PT, R13, R14, R12, P1, P2 ;  /* 0x0000000e0d0c7210 */ /* 0x000fe40000fe440c */
[----:B------:R-:W-:Y:S02]  /*0630*/  ISETP.NE.AND P1, PT, R8, RZ, PT ;  /* 0x000000ff0800720c */ /* 0x000fe40003f25270 */
[----:B------:R-:W-:Y:S02]  /*0640*/  IADD3 R13, P4, PT, R4, 0x8000, RZ ;  /* 0x00008000040d7810 */ /* 0x000fe40007f9e0ff */
[----:B------:R-:W-:Y:S02]  /*0650*/  IADD3 R0, P2, P3, R11, R0, R10 ;  /* 0x000000000b007210 */ /* 0x000fe40007b5e00a */
[----:B------:R-:W-:Y:S01]  /*0660*/  SHF.R.S32.HI R4, RZ, 0x1f, R11 ;  /* 0x0000001fff047819 */ /* 0x000fe2000001140b */
[----:B------:R-:W-:-:S03]  /*0670*/  IMAD.X R5, RZ, RZ, R5, P4 ;  /* 0x000000ffff057224 */ /* 0x000fc600020e0605 */
[----:B------:R-:W-:-:S03]  /*0680*/  IADD3.X R3, PT, PT, R4, R12, R3, P2, P3 ;  /* 0x0000000c04037210 */ /* 0x000fc600017e6403 */
[----:B------:R-:W-:Y:S05]  /*0690*/  @P1 BRA `(.L_x_262) ;  /* 0xfffffffc00241947 */ /* 0x000fea000383ffff */
.L_x_261:
[----:B------:R-:W-:Y:S05]  /*06a0*/  BSYNC.RECONVERGENT B2 ;  /* 0x0000000000027941 */ /* 0x000fea0003800200 */
.L_x_260:
[----:B------:R-:W-:Y:S05]  /*06b0*/  @!P0 BRA `(.L_x_259) ;  /* 0x0000000400288947 */ /* 0x000fea0003800000 */
[----:B------:R-:W-:Y:S01]  /*06c0*/  ISETP.GE.U32.AND P1, PT, R24, 0x8, PT ;  /* 0x000000081800780c */ /* 0x000fe20003f26070 */
[----:B------:R-:W-:Y:S01]  /*06d0*/  BSSY.RECONVERGENT B2, `(.L_x_263) ;  /* 0x0000022000027945 */ /* 0x000fe20003800200 */
[----:B------:R-:W-:-:S04]  /*06e0*/  LOP3.LUT R16, R6, 0x7, RZ, 0xc0, !PT ;  /* 0x0000000706107812 */ /* 0x000fc800078ec0ff */
[----:B------:R-:W-:-:S07]  /*06f0*/  ISETP.NE.AND P0, PT, R16, RZ, PT ;  /* 0x000000ff1000720c */ /* 0x000fce0003f05270 */
[----:B------:R-:W-:Y:S06]  /*0700*/  @!P1 BRA `(.L_x_264) ;  /* 0x0000000000789947 */ /* 0x000fec0003800000 */
[----:B------:R-:W0:Y:S01]  /*0710*/  LDCU.64 UR4, c[0x0][0x380] ;  /* 0x00007000ff0477ac */ /* 0x000e220008000a00 */
[----:B------:R-:W-:-:S04]  /*0720*/  IADD3 R5, P1, PT, R9, UR9, RZ ;  /* 0x0000000909057c10 */ /* 0x000fc8000ff3e0ff */
[----:B------:R-:W-:Y:S02]  /*0730*/  LEA.HI.X.SX32 R8, R9, RZ, 0x1, P1 ;  /* 0x000000ff09087211 */ /* 0x000fe400008f0eff */
[----:B0-----:R-:W-:-:S04]  /*0740*/  LEA R4, P1, R5, UR4, 0x2 ;  /* 0x0000000405047c11 */ /* 0x001fc8000f8210ff */
[----:B------:R-:W-:-:S05]  /*0750*/  LEA.HI.X R5, R5, UR5, R8, 0x2, P1 ;  /* 0x0000000505057c11 */ /* 0x000fca00088f1408 */
[----:B------:R-:W2:Y:S04]  /*0760*/  LDG.E R11, desc[UR16][R4.64] ;  /* 0x00000010040b7981 */ /* 0x000ea8000c1e1900 */
[----:B------:R-:W2:Y:S04]  /*0770*/  LDG.E R8, desc[UR16][R4.64+0x800] ;  /* 0x0008001004087981 */ /* 0x000ea8000c1e1900 */
[----:B------:R-:W3:Y:S04]  /*0780*/  LDG.E R10, desc[UR16][R4.64+0x1000] ;  /* 0x00100010040a7981 */ /* 0x000ee8000c1e1900 */
[----:B------:R-:W3:Y:S04]  /*0790*/  LDG.E R13, desc[UR16][R4.64+0x1800] ;  /* 0x00180010040d7981 */ /* 0x000ee8000c1e1900 */
[----:B------:R-:W4:Y:S04]  /*07a0*/  LDG.E R12, desc[UR16][R4.64+0x2000] ;  /* 0x00200010040c7981 */ /* 0x000f28000c1e1900 */
[----:B------:R-:W4:Y:S04]  /*07b0*/  LDG.E R15, desc[UR16][R4.64+0x2800] ;  /* 0x00280010040f7981 */ /* 0x000f28000c1e1900 */
[----:B------:R-:W5:Y:S04]  /*07c0*/  LDG.E R14, desc[UR16][R4.64+0x3000] ;  /* 0x00300010040e7981 */ /* 0x000f68000c1e1900 */
[----:B------:R-:W5:Y:S01]  /*07d0*/  LDG.E R17, desc[UR16][R4.64+0x3800] ;  /* 0x0038001004117981 */ /* 0x000f62000c1e1900 */
[----:B------:R-:W-:Y:S01]  /*07e0*/  VIADD R9, R9, 0x1000 ;  /* 0x0000100009097836 */ /* 0x000fe20000000000 */
[----:B--2---:R-:W-:-:S02]  /*07f0*/  IADD3 R18, P1, P2, R8, R0, R11 ;  /* 0x0000000008127210 */ /* 0x004fc40007a3e00b */
        /* <DEDUP_REMOVED lines=9> */
[----:B------:R-:W-:Y:S02]  /*0890*/  SHF.R.S32.HI R15, RZ, 0x1f, R15 ;  /* 0x0000001fff0f7819 */ /* 0x000fe4000001140f */
[--C-:B-----5:R-:W-:Y:S02]  /*08a0*/  IADD3 R0, P3, P4, R17, R0, R14.reuse ;  /* 0x0000000011007210 */ /* 0x120fe40007c7e00e */
[----:B------:R-:W-:-:S02]  /*08b0*/  SHF.R.S32.HI R3, RZ, 0x1f, R14 ;  /* 0x0000001fff037819 */ /* 0x000fc4000001140e */
[----:B------:R-:W-:Y:S02]  /*08c0*/  IADD3.X R12, PT, PT, R15, R10, R12, P1, P2 ;  /* 0x0000000a0f0c7210 */ /* 0x000fe40000fe440c */
[----:B------:R-:W-:-:S04]  /*08d0*/  SHF.R.S32.HI R4, RZ, 0x1f, R17 ;  /* 0x0000001fff047819 */ /* 0x000fc80000011411 */
[----:B------:R-:W-:-:S07]  /*08e0*/  IADD3.X R3, PT, PT, R4, R12, R3, P3, P4 ;  /* 0x0000000c04037210 */ /* 0x000fce0001fe8403 */
.L_x_264:
[----:B------:R-:W-:Y:S05]  /*08f0*/  BSYNC.RECONVERGENT B2 ;  /* 0x0000000000027941 */ /* 0x000fea0003800200 */
.L_x_263:
        /* <DEDUP_REMOVED lines=12> */
[----:B------:R-:W3:Y:S04]  /*09c0*/  LDG.E R10, desc[UR16][R4.64+0x800] ;  /* 0x00080010040a7981 */ /* 0x000ee8000c1e1900 */
[----:B------:R-:W4:Y:S04]  /*09d0*/  LDG.E R13, desc[UR16][R4.64+0x1000] ;  /* 0x00100010040d7981 */ /* 0x000f28000c1e1900 */
[----:B------:R-:W5:Y:S01]  /*09e0*/  LDG.E R14, desc[UR16][R4.64+0x1800] ;  /* 0x00180010040e7981 */ /* 0x000f62000c1e1900 */
[----:B------:R-:W-:Y:S01]  /*09f0*/  VIADD R9, R9, 0x800 ;  /* 0x0000080009097836 */ /* 0x000fe20000000000 */
[----:B--2---:R-:W-:-:S02]  /*0a00*/  SHF.R.S32.HI R8, RZ, 0x1f, R11 ;  /* 0x0000001fff087819 */ /* 0x004fc4000001140b */
[----:B---3--:R-:W-:Y:S02]  /*0a10*/  IADD3 R0, P1, P2, R10, R0, R11 ;  /* 0x000000000a007210 */ /* 0x008fe40007a3e00b */
[----:B------:R-:W-:Y:S02]  /*0a20*/  SHF.R.S32.HI R10, RZ, 0x1f, R10 ;  /* 0x0000001fff0a7819 */ /* 0x000fe4000001140a */
[--C-:B----4-:R-:W-:Y:S02]  /*0a30*/  SHF.R.S32.HI R12, RZ, 0x1f, R13.reuse ;  /* 0x0000001fff0c7819 */ /* 0x110fe4000001140d */
[----:B------:R-:W-:Y:S02]  /*0a40*/  IADD3.X R3, PT, PT, R10, R3, R8, P1, P2 ;  /* 0x000000030a037210 */ /* 0x000fe40000fe4408 */
[----:B-----5:R-:W-:Y:S02]  /*0a50*/  IADD3 R0, P3, P4, R14, R0, R13 ;  /* 0x000000000e007210 */ /* 0x020fe40007c7e00d */
[----:B------:R-:W-:-:S04]  /*0a60*/  SHF.R.S32.HI R14, RZ, 0x1f, R14 ;  /* 0x0000001fff0e7819 */ /* 0x000fc8000001140e */
[----:B------:R-:W-:-:S07]  /*0a70*/  IADD3.X R3, PT, PT, R14, R3, R12, P3, P4 ;  /* 0x000000030e037210 */ /* 0x000fce0001fe840c */
.L_x_266:
[----:B------:R-:W-:Y:S05]  /*0a80*/  BSYNC.RECONVERGENT B2 ;  /* 0x0000000000027941 */ /* 0x000fea0003800200 */
.L_x_265:
[----:B------:R-:W-:Y:S05]  /*0a90*/  @!P0 BRA `(.L_x_259) ;  /* 0x0000000000308947 */ /* 0x000fea0003800000 */
[----:B------:R-:W0:Y:S01]  /*0aa0*/  LDC.64 R4, c[0x0][0x380] ;  /* 0x0000e000ff047b82 */ /* 0x000e220000000a00 */
[----:B------:R-:W-:Y:S02]  /*0ab0*/  IMAD.U32 R11, RZ, RZ, UR18 ;  /* 0x00000012ff0b7e24 */ /* 0x000fe4000f8e00ff */
[----:B------:R-:W-:Y:S02]  /*0ac0*/  IMAD.MOV R6, RZ, RZ, -R6 ;  /* 0x000000ffff067224 */ /* 0x000fe400078e0a06 */
[----:B0-----:R-:W-:-:S07]  /*0ad0*/  IMAD.WIDE.U32 R4, R11, 0x3800, R4 ;  /* 0x000038000b047825 */ /* 0x001fce00078e0004 */
.L_x_267:
[----:B------:R-:W-:-:S06]  /*0ae0*/  IMAD.WIDE R10, R9, 0x4, R4 ;  /* 0x00000004090a7825 */ /* 0x000fcc00078e0204 */
[----:B------:R-:W2:Y:S01]  /*0af0*/  LDG.E R10, desc[UR16][R10.64] ;  /* 0x000000100a0a7981 */ /* 0x000ea2000c1e1900 */
[----:B------:R-:W-:Y:S02]  /*0b00*/  VIADD R6, R6, 0x1 ;  /* 0x0000000106067836 */ /* 0x000fe40000000000 */
[----:B------:R-:W-:-:S03]  /*0b10*/  VIADD R9, R9, 0x200 ;  /* 0x0000020009097836 */ /* 0x000fc60000000000 */
[----:B------:R-:W-:Y:S02]  /*0b20*/  ISETP.NE.AND P0, PT, R6, RZ, PT ;  /* 0x000000ff0600720c */ /* 0x000fe40003f05270 */
[----:B--2---:R-:W-:-:S04]  /*0b30*/  IADD3 R0, P1, PT, R10, R0, RZ ;  /* 0x000000000a007210 */ /* 0x004fc80007f3e0ff */
[----:B------:R-:W-:-:S07]  /*0b40*/  LEA.HI.X.SX32 R3, R10, R3, 0x1, P1 ;  /* 0x000000030a037211 */ /* 0x000fce00008f0eff */
[----:B------:R-:W-:Y:S05]  /*0b50*/  @P0 BRA `(.L_x_267) ;  /* 0xfffffffc00e00947 */ /* 0x000fea000383ffff */
.L_x_259:
[----:B------:R-:W-:Y:S05]  /*0b60*/  BSYNC.RECONVERGENT B1 ;  /* 0x0000000000017941 */ /* 0x000fea0003800200 */
.L_x_258:
[----:B------:R-:W-:-:S13]  /*0b70*/  ISETP.GE.AND P0, PT, R2, 0x200, PT ;  /* 0x000002000200780c */ /* 0x000fda0003f06270 */
[----:B------:R-:W-:Y:S05]  /*0b80*/  @!P0 BRA `(.L_x_268) ;  /* 0x0000000400308947 */ /* 0x000fea0003800000 */
[----:B------:R-:W0:Y:S01]  /*0b90*/  S2R R6, SR_LANEID ;  /* 0x0000000000067919 */ /* 0x000e220000000000 */
[----:B------:R-:W1:Y:S04]  /*0ba0*/  SHFL.DOWN PT, R2, R0, 0x1, 0x1f ;  /* 0x08201f0000027f89 */ /* 0x000e6800000e0000 */
        /* <DEDUP_REMOVED lines=25> */
[----:B------:R-:W-:-:S02]  /*0d40*/  @!P1 MOV R4, 0x400 ;  /* 0x0000040000049802 */ /* 0x000fc40000000f00 */
[----:B0-----:R-:W-:-:S04]  /*0d50*/  SEL R0, R0, RZ, !P0 ;  /* 0x000000ff00007207 */ /* 0x001fc80004000000 */
[----:B------:R-:W-:Y:S02]  /*0d60*/  IADD3 R9, P2, PT, R0, R3, RZ ;  /* 0x0000000300097210 */ /* 0x000fe40007f5e0ff */
[----:B------:R-:W-:Y:S02]  /*0d70*/  @!P1 SHF.R.U32.HI R3, RZ, 0x2, R7 ;  /* 0x00000002ff039819 */ /* 0x000fe40000011607 */
[----:B-1----:R-:W-:Y:S01]  /*0d80*/  SEL R2, R2, RZ, !P0 ;  /* 0x000000ff02027207 */ /* 0x002fe20004000000 */
[----:B------:R-:W0:Y:S01]  /*0d90*/  SHFL.DOWN PT, R0, R9, 0x10, 0x1f ;  /* 0x0a001f0009007f89 */ /* 0x000e2200000e0000 */
[----:B------:R-:W-:-:S03]  /*0da0*/  ISETP.GT.AND P0, PT, R6, 0xf, PT ;  /* 0x0000000f0600780c */ /* 0x000fc60003f04270 */
[----:B------:R-:W-:-:S05]  /*0db0*/  IMAD.X R11, R2, 0x1, R13, P2 ;  /* 0x00000001020b7824 */ /* 0x000fca00010e060d */
[----:B------:R-:W1:Y:S01]  /*0dc0*/  SHFL.DOWN PT, R2, R11, 0x10, 0x1f ;  /* 0x0a001f000b027f89 */ /* 0x000e6200000e0000 */
[----:B--2---:R-:W-:Y:S02]  /*0dd0*/  @!P1 LEA R5, R5, R4, 0x18 ;  /* 0x0000000405059211 */ /* 0x004fe400078ec0ff */
[----:B0-----:R-:W-:-:S04]  /*0de0*/  SEL R0, R0, RZ, !P0 ;  /* 0x000000ff00007207 */ /* 0x001fc80004000000 */
[----:B------:R-:W-:Y:S02]  /*0df0*/  IADD3 R0, P2, PT, R0, R9, RZ ;  /* 0x0000000900007210 */ /* 0x000fe40007f5e0ff */
[----:B-1----:R-:W-:Y:S02]  /*0e00*/  SEL R4, R2, RZ, !P0 ;  /* 0x000000ff02047207 */ /* 0x002fe40004000000 */
[----:B------:R-:W-:Y:S02]  /*0e10*/  @!P1 LOP3.LUT R2, R3, 0xf8, RZ, 0xc0, !PT ;  /* 0x000000f803029812 */ /* 0x000fe400078ec0ff */
[----:B------:R-:W-:Y:S01]  /*0e20*/  ISETP.NE.AND P0, PT, R7, RZ, PT ;  /* 0x000000ff0700720c */ /* 0x000fe20003f05270 */
[----:B------:R-:W-:Y:S02]  /*0e30*/  IMAD.X R3, R4, 0x1, R11, P2 ;  /* 0x0000000104037824 */ /* 0x000fe400010e060b */
[----:B------:R-:W-:Y:S02]  /*0e40*/  @!P1 IMAD.IADD R5, R2, 0x1, R5 ;  /* 0x0000000102059824 */ /* 0x000fe400078e0205 */
[----:B------:R-:W-:-:S05]  /*0e50*/  @!P1 IMAD.MOV.U32 R2, RZ, RZ, R0 ;  /* 0x000000ffff029224 */ /* 0x000fca00078e0000 */
        /* <DEDUP_REMOVED lines=8> */
[----:B--2---:R-:W1:Y:S04]  /*0ee0*/  LDS.128 R4, [UR4+0x30] ;  /* 0x00003004ff047984 */ /* 0x004e680008000c00 */
[----:B------:R-:W2:Y:S04]  /*0ef0*/  LDS.128 R20, [UR4+0x40] ;  /* 0x00004004ff147984 */ /* 0x000ea80008000c00 */
[----:B------:R-:W3:Y:S04]  /*0f00*/  LDS.128 R16, [UR4+0x50] ;  /* 0x00005004ff107984 */ /* 0x000ee80008000c00 */
[----:B------:R-:W4:Y:S01]  /*0f10*/  LDS.128 R12, [UR4+0x60] ;  /* 0x00006004ff0c7984 */ /* 0x000f220008000c00 */
[----:B0-----:R-:W-:-:S04]  /*0f20*/  IADD3 R11, P1, P2, R24, R8, R0 ;  /* 0x00000008180b7210 */ /* 0x001fc80007a3e000 */
[----:B------:R-:W-:Y:S02]  /*0f30*/  IADD3.X R25, PT, PT, R25, R9, R3, P1, P2 ;  /* 0x0000000919197210 */ /* 0x000fe40000fe4403 */
[----:B-1----:R-:W-:Y:S02]  /*0f40*/  IADD3 R3, P1, P2, R4, R11, R26 ;  /* 0x0000000b04037210 */ /* 0x002fe40007a3e01a */
[----:B------:R-:W0:Y:S02]  /*0f50*/  LDS.128 R8, [UR4+0x70] ;  /* 0x00007004ff087984 */ /* 0x000e240008000c00 */
[----:B------:R-:W-:Y:S02]  /*0f60*/  IADD3.X R5, PT, PT, R5, R25, R27, P1, P2 ;  /* 0x0000001905057210 */ /* 0x000fe40000fe441b */
[----:B------:R-:W1:Y:S01]  /*0f70*/  LDS.128 R24, [UR4+0x80] ;  /* 0x00008004ff187984 */ /* 0x000e620008000c00 */
[----:B--2---:R-:W-:-:S04]  /*0f80*/  IADD3 R3, P1, P2, R20, R3, R6 ;  /* 0x0000000314037210 */ /* 0x004fc80007a3e006 */
[----:B---3--:R-:W-:Y:S02]  /*0f90*/  IADD3 R3, P3, P4, R16, R3, R22 ;  /* 0x0000000310037210 */ /* 0x008fe40007c7e016 */
[----:B------:R-:W-:Y:S02]  /*0fa0*/  IADD3.X R7, PT, PT, R21, R5, R7, P1, P2 ;  /* 0x0000000515077210 */ /* 0x000fe40000fe4407 */
[----:B----4-:R-:W-:Y:S02]  /*0fb0*/  IADD3 R3, P1, P2, R12, R3, R18 ;  /* 0x000000030c037210 */ /* 0x010fe40007a3e012 */
[----:B------:R-:W-:-:S04]  /*0fc0*/  IADD3.X R17, PT, PT, R17, R7, R23, P3, P4 ;  /* 0x0000000711117210 */ /* 0x000fc80001fe8417 */
[----:B------:R-:W-:Y:S02]  /*0fd0*/  IADD3.X R13, PT, PT, R13, R17, R19, P1, P2 ;  /* 0x000000110d0d7210 */ /* 0x000fe40000fe4413 */
[----:B0-----:R-:W-:-:S04]  /*0fe0*/  IADD3 R3, P3, P4, R8, R3, R14 ;  /* 0x0000000308037210 */ /* 0x001fc80007c7e00e */
[----:B-1----:R-:W-:Y:S02]  /*0ff0*/  IADD3 R3, P1, P2, R24, R3, R10 ;  /* 0x0000000318037210 */ /* 0x002fe40007a3e00a */
[----:B------:R-:W-:Y:S02]  /*1000*/  IADD3.X R9, PT, PT, R9, R13, R15, P3, P4 ;  /* 0x0000000d09097210 */ /* 0x000fe40001fe840f */
[----:B------:R-:W-:Y:S02]  /*1010*/  IADD3 R0, P3, PT, R3, R26, RZ ;  /* 0x0000001a03007210 */ /* 0x000fe40007f7e0ff */
[----:B------:R-:W-:-:S05]  /*1020*/  IADD3.X R3, PT, PT, R25, R9, R11, P1, P2 ;  /* 0x0000000919037210 */ /* 0x000fca0000fe440b */
[----:B------:R-:W-:Y:S01]  /*1030*/  IMAD.X R3, R3, 0x1, R27, P3 ;  /* 0x0000000103037824 */ /* 0x000fe200018e061b */
[----:B------:R-:W-:Y:S06]  /*1040*/  BRA `(.L_x_269) ;  /* 0x0000001c00607947 */ /* 0x000fec0003800000 */
.L_x_268:
[----:B------:R-:W-:-:S04]  /*1050*/  LOP3.LUT R4, R7, 0x3e0, RZ, 0xc0, !PT ;  /* 0x000003e007047812 */ /* 0x000fc800078ec0ff */
[----:B------:R-:W-:Y:S01]  /*1060*/  LOP3.LUT R9, RZ, R4, RZ, 0x33, !PT ;  /* 0x00000004ff097212 */ /* 0x000fe200078e33ff */
[----:B------:R-:W-:Y:S02]  /*1070*/  VIADD R5, R4, 0x20 ;  /* 0x0000002004057836 */ /* 0x000fe40000000000 */
[----:B------:R-:W0:Y:S03]  /*1080*/  S2R R4, SR_LANEID ;  /* 0x0000000000047919 */ /* 0x000e260000000000 */
[----:B------:R-:W-:Y:S01]  /*1090*/  ISETP.GT.AND P0, PT, R5, R2, PT ;  /* 0x000000020500720c */ /* 0x000fe20003f04270 */
[----:B------:R-:W-:-:S05]  /*10a0*/  IMAD.IADD R5, R2, 0x1, R9 ;  /* 0x0000000102057824 */ /* 0x000fca00078e0209 */
[----:B------:R-:W-:-:S05]  /*10b0*/  SEL R5, R5, 0x1f, P0 ;  /* 0x0000001f05057807 */ /* 0x000fca0000000000 */
[----:B------:R-:W1:Y:S04]  /*10c0*/  SHFL.DOWN PT, R6, R0, 0x1, R5 ;  /* 0x0820000000067989 */ /* 0x000e6800000e0005 */
        /* <DEDUP_REMOVED lines=12> */
[----:B------:R-:W-:Y:S01]  /*1190*/  IADD3 R11, P1, PT, R6, R9, RZ ;  /* 0x00000009060b7210 */ /* 0x000fe20007f3e0ff */
[----:B------:R-:W-:Y:S01]  /*11a0*/  VIADD R6, R4, 0x4 ;  /* 0x0000000404067836 */ /* 0x000fe20000000000 */
[----:B-1----:R-:W-:-:S03]  /*11b0*/  SEL R8, R8, RZ, !P0 ;  /* 0x000000ff08087207 */ /* 0x002fc60004000000 */
[----:B------:R-:W0:Y:S01]  /*11c0*/  SHFL.DOWN PT, R0, R11, 0x4, R5 ;  /* 0x088000000b007989 */ /* 0x000e2200000e0005 */
[----:B------:R-:W-:Y:S01]  /*11d0*/  ISETP.GT.AND P0, PT, R6, R5, PT ;  /* 0x000000050600720c */ /* 0x000fe20003f04270 */
[----:B------:R-:W-:Y:S02]  /*11e0*/  IMAD.X R8, R8, 0x1, R12, P1 ;  /* 0x0000000108087824 */ /* 0x000fe400008e060c */
[C---:B------:R-:W-:Y:S01]  /*11f0*/  VIADD R6, R4.reuse, 0x8 ;  /* 0x0000000804067836 */ /* 0x040fe20000000000 */
[----:B------:R-:W1:Y:S01]  /*1200*/  @!P2 S2R R12, SR_CgaCtaId ;  /* 0x00000000000ca919 */ /* 0x000e620000008800 */
[----:B------:R-:W-:Y:S01]  /*1210*/  VIADD R4, R4, 0x10 ;  /* 0x0000001004047836 */ /* 0x000fe20000000000 */
[----:B------:R-:W2:Y:S01]  /*1220*/  SHFL.DOWN PT, R3, R8, 0x4, R5 ;  /* 0x0880000008037989 */ /* 0x000ea200000e0005 */
        /* <DEDUP_REMOVED lines=9> */
[----:B------:R-:W-:Y:S02]  /*12c0*/  @!P2 MOV R9, 0x400 ;  /* 0x000004000009a802 */ /* 0x000fe40000000f00 */
[----:B--2---:R-:W-:Y:S01]  /*12d0*/  SEL R3, R3, RZ, !P0 ;  /* 0x000000ff03037207 */ /* 0x004fe20004000000 */
[----:B------:R-:W0:Y:S01]  /*12e0*/  SHFL.DOWN PT, R0, R6, 0x10, R5 ;  /* 0x0a00000006007989 */ /* 0x000e2200000e0005 */
[----:B------:R-:W-:Y:S02]  /*12f0*/  ISETP.GT.AND P0, PT, R4, R5, PT ;  /* 0x000000050400720c */ /* 0x000fe40003f04270 */
[----:B------:R-:W-:Y:S01]  /*1300*/  @!P2 SHF.R.U32.HI R4, RZ, 0x2, R7 ;  /* 0x00000002ff04a819 */ /* 0x000fe20000011607 */
[----:B------:R-:W-:Y:S01]  /*1310*/  IMAD.X R8, R3, 0x1, R10, P1 ;  /* 0x0000000103087824 */ /* 0x000fe200008e060a */
[----:B-1----:R-:W-:-:S02]  /*1320*/  @!P2 LEA R9, R12, R9, 0x18 ;  /* 0x000000090c09a211 */ /* 0x002fc400078ec0ff */
[----:B------:R-:W-:Y:S02]  /*1330*/  @!P2 LOP3.LUT R4, R4, 0xf8, RZ, 0xc0, !PT ;  /* 0x000000f80404a812 */ /* 0x000fe400078ec0ff */
[----:B------:R-:W1:Y:S03]  /*1340*/  SHFL.DOWN PT, R3, R8, 0x10, R5 ;  /* 0x0a00000008037989 */ /* 0x000e6600000e0005 */
[----:B------:R-:W-:Y:S01]  /*1350*/  @!P2 IMAD.IADD R9, R4, 0x1, R9 ;  /* 0x000000010409a824 */ /* 0x000fe200078e0209 */
[----:B0-----:R-:W-:-:S04]  /*1360*/  SEL R0, R0, RZ, !P0 ;  /* 0x000000ff00007207 */ /* 0x001fc80004000000 */
[----:B------:R-:W-:Y:S02]  /*1370*/  IADD3 R0, P1, PT, R0, R6, RZ ;  /* 0x0000000600007210 */ /* 0x000fe40007f3e0ff */
[----:B-1----:R-:W-:-:S03]  /*1380*/  SEL R3, R3, RZ, !P0 ;  /* 0x000000ff03037207 */ /* 0x002fc60004000000 */
[----:B------:R-:W-:Y:S01]  /*1390*/  @!P2 IMAD.MOV.U32 R4, RZ, RZ, R0 ;  /* 0x000000ffff04a224 */ /* 0x000fe200078e0000 */
[----:B------:R-:W-:Y:S01]  /*13a0*/  ISETP.NE.AND P0, PT, R7, RZ, PT ;  /* 0x000000ff0700720c */ /* 0x000fe20003f05270 */
[----:B------:R-:W-:-:S04]  /*13b0*/  IMAD.X R3, R3, 0x1, R8, P1 ;  /* 0x0000000103037824 */ /* 0x000fc800008e0608 */
[----:B------:R-:W-:-:S05]  /*13c0*/  @!P2 IMAD.MOV.U32 R5, RZ, RZ, R3 ;  /* 0x000000ffff05a224 */ /* 0x000fca00078e0003 */
[----:B------:R1:W-:Y:S01]  /*13d0*/  @!P2 STS.64 [R9+0x10], R4 ;  /* 0x000010040900a388 */ /* 0x0003e20000000a00 */
[----:B------:R-:W-:Y:S06]  /*13e0*/  BAR.SYNC.DEFER_BLOCKING 0x0 ;  /* 0x0000000000007b1d */ /* 0x000fec0000010000 */
[----:B------:R-:W-:Y:S05]  /*13f0*/  @P0 BRA `(.L_x_269) ;  /* 0x0000001800740947 */ /* 0x000fea0003800000 */
[----:B------:R-:W0:Y:S01]  /*1400*/  S2UR UR5, SR_CgaCtaId ;  /* 0x00000000000579c3 */ /* 0x000e220000008800 */
[----:B------:R-:W-:Y:S01]  /*1410*/  UMOV UR4, 0x400 ;  /* 0x0000040000047882 */ /* 0x000fe20000000000 */
[C---:B------:R-:W-:Y:S02]  /*1420*/  ISETP.GT.AND P1, PT, R2.reuse, 0x20, PT ;  /* 0x000000200200780c */ /* 0x040fe40003f24270 */
[C---:B------:R-:W-:Y:S02]  /*1430*/  ISETP.GT.AND P2, PT, R2.reuse, 0x40, PT ;  /* 0x000000400200780c */ /* 0x040fe40003f44270 */
[----:B------:R-:W-:Y:S01]  /*1440*/  ISETP.GT.AND P6, PT, R2, 0x1a0, PT ;  /* 0x000001a00200780c */ /* 0x000fe20003fc4270 */
[----:B0-----:R-:W-:-:S09]  /*1450*/  ULEA UR4, UR5, UR4, 0x18 ;  /* 0x0000000405047291 */ /* 0x001fd2000f8ec0ff */
[----:B------:R-:W0:Y:S04]  /*1460*/  LDS.64 R20, [UR4+0x18] ;  /* 0x00001804ff147984 */ /* 0x000e280008000a00 */
[----:B-1----:R-:W1:Y:S04]  /*1470*/  LDS.128 R4, [UR4+0x20] ;  /* 0x00002004ff047984 */ /* 0x002e680008000c00 */
[----:B------:R-:W2:Y:S04]  /*1480*/  LDS.128 R16, [UR4+0x30] ;  /* 0x00003004ff107984 */ /* 0x000ea80008000c00 */
[----:B------:R-:W3:Y:S04]  /*1490*/  LDS.128 R8, [UR4+0x40] ;  /* 0x00004004ff087984 */ /* 0x000ee80008000c00 */
[----:B------:R-:W4:Y:S04]  /*14a0*/  LDS.128 R12, [UR4+0x50] ;  /* 0x00005004ff0c7984 */ /* 0x000f280008000c00 */
[----:B------:R-:W-:Y:S01]  /*14b0*/  LDS.128 R24, [UR4+0x70] ;  /* 0x00007004ff187984 */ /* 0x000fe20008000c00 */
[----:B0-----:R-:W-:-:S02]  /*14c0*/  SEL R22, R20, RZ, P1 ;  /* 0x000000ff14167207 */ /* 0x001fc40000800000 */
[----:B------:R-:W-:Y:S02]  /*14d0*/  SEL R20, R21, RZ, P1 ;  /* 0x000000ff15147207 */ /* 0x000fe40000800000 */
[----:B-1----:R-:W-:Y:S02]  /*14e0*/  SEL R23, R4, RZ, P2 ;  /* 0x000000ff04177207 */ /* 0x002fe40001000000 */
[----:B------:R-:W-:Y:S02]  /*14f0*/  SEL R4, R5, RZ, P2 ;  /* 0x000000ff05047207 */ /* 0x000fe40001000000 */
[C---:B------:R-:W-:Y:S02]  /*1500*/  ISETP.GT.AND P1, PT, R2.reuse, 0x60, PT ;  /* 0x000000600200780c */ /* 0x040fe40003f24270 */
[----:B------:R-:W-:Y:S02]  /*1510*/  IADD3 R22, P3, P4, R23, R22, R0 ;  /* 0x0000001617167210 */ /* 0x000fe40007c7e000 */
[----:B------:R-:W-:-:S02]  /*1520*/  ISETP.GT.AND P2, PT, R2, 0x80, PT ;  /* 0x000000800200780c */ /* 0x000fc40003f44270 */
[----:B------:R-:W-:Y:S02]  /*1530*/  SEL R21, R6, RZ, P1 ;  /* 0x000000ff06157207 */ /* 0x000fe40000800000 */
[----:B------:R-:W-:Y:S02]  /*1540*/  SEL R0, R7, RZ, P1 ;  /* 0x000000ff07007207 */ /* 0x000fe40000800000 */
[----:B------:R-:W-:Y:S02]  /*1550*/  IADD3.X R3, PT, PT, R4, R20, R3, P3, P4 ;  /* 0x0000001404037210 */ /* 0x000fe40001fe8403 */
[----:B------:R-:W0:Y:S01]  /*1560*/  LDS.128 R4, [UR4+0x60] ;  /* 0x00006004ff047984 */ /* 0x000e220008000c00 */
[----:B--2---:R-:W-:Y:S02]  /*1570*/  SEL R16, R16, RZ, P2 ;  /* 0x000000ff10107207 */ /* 0x004fe40001000000 */
[----:B------:R-:W-:Y:S02]  /*1580*/  SEL R20, R17, RZ, P2 ;  /* 0x000000ff11147207 */ /* 0x000fe40001000000 */
[----:B------:R-:W-:-:S02]  /*1590*/  IADD3 R16, P3, P4, R16, R22, R21 ;  /* 0x0000001610107210 */ /* 0x000fc40007c7e015 */
[----:B------:R-:W-:Y:S02]  /*15a0*/  ISETP.GT.AND P2, PT, R2, 0xa0, PT ;  /* 0x000000a00200780c */ /* 0x000fe40003f44270 */
[----:B------:R-:W-:Y:S02]  /*15b0*/  IADD3.X R3, PT, PT, R20, R3, R0, P3, P4 ;  /* 0x0000000314037210 */ /* 0x000fe40001fe8400 */
[----:B------:R-:W1:Y:S01]  /*15c0*/  LDS.128 R20, [UR4+0x80] ;  /* 0x00008004ff147984 */ /* 0x000e620008000c00 */
[----:B------:R-:W-:Y:S02]  /*15d0*/  ISETP.GT.AND P1, PT, R2, 0xc0, PT ;  /* 0x000000c00200780c */ /* 0x000fe40003f24270 */
[----:B------:R-:W-:Y:S02]  /*15e0*/  SEL R17, R18, RZ, P2 ;  /* 0x000000ff12117207 */ /* 0x000fe40001000000 */
[----:B---3--:R-:W-:Y:S02]  /*15f0*/  SEL R8, R8, RZ, P1 ;  /* 0x000000ff08087207 */ /* 0x008fe40000800000 */
[----:B------:R-:W-:-:S02]  /*1600*/  SEL R18, R19, RZ, P2 ;  /* 0x000000ff13127207 */ /* 0x000fc40001000000 */
[C---:B------:R-:W-:Y:S02]  /*1610*/  ISETP.GT.AND P2, PT, R2.reuse, 0xe0, PT ;  /* 0x000000e00200780c */ /* 0x040fe40003f44270 */
[----:B------:R-:W-:Y:S02]  /*1620*/  ISETP.GT.AND P3, PT, R2, 0x100, PT ;  /* 0x000001000200780c */ /* 0x000fe40003f64270 */
[----:B------:R-:W-:Y:S02]  /*1630*/  IADD3 R0, P4, P5, R8, R16, R17 ;  /* 0x0000001008007210 */ /* 0x000fe40007d9e011 */
[----:B------:R-:W-:Y:S02]  /*1640*/  SEL R16, R9, RZ, P1 ;  /* 0x000000ff09107207 */ /* 0x000fe40000800000 */
[----:B------:R-:W-:Y:S02]  /*1650*/  SEL R8, R10, RZ, P2 ;  /* 0x000000ff0a087207 */ /* 0x000fe40001000000 */
[----:B----4-:R-:W-:-:S02]  /*1660*/  SEL R9, R12, RZ, P3 ;  /* 0x000000ff0c097207 */ /* 0x010fc40001800000 */
[----:B------:R-:W-:Y:S02]  /*1670*/  ISETP.GT.AND P1, PT, R2, 0x120, PT ;  /* 0x000001200200780c */ /* 0x000fe40003f24270 */
[----:B------:R-:W-:Y:S02]  /*1680*/  SEL R11, R11, RZ, P2 ;  /* 0x000000ff0b0b7207 */ /* 0x000fe40001000000 */
[----:B------:R-:W-:Y:S02]  /*1690*/  IADD3.X R3, PT, PT, R16, R3, R18, P4, P5 ;  /* 0x0000000310037210 */ /* 0x000fe400027ea412 */
[----:B------:R-:W-:Y:S02]  /*16a0*/  SEL R10, R13, RZ, P3 ;  /* 0x000000ff0d0a7207 */ /* 0x000fe40001800000 */
[----:B------:R-:W-:Y:S02]  /*16b0*/  IADD3 R8, P3, P4, R9, R0, R8 ;  /* 0x0000000009087210 */ /* 0x000fe40007c7e008 */
[----:B------:R-:W-:-:S02]  /*16c0*/  ISETP.GT.AND P2, PT, R2, 0x140, PT ;  /* 0x000001400200780c */ /* 0x000fc40003f44270 */
[----:B------:R-:W-:Y:S02]  /*16d0*/  SEL R9, R14, RZ, P1 ;  /* 0x000000ff0e097207 */ /* 0x000fe40000800000 */
[----:B------:R-:W-:Y:S02]  /*16e0*/  SEL R14, R15, RZ, P1 ;  /* 0x000000ff0f0e7207 */ /* 0x000fe40000800000 */
[----:B------:R-:W-:Y:S02]  /*16f0*/  ISETP.GT.AND P1, PT, R2, 0x160, PT ;  /* 0x000001600200780c */ /* 0x000fe40003f24270 */
[----:B0-----:R-:W-:Y:S02]  /*1700*/  SEL R0, R4, RZ, P2 ;  /* 0x000000ff04007207 */ /* 0x001fe40001000000 */
[----:B------:R-:W-:Y:S02]  /*1710*/  ISETP.GT.AND P5, PT, R2, 0x180, PT ;  /* 0x000001800200780c */ /* 0x000fe40003fa4270 */
[----:B------:R-:W-:-:S02]  /*1720*/  IADD3.X R10, PT, PT, R10, R3, R11, P3, P4 ;  /* 0x000000030a0a7210 */ /* 0x000fc40001fe840b */
[----:B------:R-:W-:Y:S02]  /*1730*/  SEL R3, R6, RZ, P1 ;  /* 0x000000ff06037207 */ /* 0x000fe40000800000 */
[----:B------:R-:W-:Y:S02]  /*1740*/  SEL R7, R7, RZ, P1 ;  /* 0x000000ff07077207 */ /* 0x000fe40000800000 */
[----:B------:R-:W-:Y:S02]  /*1750*/  SEL R5, R5, RZ, P2 ;  /* 0x000000ff05057207 */ /* 0x000fe40001000000 */
[----:B------:R-:W-:Y:S02]  /*1760*/  IADD3 R0, P1, P3, R0, R8, R9 ;  /* 0x0000000800007210 */ /* 0x000fe40007b3e009 */
[----:B------:R-:W-:Y:S02]  /*1770*/  SEL R4, R24, RZ, P5 ;  /* 0x000000ff18047207 */ /* 0x000fe40002800000 */
[----:B------:R-:W-:-:S02]  /*1780*/  ISETP.GT.AND P2, PT, R2, 0x1c0, PT ;  /* 0x000001c00200780c */ /* 0x000fc40003f44270 */
[----:B------:R-:W-:Y:S02]  /*1790*/  IADD3.X R5, PT, PT, R5, R10, R14, P1, P3 ;  /* 0x0000000a05057210 */ /* 0x000fe40000fe640e */
[----:B------:R-:W-:Y:S02]  /*17a0*/  IADD3 R4, P3, P4, R4, R0, R3 ;  /* 0x0000000004047210 */ /* 0x000fe40007c7e003 */
[----:B------:R-:W-:Y:S02]  /*17b0*/  SEL R0, R26, RZ, P6 ;  /* 0x000000ff1a007207 */ /* 0x000fe40003000000 */
[----:B-1----:R-:W-:Y:S02]  /*17c0*/  SEL R3, R20, RZ, P2 ;  /* 0x000000ff14037207 */ /* 0x002fe40001000000 */
[----:B------:R-:W-:Y:S02]  /*17d0*/  ISETP.GT.AND P1, PT, R2, 0x1e0, PT ;  /* 0x000001e00200780c */ /* 0x000fe40003f24270 */
[----:B------:R-:W-:-:S02]  /*17e0*/  SEL R24, R25, RZ, P5 ;  /* 0x000000ff19187207 */ /* 0x000fc40002800000 */
[----:B------:R-:W-:Y:S02]  /*17f0*/  SEL R27, R27, RZ, P6 ;  /* 0x000000ff1b1b7207 */ /* 0x000fe40003000000 */
[----:B------:R-:W-:Y:S02]  /*1800*/  IADD3 R3, P5, P6, R3, R4, R0 ;  /* 0x0000000403037210 */ /* 0x000fe40007ebe000 */
[----:B------:R-:W-:Y:S02]  /*1810*/  SEL R0, R22, RZ, P1 ;  /* 0x000000ff16007207 */ /* 0x000fe40000800000 */
[----:B------:R-:W-:Y:S02]  /*1820*/  IADD3.X R4, PT, PT, R24, R5, R7, P3, P4 ;  /* 0x0000000518047210 */ /* 0x000fe40001fe8407 */
[----:B------:R-:W-:Y:S02]  /*1830*/  SEL R2, R21, RZ, P2 ;  /* 0x000000ff15027207 */ /* 0x000fe40001000000 */
[----:B------:R-:W-:-:S02]  /*1840*/  IADD3 R0, P2, PT, R0, R3, RZ ;  /* 0x0000000300007210 */ /* 0x000fc40007f5e0ff */
[----:B------:R-:W-:Y:S02]  /*1850*/  SEL R3, R23, RZ, P1 ;  /* 0x000000ff17037207 */ /* 0x000fe40000800000 */
[----:B------:R-:W-:-:S05]  /*1860*/  IADD3.X R2, PT, PT, R2, R4, R27, P5, P6 ;  /* 0x0000000402027210 */ /* 0x000fca0002fec41b */
[----:B------:R-:W-:Y:S01]  /*1870*/  IMAD.X R3, R3, 0x1, R2, P2 ;  /* 0x0000000103037824 */ /* 0x000fe200010e0602 */
[----:B------:R-:W-:Y:S06]  /*1880*/  BRA `(.L_x_269) ;  /* 0x0000001400507947 */ /* 0x000fec0003800000 */
.L_x_255:
[----:B------:R-:W0:Y:S01]  /*1890*/  S2R R2, SR_TID.X ;  /* 0x0000000000027919 */ /* 0x000e220000002100 */
[----:B------:R-:W1:Y:S01]  /*18a0*/  LDC.64 R4, c[0x0][0x380] ;  /* 0x0000e000ff047b82 */ /* 0x000e620000000a00 */
[----:B0-----:R-:W-:-:S04]  /*18b0*/  VIADD R7, R2, UR9 ;  /* 0x0000000902077c36 */ /* 0x001fc80008000000 */
[----:B-1----:R-:W-:-:S05]  /*18c0*/  IMAD.WIDE.U32 R4, R7, 0x4, R4 ;  /* 0x0000000407047825 */ /* 0x002fca00078e0004 */
[----:B------:R-:W2:Y:S04]  /*18d0*/  LDG.E R0, desc[UR16][R4.64] ;  /* 0x0000001004007981 */ /* 0x000ea8000c1e1900 */
[----:B------:R-:W3:Y:S04]  /*18e0*/  LDG.E R7, desc[UR16][R4.64+0x800] ;  /* 0x0008001004077981 */ /* 0x000ee8000c1e1900 */
[----:B------:R-:W3:Y:S04]  /*18f0*/  LDG.E R8, desc[UR16][R4.64+0x1000] ;  /* 0x0010001004087981 */ /* 0x000ee8000c1e1900 */
[----:B------:R-:W4:Y:S04]  /*1900*/  LDG.E R9, desc[UR16][R4.64+0x1800] ;  /* 0x0018001004097981 */ /* 0x000f28000c1e1900 */
[----:B------:R-:W4:Y:S04]  /*1910*/  LDG.E R10, desc[UR16][R4.64+0x2000] ;  /* 0x00200010040a7981 */ /* 0x000f28000c1e1900 */
[----:B------:R-:W5:Y:S04]  /*1920*/  LDG.E R11, desc[UR16][R4.64+0x2800] ;  /* 0x00280010040b7981 */ /* 0x000f68000c1e1900 */
[----:B------:R-:W5:Y:S01]  /*1930*/  LDG.E R12, desc[UR16][R4.64+0x3000] ;  /* 0x00300010040c7981 */ /* 0x000f62000c1e1900 */
[----:B------:R-:W-:-:S04]  /*1940*/  ISETP.GE.U32.AND P0, PT, R15, UR5, PT ;  /* 0x000000050f007c0c */ /* 0x000fc8000bf06070 */
[----:B------:R-:W-:Y:S02]  /*1950*/  ISETP.GE.U32.AND.EX P0, PT, R16, UR4, PT, P0 ;  /* 0x0000000410007c0c */ /* 0x000fe4000bf06100 */
[--C-:B--2---:R-:W-:Y:S02]  /*1960*/  SHF.R.S32.HI R13, RZ, 0x1f, R0.reuse ;  /* 0x0000001fff0d7819 */ /* 0x104fe40000011400 */
[----:B---3--:R-:W-:Y:S02]  /*1970*/  IADD3 R14, P1, P2, R8, R7, R0 ;  /* 0x00000007080e7210 */ /* 0x008fe40007a3e000 */
[----:B------:R-:W-:Y:S02]  /*1980*/  SHF.R.S32.HI R0, RZ, 0x1f, R7 ;  /* 0x0000001fff007819 */ /* 0x000fe40000011407 */
[----:B------:R-:W-:-:S04]  /*1990*/  SHF.R.S32.HI R8, RZ, 0x1f, R8 ;  /* 0x0000001fff087819 */ /* 0x000fc80000011408 */
[----:B------:R-:W-:Y:S02]  /*19a0*/  IADD3.X R8, PT, PT, R8, R0, R13, P1, P2 ;  /* 0x0000000008087210 */ /* 0x000fe40000fe440d */
[--C-:B----4-:R-:W-:Y:S02]  /*19b0*/  IADD3 R0, P1, P2, R10, R14, R9.reuse ;  /* 0x0000000e0a007210 */ /* 0x110fe40007a3e009 */
[----:B------:R-:W-:Y:S02]  /*19c0*/  SHF.R.S32.HI R9, RZ, 0x1f, R9 ;  /* 0x0000001fff097819 */ /* 0x000fe40000011409 */
[----:B------:R-:W-:Y:S02]  /*19d0*/  SHF.R.S32.HI R10, RZ, 0x1f, R10 ;  /* 0x0000001fff0a7819 */ /* 0x000fe4000001140a */
[----:B-----5:R-:W-:Y:S02]  /*19e0*/  SHF.R.S32.HI R7, RZ, 0x1f, R12 ;  /* 0x0000001fff077819 */ /* 0x020fe4000001140c */
[----:B------:R-:W-:-:S02]  /*19f0*/  IADD3.X R9, PT, PT, R10, R8, R9, P1, P2 ;  /* 0x000000080a097210 */ /* 0x000fc40000fe4409 */
[--C-:B------:R-:W-:Y:S02]  /*1a00*/  IADD3 R5, P1, P2, R12, R0, R11.reuse ;  /* 0x000000000c057210 */ /* 0x100fe40007a3e00b */
[----:B------:R-:W-:-:S04]  /*1a10*/  SHF.R.S32.HI R0, RZ, 0x1f, R11 ;  /* 0x0000001fff007819 */ /* 0x000fc8000001140b */
[----:B------:R-:W-:Y:S01]  /*1a20*/  IADD3.X R0, PT, PT, R7, R9, R0, P1, P2 ;  /* 0x0000000907007210 */ /* 0x000fe20000fe4400 */
[----:B------:R-:W-:Y:S06]  /*1a30*/  @!P0 BRA `(.L_x_270) ;  /* 0x0000000c00b48947 */ /* 0x000fec0003800000 */
[----:B------:R-:W-:Y:S01]  /*1a40*/  UIADD3 UR7, UP0, UPT, UR5, UR9, URZ ;  /* 0x0000000905077290 */ /* 0x000fe2000ff1e0ff */
[----:B------:R-:W-:Y:S01]  /*1a50*/  IADD3 R18, P2, PT, R6, -0xe00, RZ ;  /* 0xfffff20006127810 */ /* 0x000fe20007f5e0ff */
[----:B------:R-:W0:Y:S01]  /*1a60*/  LDCU.64 UR12, c[0x0][0x380] ;  /* 0x00007000ff0c77ac */ /* 0x000e220008000a00 */
[----:B------:R-:W-:Y:S02]  /*1a70*/  LOP3.LUT R9, RZ, R2, RZ, 0x33, !PT ;  /* 0x00000002ff097212 */ /* 0x000fe400078e33ff */
[----:B------:R-:W-:Y:S01]  /*1a80*/  IADD3.X R7, PT, PT, R3, -0x1, RZ, P2, !PT ;  /* 0xffffffff03077810 */ /* 0x000fe200017fe4ff */
[----:B------:R-:W-:Y:S01]  /*1a90*/  UIADD3.X UR8, UPT, UPT, URZ, UR4, URZ, UP0, !UPT ;  /* 0x00000004ff087290 */ /* 0x000fe200087fe4ff */
[----:B------:R-:W-:Y:S01]  /*1aa0*/  ISETP.LT.U32.AND P0, PT, R18, UR7, PT ;  /* 0x0000000712007c0c */ /* 0x000fe2000bf01070 */
[----:B------:R-:W-:Y:S01]  /*1ab0*/  UMOV UR6, UR5 ;  /* 0x0000000500067c82 */ /* 0x000fe20008000000 */
[----:B------:R-:W-:Y:S01]  /*1ac0*/  IADD3 R4, P1, PT, R2, UR7, RZ ;  /* 0x0000000702047c10 */ /* 0x000fe2000ff3e0ff */
[----:B------:R-:W-:Y:S01]  /*1ad0*/  UMOV UR4, URZ ;  /* 0x000000ff00047c82 */ /* 0x000fe20008000000 */
[----:B------:R-:W-:Y:S01]  /*1ae0*/  IADD3 R9, PT, PT, R6, -UR5, R9 ;  /* 0x8000000506097c10 */ /* 0x000fe2000fffe009 */
[----:B------:R-:W-:Y:S01]  /*1af0*/  IMAD.U32 R10, RZ, RZ, UR8 ;  /* 0x00000008ff0a7e24 */ /* 0x000fe2000f8e00ff */
[----:B------:R-:W-:Y:S01]  /*1b00*/  UMOV UR10, UR8 ;  /* 0x00000008000a7c82 */ /* 0x000fe20008000000 */
[----:B------:R-:W-:-:S03]  /*1b10*/  IMAD.X R11, RZ, RZ, UR8, P1 ;  /* 0x00000008ff0b7e24 */ /* 0x000fc600088e06ff */
[----:B------:R-:W-:Y:S02]  /*1b20*/  ISETP.GT.U32.AND.EX P0, PT, R10, R7, PT, P0 ;  /* 0x000000070a00720c */ /* 0x000fe40003f04100 */
[----:B0-----:R-:W-:-:S04]  /*1b30*/  LEA R8, P2, R4, UR12, 0x2 ;  /* 0x0000000c04087c11 */ /* 0x001fc8000f8410ff */
[----:B------:R-:W-:Y:S02]  /*1b40*/  IADD3 R8, P1, PT, R8, 0x4000, RZ ;  /* 0x0000400008087810 */ /* 0x000fe40007f3e0ff */
[----:B------:R-:W-:Y:S01]  /*1b50*/  LEA.HI.X R2, R4, UR13, R11, 0x2, P2 ;  /* 0x0000000d04027c11 */ /* 0x000fe200090f140b */
[----:B------:R-:W-:Y:S01]  /*1b60*/  VIADD R4, R9, -UR9 ;  /* 0x8000000909047c36 */ /* 0x000fe20008000000 */
[----:B------:R-:W-:-:S03]  /*1b70*/  UMOV UR9, UR7 ;  /* 0x0000000700097c82 */ /* 0x000fc60008000000 */
[----:B------:R-:W-:Y:S01]  /*1b80*/  IMAD.X R9, RZ, RZ, R2, P1 ;  /* 0x000000ffff097224 */ /* 0x000fe200008e0602 */
[----:B------:R-:W-:Y:S06]  /*1b90*/  @P0 BRA `(.L_x_271) ;  /* 0x0000000000d40947 */ /* 0x000fec0003800000 */
[----:B------:R-:W0:Y:S01]  /*1ba0*/  LDC.64 R2, c[0x0][0x3b8] ;  /* 0x0000ee00ff027b82 */ /* 0x000e220000000a00 */
[----:B------:R-:W1:Y:S01]  /*1bb0*/  LDCU UR11, c[0x0][0x3c0] ;  /* 0x00007800ff0b77ac */ /* 0x000e620008000800 */
[----:B------:R-:W2:Y:S01]  /*1bc0*/  LDCU.64 UR12, c[0x0][0x380] ;  /* 0x00007000ff0c77ac */ /* 0x000ea20008000a00 */
[----:B------:R-:W-:Y:S01]  /*1bd0*/  NOP ;  /* 0x0000000000007918 */ /* 0x000fe20000000000 */
.L_x_272:
[----:B------:R-:W3:Y:S02]  /*1be0*/  S2R R6, SR_TID.X ;  /* 0x0000000000067919 */ /* 0x000ee40000002100 */
[----:B---3--:R-:W-:-:S05]  /*1bf0*/  IADD3 R6, P0, PT, R6, UR7, RZ ;  /* 0x0000000706067c10 */ /* 0x008fca000ff1e0ff */
[----:B------:R-:W-:Y:S01]  /*1c00*/  IMAD.X R11, RZ, RZ, UR8, P0 ;  /* 0x00000008ff0b7e24 */ /* 0x000fe200080e06ff */
[----:B--2---:R-:W-:-:S04]  /*1c10*/  LEA R10, P0, R6, UR12, 0x2 ;  /* 0x0000000c060a7c11 */ /* 0x004fc8000f8010ff */
[----:B------:R-:W-:-:S05]  /*1c20*/  LEA.HI.X R11, R6, UR13, R11, 0x2, P0 ;  /* 0x0000000d060b7c11 */ /* 0x000fca00080f140b */
[----:B------:R-:W2:Y:S04]  /*1c30*/  LDG.E R6, desc[UR16][R10.64] ;  /* 0x000000100a067981 */ /* 0x000ea8000c1e1900 */
[----:B------:R-:W2:Y:S04]  /*1c40*/  LDG.E R15, desc[UR16][R10.64+0x800] ;  /* 0x000800100a0f7981 */ /* 0x000ea8000c1e1900 */
[----:B------:R-:W3:Y:S04]  /*1c50*/  LDG.E R16, desc[UR16][R10.64+0x1000] ;  /* 0x001000100a107981 */ /* 0x000ee8000c1e1900 */
[----:B------:R-:W3:Y:S04]  /*1c60*/  LDG.E R17, desc[UR16][R10.64+0x1800] ;  /* 0x001800100a117981 */ /* 0x000ee8000c1e1900 */
[----:B------:R-:W4:Y:S04]  /*1c70*/  LDG.E R13, desc[UR16][R10.64+0x2000] ;  /* 0x002000100a0d7981 */ /* 0x000f28000c1e1900 */
[----:B------:R-:W5:Y:S04]  /*1c80*/  LDG.E R12, desc[UR16][R10.64+0x2800] ;  /* 0x002800100a0c7981 */ /* 0x000f68000c1e1900 */
[----:B------:R3:W5:Y:S01]  /*1c90*/  LDG.E R14, desc[UR16][R10.64+0x3000] ;  /* 0x003000100a0e7981 */ /* 0x000762000c1e1900 */
[----:B-1----:R-:W-:-:S04]  /*1ca0*/  UIMAD UR14, UR11, 0xe00, URZ ;  /* 0x00000e000b0e78a4 */ /* 0x002fc8000f8e02ff */
[----:B------:R-:W-:Y:S02]  /*1cb0*/  USHF.R.S32.HI UR15, URZ, 0x1f, UR14 ;  /* 0x0000001fff0f7899 */ /* 0x000fe4000801140e */
[----:B------:R-:W-:-:S04]  /*1cc0*/  UIADD3 UR5, UP0, UPT, UR14, UR9, URZ ;  /* 0x000000090e057290 */ /* 0x000fc8000ff1e0ff */
[----:B------:R-:W-:Y:S01]  /*1cd0*/  UIADD3.X UR6, UPT, UPT, UR15, UR10, URZ, UP0, !UPT ;  /* 0x0000000a0f067290 */ /* 0x000fe200087fe4ff */
[--C-:B--2---:R-:W-:Y:S02]  /*1ce0*/  IADD3 R19, P0, P1, R15, R5, R6.reuse ;  /* 0x000000050f137210 */ /* 0x104fe4000791e006 */
[----:B------:R-:W-:Y:S01]  /*1cf0*/  SHF.R.S32.HI R5, RZ, 0x1f, R6 ;  /* 0x0000001fff057819 */ /* 0x000fe20000011406 */
[----:B0-----:R-:W-:Y:S01]  /*1d00*/  IMAD.MOV.U32 R6, RZ, RZ, R2 ;  /* 0x000000ffff067224 */ /* 0x001fe200078e0002 */
[----:B------:R-:W-:-:S04]  /*1d10*/  SHF.R.S32.HI R15, RZ, 0x1f, R15 ;  /* 0x0000001fff0f7819 */ /* 0x000fc8000001140f */
[----:B------:R-:W-:Y:S02]  /*1d20*/  IADD3.X R15, PT, PT, R15, R0, R5, P0, P1 ;  /* 0x000000000f0f7210 */ /* 0x000fe400007e2405 */
[----:B------:R-:W-:Y:S02]  /*1d30*/  IADD3 R0, P3, PT, R6, -UR7, RZ ;  /* 0x8000000706007c10 */ /* 0x000fe4000ff7e0ff */
[--C-:B---3--:R-:W-:Y:S02]  /*1d40*/  IADD3 R5, P1, P2, R17, R19, R16.reuse ;  /* 0x0000001311057210 */ /* 0x108fe40007a3e010 */
[----:B------:R-:W-:Y:S02]  /*1d50*/  ISETP.GE.U32.AND P0, PT, R0, UR14, PT ;  /* 0x0000000e00007c0c */ /* 0x000fe4000bf06070 */
[----:B------:R-:W-:Y:S02]  /*1d60*/  IADD3.X R10, PT, PT, R3, ~UR8, RZ, P3, !PT ;  /* 0x80000008030a7c10 */ /* 0x000fe40009ffe4ff */
[----:B------:R-:W-:-:S02]  /*1d70*/  SHF.R.S32.HI R16, RZ, 0x1f, R16 ;  /* 0x0000001fff107819 */ /* 0x000fc40000011410 */
[----:B------:R-:W-:Y:S02]  /*1d80*/  ISETP.GE.U32.AND.EX P0, PT, R10, UR15, PT, P0 ;  /* 0x0000000f0a007c0c */ /* 0x000fe4000bf06100 */
[----:B------:R-:W-:Y:S02]  /*1d90*/  SHF.R.S32.HI R17, RZ, 0x1f, R17 ;  /* 0x0000001fff117819 */ /* 0x000fe40000011411 */
[--C-:B----4-:R-:W-:Y:S02]  /*1da0*/  SHF.R.S32.HI R0, RZ, 0x1f, R13.reuse ;  /* 0x0000001fff007819 */ /* 0x110fe4000001140d */
[----:B------:R-:W-:Y:S02]  /*1db0*/  IADD3.X R11, PT, PT, R17, R15, R16, P1, P2 ;  /* 0x0000000f110b7210 */ /* 0x000fe40000fe4410 */
[----:B-----5:R-:W-:Y:S02]  /*1dc0*/  IADD3 R5, P1, P2, R12, R5, R13 ;  /* 0x000000050c057210 */ /* 0x020fe40007a3e00d */
[----:B------:R-:W-:-:S02]  /*1dd0*/  SHF.R.S32.HI R12, RZ, 0x1f, R12 ;  /* 0x0000001fff0c7819 */ /* 0x000fc4000001140c */
[----:B------:R-:W-:Y:S02]  /*1de0*/  IADD3 R5, P3, PT, R14, R5, RZ ;  /* 0x000000050e057210 */ /* 0x000fe40007f7e0ff */
[----:B------:R-:W-:-:S04]  /*1df0*/  IADD3.X R11, PT, PT, R12, R11, R0, P1, P2 ;  /* 0x0000000b0c0b7210 */ /* 0x000fc80000fe4400 */
[----:B------:R-:W-:Y:S01]  /*1e00*/  LEA.HI.X.SX32 R0, R14, R11, 0x1, P3 ;  /* 0x0000000b0e007211 */ /* 0x000fe200018f0eff */
[----:B------:R-:W-:Y:S06]  /*1e10*/  @!P0 BRA `(.L_x_270) ;  /* 0x0000000800bc8947 */ /* 0x000fec0003800000 */
[----:B------:R-:W-:Y:S02]  /*1e20*/  UIADD3 UR7, UP0, UPT, UR14, UR7, URZ ;  /* 0x000000070e077290 */ /* 0x000fe4000ff1e0ff */
[----:B------:R-:W-:Y:S01]  /*1e30*/  IMAD.U32 R11, RZ, RZ, UR14 ;  /* 0x0000000eff0b7e24 */ /* 0x000fe2000f8e00ff */
[----:B------:R-:W-:Y:S01]  /*1e40*/  UIADD3 UR4, UPT, UPT, UR4, 0x1, URZ ;  /* 0x0000000104047890 */ /* 0x000fe2000fffe0ff */
[----:B------:R-:W-:Y:S01]  /*1e50*/  VIADD R4, R4, -UR14 ;  /* 0x8000000e04047c36 */ /* 0x000fe20008000000 */
[----:B------:R-:W-:Y:S01]  /*1e60*/  UIADD3.X UR8, UPT, UPT, UR15, UR8, URZ, UP0, !UPT ;  /* 0x000000080f087290 */ /* 0x000fe200087fe4ff */
[----:B------:R-:W-:Y:S01]  /*1e70*/  IMAD.WIDE R8, R11, 0x4, R8 ;  /* 0x000000040b087825 */ /* 0x000fe200078e0208 */
[----:B------:R-:W-:Y:S01]  /*1e80*/  ISETP.LT.U32.AND P0, PT, R18, UR7, PT ;  /* 0x0000000712007c0c */ /* 0x000fe2000bf01070 */
[----:B------:R-:W-:Y:S01]  /*1e90*/  UMOV UR9, UR5 ;  /* 0x0000000500097c82 */ /* 0x000fe20008000000 */
[----:B------:R-:W-:Y:S02]  /*1ea0*/  UMOV UR10, UR6 ;  /* 0x00000006000a7c82 */ /* 0x000fe40008000000 */
[----:B------:R-:W-:-:S05]  /*1eb0*/  IMAD.U32 R10, RZ, RZ, UR8 ;  /* 0x00000008ff0a7e24 */ /* 0x000fca000f8e00ff */
[----:B------:R-:W-:-:S13]  /*1ec0*/  ISETP.GT.U32.AND.EX P0, PT, R10, R7, PT, P0 ;  /* 0x000000070a00720c */ /* 0x000fda0003f04100 */
[----:B------:R-:W-:Y:S05]  /*1ed0*/  @!P0 BRA `(.L_x_272) ;  /* 0xfffffffc00408947 */ /* 0x000fea000383ffff */
[----:B------:R-:W-:-:S05]  /*1ee0*/  UMOV UR6, UR14 ;  /* 0x0000000e00067c82 */ /* 0x000fca0008000000 */
.L_x_271:
[----:B------:R-:W0:Y:S01]  /*1ef0*/  S2R R7, SR_TID.X ;  /* 0x0000000000077919 */ /* 0x000e220000002100 */
[C---:B------:R-:W-:Y:S01]  /*1f00*/  VIADD R2, R6.reuse, -UR7 ;  /* 0x8000000706027c36 */ /* 0x040fe20008000000 */
[----:B------:R-:W-:Y:S01]  /*1f10*/  ISETP.LE.U32.AND P1, PT, R6, UR7, PT ;  /* 0x0000000706007c0c */ /* 0x000fe2000bf23070 */
[----:B------:R-:W-:Y:S01]  /*1f20*/  IMAD.U32 R10, RZ, RZ, UR8 ;  /* 0x00000008ff0a7e24 */ /* 0x000fe2000f8e00ff */
[----:B------:R-:W-:Y:S02]  /*1f30*/  BSSY.RECONVERGENT B1, `(.L_x_270) ;  /* 0x000009d000017945 */ /* 0x000fe40003800200 */
[----:B0-----:R-:W-:-:S04]  /*1f40*/  ISETP.GE.AND P0, PT, R7, R2, PT ;  /* 0x000000020700720c */ /* 0x001fc80003f06270 */
[----:B------:R-:W-:-:S13]  /*1f50*/  ISETP.GE.U32.OR.EX P0, PT, R10, R3, P0, P1 ;  /* 0x000000030a00720c */ /* 0x000fda0000706510 */
[----:B------:R-:W-:Y:S05]  /*1f60*/  @P0 BRA `(.L_x_273) ;  /* 0x0000000800640947 */ /* 0x000fea0003800000 */
[----:B------:R-:W-:Y:S01]  /*1f70*/  UIMAD UR5, UR18, 0xe00, URZ ;  /* 0x00000e00120578a4 */ /* 0x000fe2000f8e02ff */
[----:B------:R-:W-:Y:S01]  /*1f80*/  LOP3.LUT R3, RZ, R7, RZ, 0x33, !PT ;  /* 0x00000007ff037212 */ /* 0x000fe200078e33ff */
[----:B------:R-:W-:Y:S01]  /*1f90*/  UIMAD UR14, UR4, UR11, URZ ;  /* 0x0000000b040e72a4 */ /* 0x000fe2000f8e02ff */
[----:B------:R-:W-:Y:S01]  /*1fa0*/  BSSY.RECONVERGENT B2, `(.L_x_274) ;  /* 0x0000047000027945 */ /* 0x000fe20003800200 */
[----:B------:R-:W-:-:S04]  /*1fb0*/  UIADD3 UR5, UPT, UPT, UR5, UR6, URZ ;  /* 0x0000000605057290 */ /* 0x000fc8000fffe0ff */
[----:B------:R-:W-:Y:S02]  /*1fc0*/  IMAD.U32 R11, RZ, RZ, UR14 ;  /* 0x0000000eff0b7e24 */ /* 0x000fe4000f8e00ff */
[----:B------:R-:W-:-:S05]  /*1fd0*/  IADD3 R6, PT, PT, R6, -UR5, R3 ;  /* 0x8000000506067c10 */ /* 0x000fca000fffe003 */
[----:B------:R-:W-:-:S05]  /*1fe0*/  IMAD R6, R11, -0xe00, R6 ;  /* 0xfffff2000b067824 */ /* 0x000fca00078e0206 */
[C---:B------:R-:W-:Y:S02]  /*1ff0*/  ISETP.GE.U32.AND P1, PT, R6.reuse, 0x1e00, PT ;  /* 0x00001e000600780c */ /* 0x040fe40003f26070 */
[----:B------:R-:W-:Y:S01]  /*2000*/  LEA.HI R22, R6, 0x1, RZ, 0x17 ;  /* 0x0000000106167811 */ /* 0x000fe200078fb8ff */
[----:B------:R-:W-:-:S03]  /*2010*/  IMAD.MOV.U32 R6, RZ, RZ, R7 ;  /* 0x000000ffff067224 */ /* 0x000fc600078e0007 */
[----:B------:R-:W-:-:S04]  /*2020*/  LOP3.LUT R23, R22, 0xf, RZ, 0xc0, !PT ;  /* 0x0000000f16177812 */ /* 0x000fc800078ec0ff */
[----:B------:R-:W-:-:S03]  /*2030*/  ISETP.NE.AND P0, PT, R23, RZ, PT ;  /* 0x000000ff1700720c */ /* 0x000fc60003f05270 */
[----:B------:R-:W-:Y:S10]  /*2040*/  @!P1 BRA `(.L_x_275) ;  /* 0x0000000000f09947 */ /* 0x000ff40003800000 */
[----:B------:R-:W-:Y:S01]  /*2050*/  LEA.HI R2, R4, 0x1, RZ, 0x17 ;  /* 0x0000000104027811 */ /* 0x000fe200078fb8ff */
[----:B------:R-:W-:-:S03]  /*2060*/  IMAD.MOV.U32 R6, RZ, RZ, R7 ;  /* 0x000000ffff067224 */ /* 0x000fc600078e0007 */
[----:B------:R-:W-:-:S05]  /*2070*/  LOP3.LUT R2, R2, 0xfffff0, RZ, 0xc0, !PT ;  /* 0x00fffff002027812 */ /* 0x000fca00078ec0ff */
[----:B------:R-:W-:-:S07]  /*2080*/  IMAD.MOV R7, RZ, RZ, -R2 ;  /* 0x000000ffff077224 */ /* 0x000fce00078e0a02 */
.L_x_276:
[----:B------:R-:W-:Y:S02]  /*2090*/  IMAD.MOV.U32 R2, RZ, RZ, R8 ;  /* 0x000000ffff027224 */ /* 0x000fe400078e0008 */
        /* <DEDUP_REMOVED lines=55> */
.L_x_275:
[----:B------:R-:W-:Y:S05]  /*2410*/  BSYNC.RECONVERGENT B2 ;  /* 0x0000000000027941 */ /* 0x000fea0003800200 */
.L_x_274:
[----:B------:R-:W-:Y:S05]  /*2420*/  @!P0 BRA `(.L_x_273) ;  /* 0x0000000400348947 */ /* 0x000fea0003800000 */
[----:B------:R-:W-:Y:S01]  /*2430*/  ISETP.GE.U32.AND P1, PT, R23, 0x8, PT ;  /* 0x000000081700780c */ /* 0x000fe20003f26070 */
[----:B------:R-:W-:Y:S01]  /*2440*/  BSSY.RECONVERGENT B2, `(.L_x_277) ;  /* 0x0000021000027945 */ /* 0x000fe20003800200 */
[----:B------:R-:W-:-:S04]  /*2450*/  LOP3.LUT R15, R22, 0x7, RZ, 0xc0, !PT ;  /* 0x00000007160f7812 */ /* 0x000fc800078ec0ff */
[----:B------:R-:W-:-:S07]  /*2460*/  ISETP.NE.AND P0, PT, R15, RZ, PT ;  /* 0x000000ff0f00720c */ /* 0x000fce0003f05270 */
[----:B------:R-:W-:Y:S06]  /*2470*/  @!P1 BRA `(.L_x_278) ;  /* 0x0000000000749947 */ /* 0x000fec0003800000 */
[----:B------:R-:W-:-:S05]  /*2480*/  IADD3 R3, P1, PT, R6, UR7, RZ ;  /* 0x0000000706037c10 */ /* 0x000fca000ff3e0ff */
[----:B------:R-:W-:Y:S01]  /*2490*/  IMAD.X R8, RZ, RZ, UR8, P1 ;  /* 0x00000008ff087e24 */ /* 0x000fe200088e06ff */
[----:B------:R-:W-:-:S04]  /*24a0*/  LEA R2, P1, R3, UR12, 0x2 ;  /* 0x0000000c03027c11 */ /* 0x000fc8000f8210ff */
        /* <DEDUP_REMOVED lines=26> */
.L_x_278:
[----:B------:R-:W-:Y:S05]  /*2650*/  BSYNC.RECONVERGENT B2 ;  /* 0x0000000000027941 */ /* 0x000fea0003800200 */
.L_x_277:
[----:B------:R-:W-:Y:S05]  /*2660*/  @!P0 BRA `(.L_x_273) ;  /* 0x0000000000a48947 */ /* 0x000fea0003800000 */
[----:B------:R-:W-:Y:S01]  /*2670*/  ISETP.GE.U32.AND P1, PT, R15, 0x4, PT ;  /* 0x000000040f00780c */ /* 0x000fe20003f26070 */
[----:B------:R-:W-:Y:S01]  /*2680*/  BSSY.RECONVERGENT B2, `(.L_x_279) ;  /* 0x0000014000027945 */ /* 0x000fe20003800200 */
[----:B------:R-:W-:-:S11]  /*2690*/  LOP3.LUT P0, RZ, R22, 0x3, RZ, 0xc0, !PT ;  /* 0x0000000316ff7812 */ /* 0x000fd6000780c0ff */
[----:B------:R-:W-:Y:S05]  /*26a0*/  @!P1 BRA `(.L_x_280) ;  /* 0x0000000000449947 */ /* 0x000fea0003800000 */
[----:B------:R-:W-:-:S05]  /*26b0*/  IADD3 R3, P1, PT, R6, UR7, RZ ;  /* 0x0000000706037c10 */ /* 0x000fca000ff3e0ff */
[----:B------:R-:W-:Y:S01]  /*26c0*/  IMAD.X R8, RZ, RZ, UR8, P1 ;  /* 0x00000008ff087e24 */ /* 0x000fe200088e06ff */
[----:B------:R-:W-:-:S04]  /*26d0*/  LEA R2, P1, R3, UR12, 0x2 ;  /* 0x0000000c03027c11 */ /* 0x000fc8000f8210ff */
        /* <DEDUP_REMOVED lines=14> */
.L_x_280:
[----:B------:R-:W-:Y:S05]  /*27c0*/  BSYNC.RECONVERGENT B2 ;  /* 0x0000000000027941 */ /* 0x000fea0003800200 */
.L_x_279:
[----:B------:R-:W-:Y:S05]  /*27d0*/  @!P0 BRA `(.L_x_273) ;  /* 0x0000000000488947 */ /* 0x000fea0003800000 */
[----:B------:R-:W-:Y:S02]  /*27e0*/  LOP3.LUT R2, R4, 0xffff, RZ, 0xc0, !PT ;  /* 0x0000ffff04027812 */ /* 0x000fe400078ec0ff */
[----:B------:R-:W-:Y:S02]  /*27f0*/  IADD3 R7, P0, PT, R6, UR9, RZ ;  /* 0x0000000906077c10 */ /* 0x000fe4000ff1e0ff */
[----:B------:R-:W-:Y:S02]  /*2800*/  LEA.HI R2, R2, 0x1, RZ, 0x17 ;  /* 0x0000000102027811 */ /* 0x000fe400078fb8ff */
[----:B------:R-:W-:Y:S01]  /*2810*/  LEA R6, P1, R7, UR12, 0x2 ;  /* 0x0000000c07067c11 */ /* 0x000fe2000f8210ff */
[----:B------:R-:W-:Y:S01]  /*2820*/  IMAD.X R4, RZ, RZ, UR10, P0 ;  /* 0x0000000aff047e24 */ /* 0x000fe200080e06ff */
[----:B------:R-:W-:-:S04]  /*2830*/  LOP3.LUT R2, R2, 0x3, RZ, 0xc0, !PT ;  /* 0x0000000302027812 */ /* 0x000fc800078ec0ff */
[----:B------:R-:W-:Y:S01]  /*2840*/  LEA.HI.X R7, R7, UR13, R4, 0x2, P1 ;  /* 0x0000000d07077c11 */ /* 0x000fe200088f1404 */
[----:B------:R-:W-:-:S07]  /*2850*/  IMAD.MOV R4, RZ, RZ, -R2 ;  /* 0x000000ffff047224 */ /* 0x000fce00078e0a02 */
.L_x_281:
[----:B------:R-:W-:Y:S02]  /*2860*/  IMAD.MOV.U32 R2, RZ, RZ, R6 ;  /* 0x000000ffff027224 */ /* 0x000fe400078e0006 */
[----:B------:R-:W-:-:S05]  /*2870*/  IMAD.MOV.U32 R3, RZ, RZ, R7 ;  /* 0x000000ffff037224 */ /* 0x000fca00078e0007 */
[----:B------:R-:W2:Y:S01]  /*2880*/  LDG.E R2, desc[UR16][R2.64] ;  /* 0x0000001002027981 */ /* 0x000ea2000c1e1900 */
[----:B------:R-:W-:Y:S01]  /*2890*/  VIADD R4, R4, 0x1 ;  /* 0x0000000104047836 */ /* 0x000fe20000000000 */
[----:B------:R-:W-:-:S04]  /*28a0*/  IADD3 R6, P2, PT, R6, 0x800, RZ ;  /* 0x0000080006067810 */ /* 0x000fc80007f5e0ff */
[----:B------:R-:W-:Y:S01]  /*28b0*/  ISETP.NE.AND P0, PT, R4, RZ, PT ;  /* 0x000000ff0400720c */ /* 0x000fe20003f05270 */
[----:B------:R-:W-:Y:S01]  /*28c0*/  IMAD.X R7, RZ, RZ, R7, P2 ;  /* 0x000000ffff077224 */ /* 0x000fe200010e0607 */
[----:B--2---:R-:W-:-:S04]  /*28d0*/  IADD3 R5, P1, PT, R2, R5, RZ ;  /* 0x0000000502057210 */ /* 0x004fc80007f3e0ff */
[----:B------:R-:W-:-:S07]  /*28e0*/  LEA.HI.X.SX32 R0, R2, R0, 0x1, P1 ;  /* 0x0000000002007211 */ /* 0x000fce00008f0eff */
[----:B------:R-:W-:Y:S05]  /*28f0*/  @P0 BRA `(.L_x_281) ;  /* 0xfffffffc00d80947 */ /* 0x000fea000383ffff */
.L_x_273:
[----:B------:R-:W-:Y:S05]  /*2900*/  BSYNC.RECONVERGENT B1 ;  /* 0x0000000000017941 */ /* 0x000fea0003800200 */
.L_x_270:
[----:B------:R-:W0:Y:S01]  /*2910*/  S2R R6, SR_LANEID ;  /* 0x0000000000067919 */ /* 0x000e220000000000 */
[----:B------:R-:W1:Y:S04]  /*2920*/  SHFL.DOWN PT, R2, R5, 0x1, 0x1f ;  /* 0x08201f0005027f89 */ /* 0x000e6800000e0000 */
[----:B------:R-:W2:Y:S01]  /*2930*/  SHFL.DOWN PT, R3, R0, 0x1, 0x1f ;  /* 0x08201f0000037f89 */ /* 0x000ea200000e0000 */
[----:B------:R-:W3:Y:S01]  /*2940*/  S2R R8, SR_TID.X ;  /* 0x0000000000087919 */ /* 0x000ee20000002100 */
[C---:B0-----:R-:W-:Y:S02]  /*2950*/  ISETP.GT.AND P1, PT, R6.reuse, 0x1e, PT ;  /* 0x0000001e0600780c */ /* 0x041fe40003f24270 */
[----:B------:R-:W-:Y:S02]  /*2960*/  ISETP.NE.AND P2, PT, R6, RZ, PT ;  /* 0x000000ff0600720c */ /* 0x000fe40003f45270 */
[----:B-1----:R-:W-:-:S02]  /*2970*/  SEL R2, R2, RZ, !P1 ;  /* 0x000000ff02027207 */ /* 0x002fc40004800000 */
[----:B--2---:R-:W-:Y:S02]  /*2980*/  SEL R3, R3, RZ, !P1 ;  /* 0x000000ff03037207 */ /* 0x004fe40004800000 */
[----:B------:R-:W-:Y:S02]  /*2990*/  IADD3 R9, P0, PT, R5, R2, RZ ;  /* 0x0000000205097210 */ /* 0x000fe40007f1e0ff */
[----:B------:R-:W-:-:S03]  /*29a0*/  ISETP.GT.AND P1, PT, R6, 0x1d, PT ;  /* 0x0000001d0600780c */ /* 0x000fc60003f24270 */
[----:B------:R-:W-:Y:S01]  /*29b0*/  IMAD.X R4, R0, 0x1, R3, P0 ;  /* 0x0000000100047824 */ /* 0x000fe200000e0603 */
[----:B------:R-:W0:Y:S04]  /*29c0*/  SHFL.DOWN PT, R2, R9, 0x2, 0x1f ;  /* 0x08401f0009027f89 */ /* 0x000e2800000e0000 */
[----:B------:R-:W1:Y:S01]  /*29d0*/  SHFL.DOWN PT, R3, R4, 0x2, 0x1f ;  /* 0x08401f0004037f89 */ /* 0x000e6200000e0000 */
[----:B------:R-:W2:Y:S01]  /*29e0*/  @!P2 S2R R11, SR_CgaCtaId ;  /* 0x00000000000ba919 */ /* 0x000ea20000008800 */
[----:B0-----:R-:W-:-:S04]  /*29f0*/  SEL R2, R2, RZ, !P1 ;  /* 0x000000ff02027207 */ /* 0x001fc80004800000 */
[----:B------:R-:W-:Y:S02]  /*2a00*/  IADD3 R5, P0, PT, R2, R9, RZ ;  /* 0x0000000902057210 */ /* 0x000fe40007f1e0ff */
[----:B-1----:R-:W-:Y:S02]  /*2a10*/  SEL R3, R3, RZ, !P1 ;  /* 0x000000ff03037207 */ /* 0x002fe40004800000 */
[----:B------:R-:W-:Y:S01]  /*2a20*/  ISETP.GT.AND P1, PT, R6, 0x1b, PT ;  /* 0x0000001b0600780c */ /* 0x000fe20003f24270 */
[----:B------:R-:W0:Y:S02]  /*2a30*/  SHFL.DOWN PT, R0, R5, 0x4, 0x1f ;  /* 0x08801f0005007f89 */ /* 0x000e2400000e0000 */
[----:B------:R-:W-:Y:S01]  /*2a40*/  IMAD.X R7, R3, 0x1, R4, P0 ;  /* 0x0000000103077824 */ /* 0x000fe200000e0604 */
[----:B------:R-:W-:-:S04]  /*2a50*/  @!P2 MOV R4, 0x400 ;  /* 0x000004000004a802 */ /* 0x000fc80000000f00 */
[----:B------:R-:W1:Y:S01]  /*2a60*/  SHFL.DOWN PT, R2, R7, 0x4, 0x1f ;  /* 0x08801f0007027f89 */ /* 0x000e6200000e0000 */
[----:B--2---:R-:W-:Y:S02]  /*2a70*/  @!P2 LEA R11, R11, R4, 0x18 ;  /* 0x000000040b0ba211 */ /* 0x004fe400078ec0ff */
        /* <DEDUP_REMOVED lines=9> */
[----:B---3--:R-:W-:Y:S02]  /*2b10*/  @!P2 SHF.R.U32.HI R3, RZ, 0x2, R8 ;  /* 0x00000002ff03a819 */ /* 0x008fe40000011608 */
[----:B-1----:R-:W-:Y:S01]  /*2b20*/  SEL R2, R2, RZ, !P1 ;  /* 0x000000ff02027207 */ /* 0x002fe20004800000 */
[----:B------:R-:W0:Y:S01]  /*2b30*/  SHFL.DOWN PT, R0, R5, 0x10, 0x1f ;  /* 0x0a001f0005007f89 */ /* 0x000e2200000e0000 */
[----:B------:R-:W-:Y:S02]  /*2b40*/  ISETP.GT.AND P1, PT, R6, 0xf, PT ;  /* 0x0000000f0600780c */ /* 0x000fe40003f24270 */
[----:B------:R-:W-:Y:S01]  /*2b50*/  @!P2 LOP3.LUT R4, R3, 0xf8, RZ, 0xc0, !PT ;  /* 0x000000f80304a812 */ /* 0x000fe200078ec0ff */
[----:B------:R-:W-:-:S04]  /*2b60*/  IMAD.X R7, R2, 0x1, R9, P0 ;  /* 0x0000000102077824 */ /* 0x000fc800000e0609 */
[----:B------:R-:W-:Y:S01]  /*2b70*/  @!P2 IMAD.IADD R11, R4, 0x1, R11 ;  /* 0x00000001040ba824 */ /* 0x000fe200078e020b */
[----:B------:R-:W1:Y:S01]  /*2b80*/  SHFL.DOWN PT, R2, R7, 0x10, 0x1f ;  /* 0x0a001f0007027f89 */ /* 0x000e6200000e0000 */
[----:B0-----:R-:W-:-:S04]  /*2b90*/  SEL R0, R0, RZ, !P1 ;  /* 0x000000ff00007207 */ /* 0x001fc80004800000 */
[----:B------:R-:W-:Y:S02]  /*2ba0*/  IADD3 R0, P0, PT, R0, R5, RZ ;  /* 0x0000000500007210 */ /* 0x000fe40007f1e0ff */
[----:B-1----:R-:W-:-:S05]  /*2bb0*/  SEL R2, R2, RZ, !P1 ;  /* 0x000000ff02027207 */ /* 0x002fca0004800000 */
[----:B------:R-:W-:Y:S01]  /*2bc0*/  IMAD.X R3, R2, 0x1, R7, P0 ;  /* 0x0000000102037824 */ /* 0x000fe200000e0607 */
[----:B------:R-:W-:Y:S01]  /*2bd0*/  ISETP.NE.AND P0, PT, R8, RZ, PT ;  /* 0x000000ff0800720c */ /* 0x000fe20003f05270 */
[----:B------:R-:W-:-:S05]  /*2be0*/  @!P2 IMAD.MOV.U32 R2, RZ, RZ, R0 ;  /* 0x000000ffff02a224 */ /* 0x000fca00078e0000 */
[----:B------:R0:W-:Y:S01]  /*2bf0*/  @!P2 STS.64 [R11+0x10], R2 ;  /* 0x000010020b00a388 */ /* 0x0001e20000000a00 */
[----:B------:R-:W-:Y:S06]  /*2c00*/  BAR.SYNC.DEFER_BLOCKING 0x0 ;  /* 0x0000000000007b1d */ /* 0x000fec0000010000 */
[----:B------:R-:W-:Y:S05]  /*2c10*/  @P0 BRA `(.L_x_269) ;  /* 0x00000000006c0947 */ /* 0x000fea0003800000 */
[----:B------:R-:W1:Y:S01]  /*2c20*/  S2UR UR5, SR_CgaCtaId ;  /* 0x00000000000579c3 */ /* 0x000e620000008800 */
[----:B------:R-:W-:Y:S02]  /*2c30*/  UMOV UR4, 0x400 ;  /* 0x0000040000047882 */ /* 0x000fe40000000000 */
[----:B-1----:R-:W-:-:S09]  /*2c40*/  ULEA UR4, UR5, UR4, 0x18 ;  /* 0x0000000405047291 */ /* 0x002fd2000f8ec0ff */
[----:B------:R-:W-:Y:S04]  /*2c50*/  LDS.64 R8, [UR4+0x18] ;  /* 0x00001804ff087984 */ /* 0x000fe80008000a00 */
[----:B------:R-:W0:Y:S04]  /*2c60*/  LDS.128 R24, [UR4+0x20] ;  /* 0x00002004ff187984 */ /* 0x000e280008000c00 */
[----:B------:R-:W1:Y:S04]  /*2c70*/  LDS.128 R4, [UR4+0x30] ;  /* 0x00003004ff047984 */ /* 0x000e680008000c00 */
        /* <DEDUP_REMOVED lines=20> */
[----:B------:R-:W-:-:S07]  /*2dc0*/  IMAD.X R3, R3, 0x1, R27, P3 ;  /* 0x0000000103037824 */ /* 0x000fce00018e061b */
.L_x_269:
[----:B------:R-:W-:Y:S05]  /*2dd0*/  BSYNC.RECONVERGENT B0 ;  /* 0x0000000000007941 */ /* 0x000fea0003800200 */
.L_x_254:
[----:B------:R-:W-:Y:S05]  /*2de0*/  @P0 EXIT ;  /* 0x000000000000094d */ /* 0x000fea0003800000 */
[----:B------:R-:W3:Y:S01]  /*2df0*/  LDCU.64 UR4, c[0x0][0x388] ;  /* 0x00007100ff0477ac */ /* 0x000ee20008000a00 */
[----:B0-2---:R-:W-:Y:S01]  /*2e00*/  IMAD.MOV.U32 R2, RZ, RZ, R0 ;  /* 0x000000ffff027224 */ /* 0x005fe200078e0000 */
[----:B---3--:R-:W-:-:S06]  /*2e10*/  UIMAD.WIDE.U32 UR4, UR18, 0x8, UR4 ;  /* 0x00000008120478a5 */ /* 0x008fcc000f8e0004 */
[----:B-1----:R-:W-:Y:S02]  /*2e20*/  IMAD.U32 R4, RZ, RZ, UR4 ;  /* 0x00000004ff047e24 */ /* 0x002fe4000f8e00ff */
[----:B------:R-:W-:-:S05]  /*2e30*/  IMAD.U32 R5, RZ, RZ, UR5 ;  /* 0x00000005ff057e24 */ /* 0x000fca000f8e00ff */
[----:B------:R-:W-:Y:S01]  /*2e40*/  STG.E.64 desc[UR16][R4.64], R2 ;  /* 0x0000000204007986 */ /* 0x000fe2000c101b10 */
[----:B------:R-:W-:Y:S05]  /*2e50*/  EXIT ;  /* 0x000000000000794d */ /* 0x000fea0003800000 */
.L_x_282:
        /* <DEDUP_REMOVED lines=10> */
.L_x_911:


//--------------------- .text._ZN3cub18CUB_300001_SM_10006detail6reduce28DeviceReduceSingleTileKernelINS2_10policy_hubIxyN4cuda3std3__44plusIxEEE10Policy1000EN6thrust24THRUST_300001_SM_1000_NS10device_ptrIiEEPxyS9_xxNS7_10__identityEEEvT0_T1_T2_T3_T4_T6_ --------------------------
	.section	.text._ZN3cub18CUB_300001_SM_10006detail6reduce28DeviceReduceSingleTileKernelINS2_10policy_hubIxyN4cuda3std3__44plusIxEEE10Policy1000EN6thrust24THRUST_300001_SM_1000_NS10device_ptrIiEEPxyS9_xxNS7_10__identityEEEvT0_T1_T2_T3_T4_T6_,"ax",@progbits
	.align	128
        .global         _ZN3cub18CUB_300001_SM_10006detail6reduce28DeviceReduceSingleTileKernelINS2_10policy_hubIxyN4cuda3std3__44plusIxEEE10Policy1000EN6thrust24THRUST_300001_SM_1000_NS10device_ptrIiEEPxyS9_xxNS7_10__identityEEEvT0_T1_T2_T3_T4_T6_
        .type           _ZN3cub18CUB_300001_SM_10006detail6reduce28DeviceReduceSingleTileKernelINS2_10policy_hubIxyN4cuda3std3__44plusIxEEE10Policy1000EN6thrust24THRUST_300001_SM_1000_NS10device_ptrIiEEPxyS9_xxNS7_10__identityEEEvT0_T1_T2_T3_T4_T6_,@function
        .size           _ZN3cub18CUB_300001_SM_10006detail6reduce28DeviceReduceSingleTileKernelINS2_10policy_hubIxyN4cuda3std3__44plusIxEEE10Policy1000EN6thrust24THRUST_300001_SM_1000_NS10device_ptrIiEEPxyS9_xxNS7_10__identityEEEvT0_T1_T2_T3_T4_T6_,(.L_x_912 - _ZN3cub18CUB_300001_SM_10006detail6reduce28DeviceReduceSingleTileKernelINS2_10policy_hubIxyN4cuda3std3__44plusIxEEE10Policy1000EN6thrust24THRUST_300001_SM_1000_NS10device_ptrIiEEPxyS9_xxNS7_10__identityEEEvT0_T1_T2_T3_T4_T6_)
        .other          _ZN3cub18CUB_300001_SM_10006detail6reduce28DeviceReduceSingleTileKernelINS2_10policy_hubIxyN4cuda3std3__44plusIxEEE10Policy1000EN6thrust24THRUST_300001_SM_1000_NS10device_ptrIiEEPxyS9_xxNS7_10__identityEEEvT0_T1_T2_T3_T4_T6_,@"STO_CUDA_ENTRY STV_DEFAULT"
_ZN3cub18CUB_300001_SM_10006detail6reduce28DeviceReduceSingleTileKernelINS2_10policy_hubIxyN4cuda3std3__44plusIxEEE10Policy1000EN6thrust24THRUST_300001_SM_1000_NS10device_ptrIiEEPxyS9_xxNS7_10__identityEEEvT0_T1_T2_T3_T4_T6_:
.text._ZN3cub18CUB_300001_SM_10006detail6reduce28DeviceReduceSingleTileKernelINS2_10policy_hubIxyN4cuda3std3__44plusIxEEE10Policy1000EN6thrust24THRUST_300001_SM_1000_NS10device_ptrIiEEPxyS9_xxNS7_10__identityEEEvT0_T1_T2_T3_T4_T6_:
[----:B------:R-:W-:Y:S01]  /*0000*/  LDC R1, c[0x0][0x37c] ;  /* 0x0000df00ff017b82 */ /* 0x000fe20000000800 */
[----:B------:R-:W0:Y:S01]  /*0010*/  LDCU.64 UR4, c[0x0][0x390] ;  /* 0x00007200ff0477ac */ /* 0x000e220008000a00 */
[----:B------:R-:W1:Y:S01]  /*0020*/  LDCU.64 UR6, c[0x0][0x358] ;  /* 0x00006b00ff0677ac */ /* 0x000e620008000a00 */
[----:B0-----:R-:W-:Y:S02]  /*0030*/  IMAD.U32 R16, RZ, RZ, UR4 ;  /* 0x00000004ff107e24 */ /* 0x001fe4000f8e00ff */
[----:B------:R-:W-:-:S03]  /*0040*/  IMAD.U32 R0, RZ, RZ, UR5 ;  /* 0x00000005ff007e24 */ /* 0x000fc6000f8e00ff */
[----:B------:R-:W-:-:S04]  /*0050*/  ISETP.NE.U32.AND P0, PT, R16, RZ, PT ;  /* 0x000000ff1000720c */ /* 0x000fc80003f05070 */
[----:B------:R-:W-:-:S13]  /*0060*/  ISETP.NE.AND.EX P0, PT, R0, RZ, PT, P0 ;  /* 0x000000ff0000720c */ /* 0x000fda0003f05300 */
        /* <DEDUP_REMOVED lines=8> */
.L_x_283:
[----:B------:R-:W-:Y:S01]  /*00f0*/  ISETP.GT.U32.AND P0, PT, R16, 0xdff, PT ;  /* 0x00000dff1000780c */ /* 0x000fe20003f04070 */
[----:B------:R-:W-:Y:S03]  /*0100*/  BSSY.RECONVERGENT B0, `(.L_x_284) ;  /* 0x00002a8000007945 */ /* 0x000fe60003800200 */
[----:B------:R-:W-:-:S13]  /*0110*/  ISETP.GT.U32.AND.EX P0, PT, R0, RZ, PT, P0 ;  /* 0x000000ff0000720c */ /* 0x000fda0003f04100 */
[----:B------:R-:W-:Y:S05]  /*0120*/  @P0 BRA `(.L_x_285) ;  /* 0x0000001400e00947 */ /* 0x000fea0003800000 */
[----:B------:R-:W0:Y:S01]  /*0130*/  S2R R5, SR_TID.X ;  /* 0x0000000000057919 */ /* 0x000e220000002100 */
[----:B------:R-:W-:Y:S01]  /*0140*/  BSSY.RECONVERGENT B1, `(.L_x_286) ;  /* 0x000000b000017945 */ /* 0x000fe20003800200 */
[----:B------:R-:W-:Y:S02]  /*0150*/  IMAD.MOV.U32 R6, RZ, RZ, RZ ;  /* 0x000000ffff067224 */ /* 0x000fe400078e00ff */
[----:B------:R-:W-:Y:S01]  /*0160*/  IMAD.MOV.U32 R4, RZ, RZ, RZ ;  /* 0x000000ffff047224 */ /* 0x000fe200078e00ff */
[----:B0-----:R-:W-:Y:S01]  /*0170*/  ISETP.GE.U32.AND P0, PT, R5, R16, PT ;  /* 0x000000100500720c */ /* 0x001fe20003f06070 */
[----:B------:R-:W-:-:S12]  /*0180*/  IMAD.MOV.U32 R7, RZ, RZ, R5 ;  /* 0x000000ffff077224 */ /* 0x000fd800078e0005 */
[----:B------:R-:W-:Y:S05]  /*0190*/  @P0 BRA `(.L_x_287) ;  /* 0x0000000000140947 */ /* 0x000fea0003800000 */
[----:B------:R-:W0:Y:S02]  /*01a0*/  LDC.64 R2, c[0x0][0x380] ;  /* 0x0000e000ff027b82 */ /* 0x000e240000000a00 */
[----:B0-----:R-:W-:-:S05]  /*01b0*/  IMAD.WIDE.U32 R2, R5, 0x4, R2 ;  /* 0x0000000405027825 */ /* 0x001fca00078e0002 */
[----:B------:R-:W2:Y:S01]  /*01c0*/  LDG.E R6, desc[UR6][R2.64] ;  /* 0x0000000602067981 */ /* 0x000ea2000c1e1900 */
[----:B------:R-:W-:Y:S01]  /*01d0*/  VIADD R7, R5, 0x200 ;  /* 0x0000020005077836 */ /* 0x000fe20000000000 */
[----:B--2---:R-:W-:-:S07]  /*01e0*/  SHF.R.S32.HI R4, RZ, 0x1f, R6 ;  /* 0x0000001fff047819 */ /* 0x004fce0000011406 */
.L_x_287:
[----:B------:R-:W-:Y:S05]  /*01f0*/  BSYNC.RECONVERGENT B1 ;  /* 0x0000000000017941 */ /* 0x000fea0003800200 */
.L_x_286:
[----:B------:R-:W-:Y:S01]  /*0200*/  ISETP.GE.U32.AND P0, PT, R7, R16, PT ;  /* 0x000000100700720c */ /* 0x000fe20003f06070 */
[----:B------:R-:W-:-:S12]  /*0210*/  BSSY.RECONVERGENT B1, `(.L_x_288) ;  /* 0x000008a000017945 */ /* 0x000fd80003800200 */
[----:B------:R-:W-:Y:S05]  /*0220*/  @P0 BRA `(.L_x_289) ;  /* 0x0000000800200947 */ /* 0x000fea0003800000 */
[----:B------:R-:W-:Y:S01]  /*0230*/  LOP3.LUT R3, RZ, R7, RZ, 0x33, !PT ;  /* 0x00000007ff037212 */ /* 0x000fe200078e33ff */
[----:B------:R-:W-:Y:S04]  /*0240*/  BSSY.RECONVERGENT B2, `(.L_x_290) ;  /* 0x0000043000027945 */ /* 0x000fe80003800200 */
[----:B------:R-:W-:-:S05]  /*0250*/  IMAD.IADD R3, R3, 0x1, R16 ;  /* 0x0000000103037824 */ /* 0x000fca00078e0210 */
[C---:B------:R-:W-:Y:S02]  /*0260*/  ISETP.GE.U32.AND P1, PT, R3.reuse, 0x1e00, PT ;  /* 0x00001e000300780c */ /* 0x040fe40003f26070 */
[----:B------:R-:W-:-:S04]  /*0270*/  LEA.HI R8, R3, 0x1, RZ, 0x17 ;  /* 0x0000000103087811 */ /* 0x000fc800078fb8ff */
[----:B------:R-:W-:-:S04]  /*0280*/  LOP3.LUT R27, R8, 0xf, RZ, 0xc0, !PT ;  /* 0x0000000f081b7812 */ /* 0x000fc800078ec0ff */
[----:B------:R-:W-:-:S03]  /*0290*/  ISETP.NE.AND P0, PT, R27, RZ, PT ;  /* 0x000000ff1b00720c */ /* 0x000fc60003f05270 */
[----:B------:R-:W-:Y:S10]  /*02a0*/  @!P1 BRA `(.L_x_291) ;  /* 0x0000000000f09947 */ /* 0x000ff40003800000 */
[----:B------:R-:W0:Y:S01]  /*02b0*/  LDC.64 R2, c[0x0][0x380] ;  /* 0x0000e000ff027b82 */ /* 0x000e220000000a00 */
[----:B------:R-:W-:-:S05]  /*02c0*/  LOP3.LUT R9, R8, 0xfffff0, RZ, 0xc0, !PT ;  /* 0x00fffff008097812 */ /* 0x000fca00078ec0ff */
[----:B------:R-:W-:Y:S02]  /*02d0*/  IMAD.MOV R9, RZ, RZ, -R9 ;  /* 0x000000ffff097224 */ /* 0x000fe400078e0a09 */
[----:B0-----:R-:W-:-:S03]  /*02e0*/  IMAD.WIDE.U32 R2, R7, 0x4, R2 ;  /* 0x0000000407027825 */ /* 0x001fc600078e0002 */
[----:B------:R-:W-:-:S05]  /*02f0*/  IADD3 R2, P1, PT, R2, 0x4000, RZ ;  /* 0x0000400002027810 */ /* 0x000fca0007f3e0ff */
[----:B------:R-:W-:-:S08]  /*0300*/  IMAD.X R3, RZ, RZ, R3, P1 ;  /* 0x000000ffff037224 */ /* 0x000fd000008e0603 */
.L_x_292:
        /* <DEDUP_REMOVED lines=15> */
[----:B------:R0:W5:Y:S01]  /*0400*/  LDG.E R11, desc[UR6][R2.64+0x3800] ;  /* 0x00380006020b7981 */ /* 0x000162000c1e1900 */
[----:B------:R-:W-:-:S02]  /*0410*/  VIADD R9, R9, 0x10 ;  /* 0x0000001009097836 */ /* 0x000fc40000000000 */
[----:B------:R-:W-:Y:S01]  /*0420*/  VIADD R7, R7, 0x2000 ;  /* 0x0000200007077836 */ /* 0x000fe20000000000 */
[----:B0-----:R-:W-:-:S05]  /*0430*/  IADD3 R2, P4, PT, R2, 0x8000, RZ ;  /* 0x0000800002027810 */ /* 0x001fca0007f9e0ff */
[----:B------:R-:W-:Y:S01]  /*0440*/  IMAD.X R3, RZ, RZ, R3, P4 ;  /* 0x000000ffff037224 */ /* 0x000fe200020e0603 */
        /* <DEDUP_REMOVED lines=30> */
[----:B------:R-:W-:Y:S02]  /*0630*/  IADD3 R6, P2, P3, R11, R6, R10 ;  /* 0x000000060b067210 */ /* 0x000fe40007b5e00a */
[----:B------:R-:W-:-:S04]  /*0640*/  SHF.R.S32.HI R11, RZ, 0x1f, R11 ;  /* 0x0000001fff0b7819 */ /* 0x000fc8000001140b */
[----:B------:R-:W-:-:S05]  /*0650*/  IADD3.X R4, PT, PT, R11, R12, R4, P2, P3 ;  /* 0x0000000c0b047210 */ /* 0x000fca00017e6404 */
[----:B------:R-:W-:Y:S05]  /*0660*/  @P1 BRA `(.L_x_292) ;  /* 0xfffffffc00281947 */ /* 0x000fea000383ffff */
.L_x_291:
[----:B------:R-:W-:Y:S05]  /*0670*/  BSYNC.RECONVERGENT B2 ;  /* 0x0000000000027941 */ /* 0x000fea0003800200 */
.L_x_290:
[----:B------:R-:W-:Y:S05]  /*0680*/  @!P0 BRA `(.L_x_289) ;  /* 0x0000000400088947 */ /* 0x000fea0003800000 */
[----:B------:R-:W-:Y:S01]  /*0690*/  ISETP.GE.U32.AND P1, PT, R27, 0x8, PT ;  /* 0x000000081b00780c */ /* 0x000fe20003f26070 */
[----:B------:R-:W-:Y:S01]  /*06a0*/  BSSY.RECONVERGENT B2, `(.L_x_293) ;  /* 0x000001f000027945 */ /* 0x000fe20003800200 */
[----:B------:R-:W-:-:S04]  /*06b0*/  LOP3.LUT R17, R8, 0x7, RZ, 0xc0, !PT ;  /* 0x0000000708117812 */ /* 0x000fc800078ec0ff */
[----:B------:R-:W-:-:S07]  /*06c0*/  ISETP.NE.AND P0, PT, R17, RZ, PT ;  /* 0x000000ff1100720c */ /* 0x000fce0003f05270 */
[----:B------:R-:W-:Y:S06]  /*06d0*/  @!P1 BRA `(.L_x_294) ;  /* 0x00000000006c9947 */ /* 0x000fec0003800000 */
[----:B------:R-:W0:Y:S02]  /*06e0*/  LDC.64 R2, c[0x0][0x380] ;  /* 0x0000e000ff027b82 */ /* 0x000e240000000a00 */
[----:B0-----:R-:W-:-:S05]  /*06f0*/  IMAD.WIDE R2, R7, 0x4, R2 ;  /* 0x0000000407027825 */ /* 0x001fca00078e0202 */
        /* <DEDUP_REMOVED lines=25> */
.L_x_294:
[----:B------:R-:W-:Y:S05]  /*0890*/  BSYNC.RECONVERGENT B2 ;  /* 0x0000000000027941 */ /* 0x000fea0003800200 */
.L_x_293:
        /* <DEDUP_REMOVED lines=11> */
[----:B------:R-:W3:Y:S01]  /*0950*/  LDG.E R12, desc[UR6][R2.64+0x1800] ;  /* 0x00180006020c7981 */ /* 0x000ee2000c1e1900 */
[----:B------:R-:W-:Y:S01]  /*0960*/  VIADD R7, R7, 0x800 ;  /* 0x0000080007077836 */ /* 0x000fe20000000000 */
[----:B--2---:R-:W-:-:S02]  /*0970*/  IADD3 R6, P0, P2, R8, R6, R9 ;  /* 0x0000000608067210 */ /* 0x004fc40007a1e009 */
[----:B------:R-:W-:Y:S02]  /*0980*/  SHF.R.S32.HI R9, RZ, 0x1f, R9 ;  /* 0x0000001fff097819 */ /* 0x000fe40000011409 */
[----:B------:R-:W-:Y:S02]  /*0990*/  SHF.R.S32.HI R8, RZ, 0x1f, R8 ;  /* 0x0000001fff087819 */ /* 0x000fe40000011408 */
[--C-:B---3--:R-:W-:Y:S02]  /*09a0*/  IADD3 R6, P3, P4, R12, R6, R11.reuse ;  /* 0x000000060c067210 */ /* 0x108fe40007c7e00b */
[----:B------:R-:W-:Y:S02]  /*09b0*/  SHF.R.S32.HI R11, RZ, 0x1f, R11 ;  /* 0x0000001fff0b7819 */ /* 0x000fe4000001140b */
[----:B------:R-:W-:Y:S02]  /*09c0*/  IADD3.X R4, PT, PT, R8, R4, R9, P0, P2 ;  /* 0x0000000408047210 */ /* 0x000fe400007e4409 */
[----:B------:R-:W-:-:S04]  /*09d0*/  SHF.R.S32.HI R12, RZ, 0x1f, R12 ;  /* 0x0000001fff0c7819 */ /* 0x000fc8000001140c */
[----:B------:R-:W-:-:S07]  /*09e0*/  IADD3.X R4, PT, PT, R12, R4, R11, P3, P4 ;  /* 0x000000040c047210 */ /* 0x000fce0001fe840b */
.L_x_296:
[----:B------:R-:W-:Y:S05]  /*09f0*/  BSYNC.RECONVERGENT B2 ;  /* 0x0000000000027941 */ /* 0x000fea0003800200 */
.L_x_295:
[----:B------:R-:W-:Y:S05]  /*0a00*/  @!P1 BRA `(.L_x_289) ;  /* 0x0000000000289947 */ /* 0x000fea0003800000 */
[----:B------:R-:W0:Y:S01]  /*0a10*/  LDC.64 R8, c[0x0][0x380] ;  /* 0x0000e000ff087b82 */ /* 0x000e220000000a00 */
[----:B------:R-:W-:-:S07]  /*0a20*/  IMAD.MOV R10, RZ, RZ, -R10 ;  /* 0x000000ffff0a7224 */ /* 0x000fce00078e0a0a */
.L_x_297:
[----:B0-----:R-:W-:-:S06]  /*0a30*/  IMAD.WIDE R2, R7, 0x4, R8 ;  /* 0x0000000407027825 */ /* 0x001fcc00078e0208 */
[----:B------:R-:W2:Y:S01]  /*0a40*/  LDG.E R3, desc[UR6][R2.64] ;  /* 0x0000000602037981 */ /* 0x000ea2000c1e1900 */
[----:B------:R-:W-:Y:S02]  /*0a50*/  VIADD R10, R10, 0x1 ;  /* 0x000000010a0a7836 */ /* 0x000fe40000000000 */
[----:B------:R-:W-:-:S03]  /*0a60*/  VIADD R7, R7, 0x200 ;  /* 0x0000020007077836 */ /* 0x000fc60000000000 */
[----:B------:R-:W-:Y:S02]  /*0a70*/  ISETP.NE.AND P0, PT, R10, RZ, PT ;  /* 0x000000ff0a00720c */ /* 0x000fe40003f05270 */
[----:B--2---:R-:W-:-:S04]  /*0a80*/  IADD3 R6, P1, PT, R3, R6, RZ ;  /* 0x0000000603067210 */ /* 0x004fc80007f3e0ff */
[----:B------:R-:W-:-:S07]  /*0a90*/  LEA.HI.X.SX32 R4, R3, R4, 0x1, P1 ;  /* 0x0000000403047211 */ /* 0x000fce00008f0eff */
[----:B------:R-:W-:Y:S05]  /*0aa0*/  @P0 BRA `(.L_x_297) ;  /* 0xfffffffc00e00947 */ /* 0x000fea000383ffff */
.L_x_289:
[----:B------:R-:W-:Y:S05]  /*0ab0*/  BSYNC.RECONVERGENT B1 ;  /* 0x0000000000017941 */ /* 0x000fea0003800200 */
.L_x_288:
[----:B------:R-:W-:-:S04]  /*0ac0*/  ISETP.GE.U32.AND P0, PT, R16, 0x200, PT ;  /* 0x000002001000780c */ /* 0x000fc80003f06070 */
[----:B------:R-:W-:-:S13]  /*0ad0*/  ISETP.GE.U32.AND.EX P0, PT, R0, RZ, PT, P0 ;  /* 0x000000ff0000720c */ /* 0x000fda0003f06100 */
[----:B------:R-:W-:Y:S05]  /*0ae0*/  @!P0 BRA `(.L_x_298) ;  /* 0x00000004002c8947 */ /* 0x000fea0003800000 */
[----:B------:R-:W0:Y:S01]  /*0af0*/  S2R R8, SR_LANEID ;  /* 0x0000000000087919 */ /* 0x000e220000000000 */
[----:B------:R-:W-:Y:S01]  /*0b00*/  ISETP.NE.AND P5, PT, R5, RZ, PT ;  /* 0x000000ff0500720c */ /* 0x000fe20003fa5270 */
        /* <DEDUP_REMOVED lines=39> */
[----:B-1----:R-:W-:-:S03]  /*0d80*/  SEL R3, R3, RZ, !P0 ;  /* 0x000000ff03037207 */ /* 0x002fc60004000000 */
        /* <DEDUP_REMOVED lines=9> */
[----:B-1----:R-:W0:Y:S04]  /*0e20*/  LDS.128 R4, [UR4+0x20] ;  /* 0x00002004ff047984 */ /* 0x002e280008000c00 */
[----:B------:R-:W1:Y:S04]  /*0e30*/  LDS.128 R8, [UR4+0x30] ;  /* 0x00003004ff087984 */ /* 0x000e680008000c00 */
[----:B------:R-:W2:Y:S04]  /*0e40*/  LDS.128 R12, [UR4+0x40] ;  /* 0x00004004ff0c7984 */ /* 0x000ea80008000c00 */
[----:B------:R-:W3:Y:S04]  /*0e50*/  LDS.128 R16, [UR4+0x50] ;  /* 0x00005004ff107984 */ /* 0x000ee80008000c00 */
[----:B------:R-:W4:Y:S04]  /*0e60*/  LDS.128 R20, [UR4+0x60] ;  /* 0x00006004ff147984 */ /* 0x000f280008000c00 */
[----:B------:R-:W5:Y:S04]  /*0e70*/  LDS.128 R24, [UR4+0x70] ;  /* 0x00007004ff187984 */ /* 0x000f680008000c00 */
[----:B------:R-:W5:Y:S01]  /*0e80*/  LDS.128 R28, [UR4+0x80] ;  /* 0x00008004ff1c7984 */ /* 0x000f620008000c00 */
[----:B0-----:R-:W-:-:S04]  /*0e90*/  IADD3 R35, P0, P1, R4, R32, R2 ;  /* 0x0000002004237210 */ /* 0x001fc8000791e002 */
[----:B-1----:R-:W-:Y:S02]  /*0ea0*/  IADD3 R35, P2, P3, R8, R35, R6 ;  /* 0x0000002308237210 */ /* 0x002fe40007b5e006 */
[----:B------:R-:W-:Y:S02]  /*0eb0*/  IADD3.X R5, PT, PT, R5, R33, R3, P0, P1 ;  /* 0x0000002105057210 */ /* 0x000fe400007e2403 */
[----:B--2---:R-:W-:Y:S02]  /*0ec0*/  IADD3 R3, P0, P1, R12, R35, R10 ;  /* 0x000000230c037210 */ /* 0x004fe4000791e00a */
[----:B------:R-:W-:Y:S02]  /*0ed0*/  IADD3.X R7, PT, PT, R9, R5, R7, P2, P3 ;  /* 0x0000000509077210 */ /* 0x000fe400017e6407 */
[----:B---3--:R-:W-:Y:S02]  /*0ee0*/  IADD3 R3, P2, P3, R16, R3, R14 ;  /* 0x0000000310037210 */ /* 0x008fe40007b5e00e */
[----:B------:R-:W-:-:S02]  /*0ef0*/  IADD3.X R11, PT, PT, R13, R7, R11, P0, P1 ;  /* 0x000000070d0b7210 */ /* 0x000fc400007e240b */
[----:B----4-:R-:W-:Y:S02]  /*0f00*/  IADD3 R3, P0, P1, R20, R3, R18 ;  /* 0x0000000314037210 */ /* 0x010fe4000791e012 */
[----:B------:R-:W-:Y:S02]  /*0f10*/  IADD3.X R15, PT, PT, R17, R11, R15, P2, P3 ;  /* 0x0000000b110f7210 */ /* 0x000fe400017e640f */
[----:B-----5:R-:W-:Y:S02]  /*0f20*/  IADD3 R3, P2, P3, R24, R3, R22 ;  /* 0x0000000318037210 */ /* 0x020fe40007b5e016 */
[----:B------:R-:W-:Y:S02]  /*0f30*/  IADD3.X R19, PT, PT, R21, R15, R19, P0, P1 ;  /* 0x0000000f15137210 */ /* 0x000fe400007e2413 */
[----:B------:R-:W-:Y:S02]  /*0f40*/  IADD3 R3, P0, P1, R28, R3, R26 ;  /* 0x000000031c037210 */ /* 0x000fe4000791e01a */
[----:B------:R-:W-:-:S02]  /*0f50*/  IADD3.X R23, PT, PT, R25, R19, R23, P2, P3 ;  /* 0x0000001319177210 */ /* 0x000fc400017e6417 */
[----:B------:R-:W-:Y:S02]  /*0f60*/  IADD3 R2, P2, PT, R3, R30, RZ ;  /* 0x0000001e03027210 */ /* 0x000fe40007f5e0ff */
[----:B------:R-:W-:-:S05]  /*0f70*/  IADD3.X R3, PT, PT, R29, R23, R27, P0, P1 ;  /* 0x000000171d037210 */ /* 0x000fca00007e241b */
[----:B------:R-:W-:Y:S01]  /*0f80*/  IMAD.X R3, R3, 0x1, R31, P2 ;  /* 0x0000000103037824 */ /* 0x000fe200010e061f */
[----:B------:R-:W-:Y:S06]  /*0f90*/  BRA `(.L_x_299) ;  /* 0x0000001800f87947 */ /* 0x000fec0003800000 */
.L_x_298:
[C---:B------:R-:W-:Y:S02]  /*0fa0*/  LOP3.LUT R2, R5.reuse, 0x3e0, RZ, 0xc0, !PT ;  /* 0x000003e005027812 */ /* 0x040fe400078ec0ff */
[----:B------:R-:W-:Y:S02]  /*0fb0*/  ISETP.NE.AND P5, PT, R5, RZ, PT ;  /* 0x000000ff0500720c */ /* 0x000fe40003fa5270 */
[----:B------:R-:W-:Y:S01]  /*0fc0*/  LOP3.LUT R7, RZ, R2, RZ, 0x33, !PT ;  /* 0x00000002ff077212 */ /* 0x000fe200078e33ff */
[----:B------:R-:W-:Y:S02]  /*0fd0*/  VIADD R3, R2, 0x20 ;  /* 0x0000002002037836 */ /* 0x000fe40000000000 */
[----:B------:R-:W0:Y:S02]  /*0fe0*/  S2R R2, SR_LANEID ;  /* 0x0000000000027919 */ /* 0x000e240000000000 */
[----:B------:R-:W-:Y:S01]  /*0ff0*/  IMAD.IADD R7, R7, 0x1, R16 ;  /* 0x0000000107077824 */ /* 0x000fe200078e0210 */
[----:B------:R-:W-:-:S04]  /*1000*/  ISETP.GT.U32.AND P0, PT, R3, R16, PT ;  /* 0x000000100300720c */ /* 0x000fc80003f04070 */
        /* <DEDUP_REMOVED lines=8> */
[----:B------:R-:W-:Y:S01]  /*1090*/  IADD3 R14, P0, PT, R6, R3, RZ ;  /* 0x00000003060e7210 */ /* 0x000fe20007f1e0ff */
[----:B------:R-:W-:-:S04]  /*10a0*/  VIADD R6, R2, 0x4 ;  /* 0x0000000402067836 */ /* 0x000fc80000000000 */
[----:B------:R-:W-:Y:S01]  /*10b0*/  IMAD.X R9, R4, 0x1, R9, P0 ;  /* 0x0000000104097824 */ /* 0x000fe200000e0609 */
[----:B------:R-:W0:Y:S01]  /*10c0*/  SHFL.DOWN PT, R3, R14, 0x2, R7 ;  /* 0x084000000e037989 */ /* 0x000e2200000e0007 */
[----:B------:R-:W-:-:S03]  /*10d0*/  ISETP.GT.AND P0, PT, R10, R7, PT ;  /* 0x000000070a00720c */ /* 0x000fc60003f04270 */
[----:B------:R-:W1:Y:S01]  /*10e0*/  SHFL.DOWN PT, R8, R9, 0x2, R7 ;  /* 0x0840000009087989 */ /* 0x000e6200000e0007 */
[----:B------:R-:W2:Y:S01]  /*10f0*/  @!P2 S2R R11, SR_CgaCtaId ;  /* 0x00000000000ba919 */ /* 0x000ea20000008800 */
[----:B0-----:R-:W-:-:S04]  /*1100*/  SEL R3, R3, RZ, !P0 ;  /* 0x000000ff03037207 */ /* 0x001fc80004000000 */
[----:B------:R-:W-:Y:S02]  /*1110*/  IADD3 R12, P1, PT, R3, R14, RZ ;  /* 0x0000000e030c7210 */ /* 0x000fe40007f3e0ff */
[----:B-1----:R-:W-:Y:S02]  /*1120*/  SEL R8, R8, RZ, !P0 ;  /* 0x000000ff08087207 */ /* 0x002fe40004000000 */
[----:B------:R-:W-:Y:S01]  /*1130*/  ISETP.GT.AND P0, PT, R6, R7, PT ;  /* 0x000000070600720c */ /* 0x000fe20003f04270 */
[----:B------:R-:W0:Y:S01]  /*1140*/  SHFL.DOWN PT, R3, R12, 0x4, R7 ;  /* 0x088000000c037989 */ /* 0x000e2200000e0007 */
[----:B------:R-:W-:Y:S02]  /*1150*/  VIADD R6, R2, 0x8 ;  /* 0x0000000802067836 */ /* 0x000fe40000000000 */
[----:B------:R-:W-:Y:S02]  /*1160*/  IMAD.X R8, R8, 0x1, R9, P1 ;  /* 0x0000000108087824 */ /* 0x000fe400008e0609 */
[----:B------:R-:W-:-:S03]  /*1170*/  VIADD R2, R2, 0x10 ;  /* 0x0000001002027836 */ /* 0x000fc60000000000 */
[----:B------:R-:W1:Y:S01]  /*1180*/  SHFL.DOWN PT, R4, R8, 0x4, R7 ;  /* 0x0880000008047989 */ /* 0x000e6200000e0007 */
[----:B0-----:R-:W-:-:S04]  /*1190*/  SEL R3, R3, RZ, !P0 ;  /* 0x000000ff03037207 */ /* 0x001fc80004000000 */
[----:B------:R-:W-:Y:S02]  /*11a0*/  IADD3 R10, P1, PT, R3, R12, RZ ;  /* 0x0000000c030a7210 */ /* 0x000fe40007f3e0ff */
[----:B-1----:R-:W-:-:S03]  /*11b0*/  SEL R4, R4, RZ, !P0 ;  /* 0x000000ff04047207 */ /* 0x002fc60004000000 */
[----:B------:R-:W0:Y:S01]  /*11c0*/  SHFL.DOWN PT, R3, R10, 0x8, R7 ;  /* 0x090000000a037989 */ /* 0x000e2200000e0007 */
[----:B------:R-:W-:Y:S01]  /*11d0*/  ISETP.GT.AND P0, PT, R6, R7, PT ;  /* 0x000000070600720c */ /* 0x000fe20003f04270 */
[----:B------:R-:W-:-:S05]  /*11e0*/  IMAD.X R9, R4, 0x1, R8, P1 ;  /* 0x0000000104097824 */ /* 0x000fca00008e0608 */
[----:B------:R-:W1:Y:S01]  /*11f0*/  SHFL.DOWN PT, R4, R9, 0x8, R7 ;  /* 0x0900000009047989 */ /* 0x000e6200000e0007 */
[----:B0-----:R-:W-:-:S04]  /*1200*/  SEL R3, R3, RZ, !P0 ;  /* 0x000000ff03037207 */ /* 0x001fc80004000000 */
[----:B------:R-:W-:Y:S02]  /*1210*/  IADD3 R6, P1, PT, R3, R10, RZ ;  /* 0x0000000a03067210 */ /* 0x000fe40007f3e0ff */
[----:B-1----:R-:W-:-:S03]  /*1220*/  SEL R4, R4, RZ, !P0 ;  /* 0x000000ff04047207 */ /* 0x002fc60004000000 */
[----:B------:R-:W0:Y:S01]  /*1230*/  SHFL.DOWN PT, R3, R6, 0x10, R7 ;  /* 0x0a00000006037989 */ /* 0x000e2200000e0007 */
[----:B------:R-:W-:Y:S02]  /*1240*/  ISETP.GT.AND P0, PT, R2, R7, PT ;  /* 0x000000070200720c */ /* 0x000fe40003f04270 */
[----:B------:R-:W-:Y:S01]  /*1250*/  @!P2 MOV R2, 0x400 ;  /* 0x000004000002a802 */ /* 0x000fe20000000f00 */
[----:B------:R-:W-:Y:S01]  /*1260*/  IMAD.X R8, R4, 0x1, R9, P1 ;  /* 0x0000000104087824 */ /* 0x000fe200008e0609 */
[----:B------:R-:W-:Y:S02]  /*1270*/  @!P2 SHF.R.U32.HI R9, RZ, 0x2, R5 ;  /* 0x00000002ff09a819 */ /* 0x000fe40000011605 */
[----:B--2---:R-:W-:Y:S02]  /*1280*/  @!P2 LEA R10, R11, R2, 0x18 ;  /* 0x000000020b0aa211 */ /* 0x004fe400078ec0ff */
[----:B------:R-:W1:Y:S01]  /*1290*/  SHFL.DOWN PT, R4, R8, 0x10, R7 ;  /* 0x0a00000008047989 */ /* 0x000e6200000e0007 */
[----:B------:R-:W-:-:S05]  /*12a0*/  @!P2 LOP3.LUT R9, R9, 0xf8, RZ, 0xc0, !PT ;  /* 0x000000f80909a812 */ /* 0x000fca00078ec0ff */
[----:B------:R-:W-:Y:S01]  /*12b0*/  @!P2 IMAD.IADD R9, R9, 0x1, R10 ;  /* 0x000000010909a824 */ /* 0x000fe200078e020a */
[----:B0-----:R-:W-:-:S04]  /*12c0*/  SEL R3, R3, RZ, !P0 ;  /* 0x000000ff03037207 */ /* 0x001fc80004000000 */
[----:B------:R-:W-:Y:S02]  /*12d0*/  IADD3 R2, P1, PT, R3, R6, RZ ;  /* 0x0000000603027210 */ /* 0x000fe40007f3e0ff */
[----:B-1----:R-:W-:-:S05]  /*12e0*/  SEL R4, R4, RZ, !P0 ;  /* 0x000000ff04047207 */ /* 0x002fca0004000000 */
[----:B------:R-:W-:-:S05]  /*12f0*/  IMAD.X R3, R4, 0x1, R8, P1 ;  /* 0x0000000104037824 */ /* 0x000fca00008e0608 */
[----:B------:R0:W-:Y:S01]  /*1300*/  @!P2 STS.64 [R9+0x10], R2 ;  /* 0x000010020900a388 */ /* 0x0001e20000000a00 */
[----:B------:R-:W-:Y:S06]  /*1310*/  BAR.SYNC.DEFER_BLOCKING 0x0 ;  /* 0x0000000000007b1d */ /* 0x000fec0000010000 */
[----:B------:R-:W-:Y:S05]  /*1320*/  @P5 BRA `(.L_x_299) ;  /* 0x0000001800145947 */ /* 0x000fea0003800000 */
[----:B------:R-:W1:Y:S01]  /*1330*/  S2UR UR5, SR_CgaCtaId ;  /* 0x00000000000579c3 */ /* 0x000e620000008800 */
[----:B------:R-:W-:Y:S01]  /*1340*/  UMOV UR4, 0x400 ;  /* 0x0000040000047882 */ /* 0x000fe20000000000 */
[C---:B------:R-:W-:Y:S02]  /*1350*/  ISETP.GT.U32.AND P0, PT, R16.reuse, 0x20, PT ;  /* 0x000000201000780c */ /* 0x040fe40003f04070 */
[----:B------:R-:W-:Y:S02]  /*1360*/  ISETP.GT.U32.AND P1, PT, R16, 0x40, PT ;  /* 0x000000401000780c */ /* 0x000fe40003f24070 */
[----:B------:R-:W-:Y:S02]  /*1370*/  ISETP.GT.U32.AND.EX P0, PT, R0, RZ, PT, P0 ;  /* 0x000000ff0000720c */ /* 0x000fe40003f04100 */
[----:B------:R-:W-:Y:S02]  /*1380*/  ISETP.GT.U32.AND P2, PT, R16, 0x60, PT ;  /* 0x000000601000780c */ /* 0x000fe40003f44070 */
[----:B------:R-:W-:-:S02]  /*1390*/  ISETP.GT.U32.AND.EX P1, PT, R0, RZ, PT, P1 ;  /* 0x000000ff0000720c */ /* 0x000fc40003f24110 */
[----:B------:R-:W-:-:S04]  /*13a0*/  ISETP.GT.U32.AND P6, PT, R16, 0x140, PT ;  /* 0x000001401000780c */ /* 0x000fc80003fc4070 */
[----:B------:R-:W-:Y:S01]  /*13b0*/  ISETP.GT.U32.AND.EX P6, PT, R0, RZ, PT, P6 ;  /* 0x000000ff0000720c */ /* 0x000fe20003fc4160 */
[----:B-1----:R-:W-:-:S09]  /*13c0*/  ULEA UR4, UR5, UR4, 0x18 ;  /* 0x0000000405047291 */ /* 0x002fd2000f8ec0ff */
[----:B------:R-:W1:Y:S04]  /*13d0*/  LDS.64 R18, [UR4+0x18] ;  /* 0x00001804ff127984 */ /* 0x000e680008000a00 */
[----:B------:R-:W2:Y:S04]  /*13e0*/  LDS.128 R20, [UR4+0x20] ;  /* 0x00002004ff147984 */ /* 0x000ea80008000c00 */
[----:B------:R-:W3:Y:S04]  /*13f0*/  LDS.128 R4, [UR4+0x30] ;  /* 0x00003004ff047984 */ /* 0x000ee80008000c00 */
[----:B0-----:R-:W0:Y:S04]  /*1400*/  LDS.128 R8, [UR4+0x40] ;  /* 0x00004004ff087984 */ /* 0x001e280008000c00 */
[----:B------:R-:W4:Y:S01]  /*1410*/  LDS.128 R12, [UR4+0x50] ;  /* 0x00005004ff0c7984 */ /* 0x000f220008000c00 */
[----:B-1----:R-:W-:-:S02]  /*1420*/  SEL R25, R18, RZ, P0 ;  /* 0x000000ff12197207 */ /* 0x002fc40000000000 */
[----:B------:R-:W-:Y:S02]  /*1430*/  SEL R29, R19, RZ, P0 ;  /* 0x000000ff131d7207 */ /* 0x000fe40000000000 */
[----:B------:R-:W-:Y:S02]  /*1440*/  ISETP.GT.U32.AND.EX P0, PT, R0, RZ, PT, P2 ;  /* 0x000000ff0000720c */ /* 0x000fe40003f04120 */
[----:B--2---:R-:W-:Y:S02]  /*1450*/  SEL R19, R20, RZ, P1 ;  /* 0x000000ff14137207 */ /* 0x004fe40000800000 */
[----:B------:R-:W-:Y:S02]  /*1460*/  SEL R24, R21, RZ, P1 ;  /* 0x000000ff15187207 */ /* 0x000fe40000800000 */
[----:B------:R-:W-:Y:S02]  /*1470*/  ISETP.GT.U32.AND P1, PT, R16, 0x80, PT ;  /* 0x000000801000780c */ /* 0x000fe40003f24070 */
[----:B------:R-:W-:-:S02]  /*1480*/  SEL R18, R22, RZ, P0 ;  /* 0x000000ff16127207 */ /* 0x000fc40000000000 */
[----:B------:R-:W-:Y:S02]  /*1490*/  SEL R17, R23, RZ, P0 ;  /* 0x000000ff17117207 */ /* 0x000fe40000000000 */
[----:B------:R-:W-:Y:S01]  /*14a0*/  IADD3 R2, P2, P3, R19, R25, R2 ;  /* 0x0000001913027210 */ /* 0x000fe20007b5e002 */
[----:B------:R-:W1:Y:S01]  /*14b0*/  LDS.128 R20, [UR4+0x60] ;  /* 0x00006004ff147984 */ /* 0x000e620008000c00 */
[----:B------:R-:W-:Y:S02]  /*14c0*/  ISETP.GT.U32.AND.EX P0, PT, R0, RZ, PT, P1 ;  /* 0x000000ff0000720c */ /* 0x000fe40003f04110 */
[----:B------:R-:W-:Y:S02]  /*14d0*/  ISETP.GT.U32.AND P1, PT, R16, 0xa0, PT ;  /* 0x000000a01000780c */ /* 0x000fe40003f24070 */
[----:B------:R-:W-:Y:S02]  /*14e0*/  IADD3.X R29, PT, PT, R24, R29, R3, P2, P3 ;  /* 0x0000001d181d7210 */ /* 0x000fe400017e6403 */
[----:B---3--:R-:W-:Y:S01]  /*14f0*/  SEL R19, R4, RZ, P0 ;  /* 0x000000ff04137207 */ /* 0x008fe20000000000 */
[----:B------:R-:W2:Y:S01]  /*1500*/  LDS.128 R24, [UR4+0x70] ;  /* 0x00007004ff187984 */ /* 0x000ea20008000c00 */
[----:B------:R-:W-:-:S02]  /*1510*/  SEL R28, R5, RZ, P0 ;  /* 0x000000ff051c7207 */ /* 0x000fc40000000000 */
[----:B------:R-:W-:Y:S02]  /*1520*/  ISETP.GT.U32.AND.EX P0, PT, R0, RZ, PT, P1 ;  /* 0x000000ff0000720c */ /* 0x000fe40003f04110 */
[----:B------:R-:W-:Y:S02]  /*1530*/  IADD3 R19, P2, P3, R19, R2, R18 ;  /* 0x0000000213137210 */ /* 0x000fe40007b5e012 */
[----:B------:R-:W-:Y:S02]  /*1540*/  SEL R3, R6, RZ, P0 ;  /* 0x000000ff06037207 */ /* 0x000fe40000000000 */
[----:B------:R-:W-:Y:S02]  /*1550*/  SEL R18, R7, RZ, P0 ;  /* 0x000000ff07127207 */ /* 0x000fe40000000000 */
[----:B------:R-:W3:Y:S01]  /*1560*/  LDS.128 R4, [UR4+0x80] ;  /* 0x00008004ff047984 */ /* 0x000ee20008000c00 */
[----:B------:R-:W-:Y:S02]  /*1570*/  ISETP.GT.U32.AND P1, PT, R16, 0xc0, PT ;  /* 0x000000c01000780c */ /* 0x000fe40003f24070 */
[----:B------:R-:W-:-:S02]  /*1580*/  IADD3.X R28, PT, PT, R28, R29, R17, P2, P3 ;  /* 0x0000001d1c1c7210 */ /* 0x000fc400017e6411 */
[----:B------:R-:W-:Y:S02]  /*1590*/  ISETP.GT.U32.AND.EX P0, PT, R0, RZ, PT, P1 ;  /* 0x000000ff0000720c */ /* 0x000fe40003f04110 */
[C---:B------:R-:W-:Y:S02]  /*15a0*/  ISETP.GT.U32.AND P1, PT, R16.reuse, 0xe0, PT ;  /* 0x000000e01000780c */ /* 0x040fe40003f24070 */
[----:B------:R-:W-:Y:S02]  /*15b0*/  ISETP.GT.U32.AND P2, PT, R16, 0x100, PT ;  /* 0x000001001000780c */ /* 0x000fe40003f44070 */
[----:B0-----:R-:W-:Y:S02]  /*15c0*/  SEL R2, R8, RZ, P0 ;  /* 0x000000ff08027207 */ /* 0x001fe40000000000 */
[----:B------:R-:W-:Y:S02]  /*15d0*/  SEL R17, R9, RZ, P0 ;  /* 0x000000ff09117207 */ /* 0x000fe40000000000 */
[----:B------:R-:W-:-:S02]  /*15e0*/  ISETP.GT.U32.AND.EX P0, PT, R0, RZ, PT, P1 ;  /* 0x000000ff0000720c */ /* 0x000fc40003f04110 */
[----:B------:R-:W-:Y:S02]  /*15f0*/  ISETP.GT.U32.AND.EX P1, PT, R0, RZ, PT, P2 ;  /* 0x000000ff0000720c */ /* 0x000fe40003f24120 */
[----:B------:R-:W-:Y:S02]  /*1600*/  ISETP.GT.U32.AND P2, PT, R16, 0x120, PT ;  /* 0x000001201000780c */ /* 0x000fe40003f44070 */
[----:B------:R-:W-:Y:S02]  /*1610*/  IADD3 R2, P3, P4, R2, R19, R3 ;  /* 0x0000001302027210 */ /* 0x000fe40007c7e003 */
[----:B------:R-:W-:Y:S02]  /*1620*/  SEL R3, R10, RZ, P0 ;  /* 0x000000ff0a037207 */ /* 0x000fe40000000000 */
[----:B------:R-:W-:Y:S02]  /*1630*/  SEL R9, R11, RZ, P0 ;  /* 0x000000ff0b097207 */ /* 0x000fe40000000000 */
[----:B------:R-:W-:-:S02]  /*1640*/  ISETP.GT.U32.AND.EX P0, PT, R0, RZ, PT, P2 ;  /* 0x000000ff0000720c */ /* 0x000fc40003f04120 */
[----:B----4-:R-:W-:Y:S02]  /*1650*/  SEL R8, R12, RZ, P1 ;  /* 0x000000ff0c087207 */ /* 0x010fe40000800000 */
[----:B------:R-:W-:Y:S02]  /*1660*/  IADD3.X R12, PT, PT, R17, R28, R18, P3, P4 ;  /* 0x0000001c110c7210 */ /* 0x000fe40001fe8412 */
[----:B------:R-:W-:Y:S02]  /*1670*/  SEL R11, R14, RZ, P0 ;  /* 0x000000ff0e0b7207 */ /* 0x000fe40000000000 */
[----:B------:R-:W-:Y:S02]  /*1680*/  ISETP.GT.U32.AND P4, PT, R16, 0x160, PT ;  /* 0x000001601000780c */ /* 0x000fe40003f84070 */
[----:B------:R-:W-:Y:S02]  /*1690*/  SEL R10, R13, RZ, P1 ;  /* 0x000000ff0d0a7207 */ /* 0x000fe40000800000 */
[----:B------:R-:W-:-:S02]  /*16a0*/  SEL R14, R15, RZ, P0 ;  /* 0x000000ff0f0e7207 */ /* 0x000fc40000000000 */
[----:B------:R-:W-:Y:S02]  /*16b0*/  IADD3 R8, P1, P2, R8, R2, R3 ;  /* 0x0000000208087210 */ /* 0x000fe40007a3e003 */
[----:B------:R-:W-:Y:S02]  /*16c0*/  ISETP.GT.U32.AND P0, PT, R16, 0x180, PT ;  /* 0x000001801000780c */ /* 0x000fe40003f04070 */
[----:B------:R-:W-:Y:S02]  /*16d0*/  ISETP.GT.U32.AND.EX P4, PT, R0, RZ, PT, P4 ;  /* 0x000000ff0000720c */ /* 0x000fe40003f84140 */
[----:B-1----:R-:W-:Y:S02]  /*16e0*/  SEL R2, R20, RZ, P6 ;  /* 0x000000ff14027207 */ /* 0x002fe40003000000 */
[----:B------:R-:W-:Y:S02]  /*16f0*/  IADD3.X R10, PT, PT, R10, R12, R9, P1, P2 ;  /* 0x0000000c0a0a7210 */ /* 0x000fe40000fe4409 */
[----:B------:R-:W-:-:S02]  /*1700*/  ISETP.GT.U32.AND.EX P0, PT, R0, RZ, PT, P0 ;  /* 0x000000ff0000720c */ /* 0x000fc40003f04100 */
[C---:B------:R-:W-:Y:S02]  /*1710*/  ISETP.GT.U32.AND P3, PT, R16.reuse, 0x1a0, PT ;  /* 0x000001a01000780c */ /* 0x040fe40003f64070 */
[----:B------:R-:W-:Y:S02]  /*1720*/  ISETP.GT.U32.AND P1, PT, R16, 0x1c0, PT ;  /* 0x000001c01000780c */ /* 0x000fe40003f24070 */
[----:B------:R-:W-:Y:S02]  /*1730*/  SEL R9, R21, RZ, P6 ;  /* 0x000000ff15097207 */ /* 0x000fe40003000000 */
[----:B------:R-:W-:Y:S02]  /*1740*/  SEL R3, R22, RZ, P4 ;  /* 0x000000ff16037207 */ /* 0x000fe40002000000 */
[----:B------:R-:W-:Y:S02]  /*1750*/  SEL R23, R23, RZ, P4 ;  /* 0x000000ff17177207 */ /* 0x000fe40002000000 */
[----:B------:R-:W-:-:S02]  /*1760*/  IADD3 R2, P6, P4, R2, R8, R11 ;  /* 0x0000000802027210 */ /* 0x000fc40007cde00b */
[----:B--2---:R-:W-:Y:S02]  /*1770*/  SEL R8, R24, RZ, P0 ;  /* 0x000000ff18087207 */ /* 0x004fe40000000000 */
[C---:B------:R-:W-:Y:S02]  /*1780*/  ISETP.GT.U32.AND.EX P3, PT, R0.reuse, RZ, PT, P3 ;  /* 0x000000ff0000720c */ /* 0x040fe40003f64130 */
[----:B------:R-:W-:Y:S02]  /*1790*/  ISETP.GT.U32.AND.EX P1, PT, R0, RZ, PT, P1 ;  /* 0x000000ff0000720c */ /* 0x000fe40003f24110 */
[----:B------:R-:W-:Y:S02]  /*17a0*/  ISETP.GT.U32.AND P2, PT, R16, 0x1e0, PT ;  /* 0x000001e01000780c */ /* 0x000fe40003f44070 */
[----:B------:R-:W-:Y:S02]  /*17b0*/  IADD3.X R9, PT, PT, R9, R10, R14, P6, P4 ;  /* 0x0000000a09097210 */ /* 0x000fe400037e840e */
[----:B------:R-:W-:-:S02]  /*17c0*/  IADD3 R8, P6, P4, R8, R2, R3 ;  /* 0x0000000208087210 */ /* 0x000fc40007cde003 */
[----:B------:R-:W-:Y:S02]  /*17d0*/  SEL R2, R26, RZ, P3 ;  /* 0x000000ff1a027207 */ /* 0x000fe40001800000 */
[----:B---3--:R-:W-:Y:S02]  /*17e0*/  SEL R3, R4, RZ, P1 ;  /* 0x000000ff04037207 */ /* 0x008fe40000800000 */
[----:B------:R-:W-:Y:S02]  /*17f0*/  ISETP.GT.U32.AND.EX P2, PT, R0, RZ, PT, P2 ;  /* 0x000000ff0000720c */ /* 0x000fe40003f44120 */
[----:B------:R-:W-:Y:S02]  /*1800*/  SEL R4, R25, RZ, P0 ;  /* 0x000000ff19047207 */ /* 0x000fe40000000000 */
[----:B------:R-:W-:Y:S02]  /*1810*/  SEL R27, R27, RZ, P3 ;  /* 0x000000ff1b1b7207 */ /* 0x000fe40001800000 */
[----:B------:R-:W-:-:S02]  /*1820*/  IADD3 R3, P0, P3, R3, R8, R2 ;  /* 0x0000000803037210 */ /* 0x000fc40007b1e002 */
[----:B------:R-:W-:Y:S02]  /*1830*/  SEL R2, R6, RZ, P2 ;  /* 0x000000ff06027207 */ /* 0x000fe40001000000 */
[----:B------:R-:W-:Y:S02]  /*1840*/  IADD3.X R4, PT, PT, R4, R9, R23, P6, P4 ;  /* 0x0000000904047210 */ /* 0x000fe400037e8417 */
[----:B------:R-:W-:Y:S02]  /*1850*/  SEL R0, R5, RZ, P1 ;  /* 0x000000ff05007207 */ /* 0x000fe40000800000 */
[----:B------:R-:W-:Y:S02]  /*1860*/  IADD3 R2, P1, PT, R2, R3, RZ ;  /* 0x0000000302027210 */ /* 0x000fe40007f3e0ff */
[----:B------:R-:W-:Y:S02]  /*1870*/  SEL R3, R7, RZ, P2 ;  /* 0x000000ff07037207 */ /* 0x000fe40001000000 */
[----:B------:R-:W-:-:S05]  /*1880*/  IADD3.X R0, PT, PT, R0, R4, R27, P0, P3 ;  /* 0x0000000400007210 */ /* 0x000fca00007e641b */
[----:B------:R-:W-:Y:S01]  /*1890*/  IMAD.X R3, R3, 0x1, R0, P1 ;  /* 0x0000000103037824 */ /* 0x000fe200008e0600 */
[----:B------:R-:W-:Y:S06]  /*18a0*/  BRA `(.L_x_299) ;  /* 0x0000001000b47947 */ /* 0x000fec0003800000 */
.L_x_285:
[----:B------:R-:W0:Y:S01]  /*18b0*/  S2R R4, SR_TID.X ;  /* 0x0000000000047919 */ /* 0x000e220000002100 */
[----:B------:R-:W0:Y:S02]  /*18c0*/  LDC.64 R2, c[0x0][0x380] ;  /* 0x0000e000ff027b82 */ /* 0x000e240000000a00 */
[----:B0-----:R-:W-:-:S05]  /*18d0*/  IMAD.WIDE.U32 R2, R4, 0x4, R2 ;  /* 0x0000000404027825 */ /* 0x001fca00078e0002 */
[----:B------:R-:W2:Y:S04]  /*18e0*/  LDG.E R5, desc[UR6][R2.64] ;  /* 0x0000000602057981 */ /* 0x000ea8000c1e1900 */
[----:B------:R-:W3:Y:S04]  /*18f0*/  LDG.E R6, desc[UR6][R2.64+0x800] ;  /* 0x0008000602067981 */ /* 0x000ee8000c1e1900 */
[----:B------:R-:W3:Y:S04]  /*1900*/  LDG.E R7, desc[UR6][R2.64+0x1000] ;  /* 0x0010000602077981 */ /* 0x000ee8000c1e1900 */
[----:B------:R-:W4:Y:S04]  /*1910*/  LDG.E R9, desc[UR6][R2.64+0x1800] ;  /* 0x0018000602097981 */ /* 0x000f28000c1e1900 */
[----:B------:R-:W4:Y:S04]  /*1920*/  LDG.E R10, desc[UR6][R2.64+0x2000] ;  /* 0x00200006020a7981 */ /* 0x000f28000c1e1900 */
[----:B------:R-:W5:Y:S04]  /*1930*/  LDG.E R11, desc[UR6][R2.64+0x2800] ;  /* 0x00280006020b7981 */ /* 0x000f68000c1e1900 */
[----:B------:R-:W5:Y:S01]  /*1940*/  LDG.E R12, desc[UR6][R2.64+0x3000] ;  /* 0x00300006020c7981 */ /* 0x000f62000c1e1900 */
[----:B------:R-:W-:-:S02]  /*1950*/  IADD3 R8, P3, PT, R16, -0xe00, RZ ;  /* 0xfffff20010087810 */ /* 0x000fc40007f7e0ff */
[--C-:B--2---:R-:W-:Y:S02]  /*1960*/  SHF.R.S32.HI R13, RZ, 0x1f, R5.reuse ;  /* 0x0000001fff0d7819 */ /* 0x104fe40000011405 */
[----:B---3--:R-:W-:Y:S02]  /*1970*/  IADD3 R5, P0, P1, R7, R6, R5 ;  /* 0x0000000607057210 */ /* 0x008fe4000791e005 */
[----:B------:R-:W-:Y:S02]  /*1980*/  SHF.R.S32.HI R6, RZ, 0x1f, R6 ;  /* 0x0000001fff067819 */ /* 0x000fe40000011406 */
[----:B------:R-:W-:-:S04]  /*1990*/  SHF.R.S32.HI R7, RZ, 0x1f, R7 ;  /* 0x0000001fff077819 */ /* 0x000fc80000011407 */
[----:B------:R-:W-:Y:S01]  /*19a0*/  IADD3.X R13, PT, PT, R7, R6, R13, P0, P1 ;  /* 0x00000006070d7210 */ /* 0x000fe200007e240d */
[----:B------:R-:W-:Y:S01]  /*19b0*/  IMAD.MOV.U32 R7, RZ, RZ, 0xe00 ;  /* 0x00000e00ff077424 */ /* 0x000fe200078e00ff */
[--C-:B----4-:R-:W-:Y:S02]  /*19c0*/  IADD3 R5, P1, P2, R10, R5, R9.reuse ;  /* 0x000000050a057210 */ /* 0x110fe40007a3e009 */
[----:B------:R-:W-:Y:S02]  /*19d0*/  SHF.R.S32.HI R6, RZ, 0x1f, R10 ;  /* 0x0000001fff067819 */ /* 0x000fe4000001140a */
[----:B------:R-:W-:Y:S02]  /*19e0*/  ISETP.GE.U32.AND P0, PT, R8, 0xe00, PT ;  /* 0x00000e000800780c */ /* 0x000fe40003f06070 */
[----:B------:R-:W-:Y:S02]  /*19f0*/  IADD3.X R10, PT, PT, R0, -0x1, RZ, P3, !PT ;  /* 0xffffffff000a7810 */ /* 0x000fe40001ffe4ff */
[----:B------:R-:W-:-:S02]  /*1a00*/  SHF.R.S32.HI R9, RZ, 0x1f, R9 ;  /* 0x0000001fff097819 */ /* 0x000fc40000011409 */
[----:B------:R-:W-:Y:S02]  /*1a10*/  ISETP.GE.U32.AND.EX P0, PT, R10, RZ, PT, P0 ;  /* 0x000000ff0a00720c */ /* 0x000fe40003f06100 */
[----:B------:R-:W-:Y:S02]  /*1a20*/  IADD3.X R13, PT, PT, R6, R13, R9, P1, P2 ;  /* 0x0000000d060d7210 */ /* 0x000fe40000fe4409 */
[--C-:B-----5:R-:W-:Y:S02]  /*1a30*/  IADD3 R5, P1, P2, R12, R5, R11.reuse ;  /* 0x000000050c057210 */ /* 0x120fe40007a3e00b */
[----:B------:R-:W-:Y:S02]  /*1a40*/  SHF.R.S32.HI R6, RZ, 0x1f, R11 ;  /* 0x0000001fff067819 */ /* 0x000fe4000001140b */
[----:B------:R-:W-:-:S04]  /*1a50*/  SHF.R.S32.HI R9, RZ, 0x1f, R12 ;  /* 0x0000001fff097819 */ /* 0x000fc8000001140c */
[----:B------:R-:W-:Y:S01]  /*1a60*/  IADD3.X R6, PT, PT, R9, R13, R6, P1, P2 ;  /* 0x0000000d09067210 */ /* 0x000fe20000fe4406 */
[----:B------:R-:W-:Y:S01]  /*1a70*/  IMAD.MOV.U32 R9, RZ, RZ, RZ ;  /* 0x000000ffff097224 */ /* 0x000fe200078e00ff */
[----:B------:R-:W-:Y:S06]  /*1a80*/  @!P0 BRA `(.L_x_300) ;  /* 0x0000000000948947 */ /* 0x000fec0003800000 */
[----:B------:R-:W0:Y:S01]  /*1a90*/  LDC.64 R16, c[0x0][0x390] ;  /* 0x0000e400ff107b82 */ /* 0x000e220000000a00 */
[----:B------:R-:W-:Y:S02]  /*1aa0*/  IMAD.MOV.U32 R7, RZ, RZ, 0xe00 ;  /* 0x00000e00ff077424 */ /* 0x000fe400078e00ff */
[----:B------:R-:W-:-:S07]  /*1ab0*/  IMAD.MOV.U32 R9, RZ, RZ, RZ ;  /* 0x000000ffff097224 */ /* 0x000fce00078e00ff */
.L_x_302:
[----:B------:R-:W-:-:S04]  /*1ac0*/  LEA R12, P0, R7, R2, 0x2 ;  /* 0x00000002070c7211 */ /* 0x000fc800078010ff */
[----:B------:R-:W-:-:S05]  /*1ad0*/  LEA.HI.X R13, R7, R3, R9, 0x2, P0 ;  /* 0x00000003070d7211 */ /* 0x000fca00000f1409 */
[----:B------:R-:W2:Y:S04]  /*1ae0*/  LDG.E R0, desc[UR6][R12.64] ;  /* 0x000000060c007981 */ /* 0x000ea8000c1e1900 */
[----:B------:R-:W2:Y:S04]  /*1af0*/  LDG.E R11, desc[UR6][R12.64+0x800] ;  /* 0x000800060c0b7981 */ /* 0x000ea8000c1e1900 */
[----:B------:R-:W3:Y:S04]  /*1b00*/  LDG.E R14, desc[UR6][R12.64+0x1000] ;  /* 0x001000060c0e7981 */ /* 0x000ee8000c1e1900 */
[----:B------:R-:W3:Y:S04]  /*1b10*/  LDG.E R15, desc[UR6][R12.64+0x1800] ;  /* 0x001800060c0f7981 */ /* 0x000ee8000c1e1900 */
[----:B------:R-:W4:Y:S04]  /*1b20*/  LDG.E R18, desc[UR6][R12.64+0x2000] ;  /* 0x002000060c127981 */ /* 0x000f28000c1e1900 */
[----:B------:R-:W4:Y:S04]  /*1b30*/  LDG.E R19, desc[UR6][R12.64+0x2800] ;  /* 0x002800060c137981 */ /* 0x000f28000c1e1900 */
[----:B------:R-:W5:Y:S01]  /*1b40*/  LDG.E R20, desc[UR6][R12.64+0x3000] ;  /* 0x003000060c147981 */ /* 0x000f62000c1e1900 */
[----:B--2---:R-:W-:-:S02]  /*1b50*/  IADD3 R21, P0, P1, R11, R5, R0 ;  /* 0x000000050b157210 */ /* 0x004fc4000791e000 */
[----:B------:R-:W-:Y:S01]  /*1b60*/  SHF.R.S32.HI R5, RZ, 0x1f, R0 ;  /* 0x0000001fff057819 */ /* 0x000fe20000011400 */
[----:B0-----:R-:W-:Y:S01]  /*1b70*/  IMAD.MOV.U32 R0, RZ, RZ, R17 ;  /* 0x000000ffff007224 */ /* 0x001fe200078e0011 */
[----:B------:R-:W-:-:S04]  /*1b80*/  SHF.R.S32.HI R11, RZ, 0x1f, R11 ;  /* 0x0000001fff0b7819 */ /* 0x000fc8000001140b */
[----:B------:R-:W-:Y:S02]  /*1b90*/  IADD3.X R11, PT, PT, R11, R6, R5, P0, P1 ;  /* 0x000000060b0b7210 */ /* 0x000fe400007e2405 */
[--C-:B---3--:R-:W-:Y:S02]  /*1ba0*/  IADD3 R6, P1, P2, R15, R21, R14.reuse ;  /* 0x000000150f067210 */ /* 0x108fe40007a3e00e */
[----:B------:R-:W-:Y:S02]  /*1bb0*/  IADD3 R5, P3, PT, -R7, R16, RZ ;  /* 0x0000001007057210 */ /* 0x000fe40007f7e1ff */
[----:B------:R-:W-:Y:S02]  /*1bc0*/  SHF.R.S32.HI R14, RZ, 0x1f, R14 ;  /* 0x0000001fff0e7819 */ /* 0x000fe4000001140e */
[----:B------:R-:W-:Y:S02]  /*1bd0*/  SHF.R.S32.HI R15, RZ, 0x1f, R15 ;  /* 0x0000001fff0f7819 */ /* 0x000fe4000001140f */
[----:B------:R-:W-:-:S02]  /*1be0*/  ISETP.GE.U32.AND P0, PT, R5, 0xe00, PT ;  /* 0x00000e000500780c */ /* 0x000fc40003f06070 */
[----:B------:R-:W-:Y:S01]  /*1bf0*/  IADD3.X R14, PT, PT, R15, R11, R14, P1, P2 ;  /* 0x0000000b0f0e7210 */ /* 0x000fe20000fe440e */
[----:B------:R-:W-:Y:S01]  /*1c00*/  IMAD.X R11, R0, 0x1, ~R9, P3 ;  /* 0x00000001000b7824 */ /* 0x000fe200018e0e09 */
[--C-:B----4-:R-:W-:Y:S02]  /*1c10*/  IADD3 R5, P1, P2, R19, R6, R18.reuse ;  /* 0x0000000613057210 */ /* 0x110fe40007a3e012 */
[----:B------:R-:W-:Y:S02]  /*1c20*/  SHF.R.S32.HI R18, RZ, 0x1f, R18 ;  /* 0x0000001fff127819 */ /* 0x000fe40000011412 */
[----:B------:R-:W-:Y:S02]  /*1c30*/  ISETP.GE.U32.AND.EX P0, PT, R11, RZ, PT, P0 ;  /* 0x000000ff0b00720c */ /* 0x000fe40003f06100 */
[----:B------:R-:W-:Y:S02]  /*1c40*/  SHF.R.S32.HI R19, RZ, 0x1f, R19 ;  /* 0x0000001fff137819 */ /* 0x000fe40000011413 */
[----:B-----5:R-:W-:-:S02]  /*1c50*/  IADD3 R5, P3, PT, R20, R5, RZ ;  /* 0x0000000514057210 */ /* 0x020fc40007f7e0ff */
[----:B------:R-:W-:-:S04]  /*1c60*/  IADD3.X R19, PT, PT, R19, R14, R18, P1, P2 ;  /* 0x0000000e13137210 */ /* 0x000fc80000fe4412 */
[----:B------:R-:W-:-:S03]  /*1c70*/  LEA.HI.X.SX32 R6, R20, R19, 0x1, P3 ;  /* 0x0000001314067211 */ /* 0x000fc600018f0eff */
[----:B------:R-:W-:Y:S05]  /*1c80*/  @!P0 BRA `(.L_x_301) ;  /* 0x0000000800948947 */ /* 0x000fea0003800000 */
[----:B------:R-:W-:-:S05]  /*1c90*/  IADD3 R7, P0, PT, R7, 0xe00, RZ ;  /* 0x00000e0007077810 */ /* 0x000fca0007f1e0ff */
[----:B------:R-:W-:Y:S01]  /*1ca0*/  IMAD.X R9, RZ, RZ, R9, P0 ;  /* 0x000000ffff097224 */ /* 0x000fe200000e0609 */
[----:B------:R-:W-:-:S04]  /*1cb0*/  ISETP.GT.U32.AND P0, PT, R7, R8, PT ;  /* 0x000000080700720c */ /* 0x000fc80003f04070 */
[----:B------:R-:W-:-:S13]  /*1cc0*/  ISETP.GT.U32.AND.EX P0, PT, R9, R10, PT, P0 ;  /* 0x0000000a0900720c */ /* 0x000fda0003f04100 */
[----:B------:R-:W-:Y:S05]  /*1cd0*/  @!P0 BRA `(.L_x_302) ;  /* 0xfffffffc00788947 */ /* 0x000fea000383ffff */
.L_x_300:
[----:B------:R-:W-:Y:S01]  /*1ce0*/  IMAD.IADD R3, R16, 0x1, -R7 ;  /* 0x0000000110037824 */ /* 0x000fe200078e0a07 */
[----:B------:R-:W-:Y:S01]  /*1cf0*/  ISETP.GE.U32.AND P1, PT, R7, R16, PT ;  /* 0x000000100700720c */ /* 0x000fe20003f26070 */
[----:B------:R-:W-:Y:S03]  /*1d00*/  BSSY.RECONVERGENT B1, `(.L_x_301) ;  /* 0x000009d000017945 */ /* 0x000fe60003800200 */
[----:B------:R-:W-:-:S04]  /*1d10*/  ISETP.GE.AND P0, PT, R4, R3, PT ;  /* 0x000000030400720c */ /* 0x000fc80003f06270 */
[----:B------:R-:W-:-:S13]  /*1d20*/  ISETP.GE.U32.OR.EX P0, PT, R9, R0, P0, P1 ;  /* 0x000000000900720c */ /* 0x000fda0000706510 */
[----:B------:R-:W-:Y:S05]  /*1d30*/  @P0 BRA `(.L_x_303) ;  /* 0x0000000800640947 */ /* 0x000fea0003800000 */
[----:B------:R-:W-:Y:S01]  /*1d40*/  LOP3.LUT R0, RZ, R4, RZ, 0x33, !PT ;  /* 0x00000004ff007212 */ /* 0x000fe200078e33ff */
[----:B------:R-:W-:Y:S03]  /*1d50*/  BSSY.RECONVERGENT B2, `(.L_x_304) ;  /* 0x0000048000027945 */ /* 0x000fe60003800200 */
[----:B------:R-:W-:-:S04]  /*1d60*/  IADD3 R0, PT, PT, -R7, R16, R0 ;  /* 0x0000001007007210 */ /* 0x000fc80007ffe100 */
[C---:B------:R-:W-:Y:S02]  /*1d70*/  ISETP.GE.U32.AND P1, PT, R0.reuse, 0x1e00, PT ;  /* 0x00001e000000780c */ /* 0x040fe40003f26070 */
[----:B------:R-:W-:Y:S01]  /*1d80*/  LEA.HI R8, R0, 0x1, RZ, 0x17 ;  /* 0x0000000100087811 */ /* 0x000fe200078fb8ff */
[----:B------:R-:W-:-:S03]  /*1d90*/  IMAD.MOV.U32 R0, RZ, RZ, R4 ;  /* 0x000000ffff007224 */ /* 0x000fc600078e0004 */
[----:B------:R-:W-:-:S04]  /*1da0*/  LOP3.LUT R27, R8, 0xf, RZ, 0xc0, !PT ;  /* 0x0000000f081b7812 */ /* 0x000fc800078ec0ff */
[----:B------:R-:W-:-:S03]  /*1db0*/  ISETP.NE.AND P0, PT, R27, RZ, PT ;  /* 0x000000ff1b00720c */ /* 0x000fc60003f05270 */
[----:B------:R-:W-:Y:S10]  /*1dc0*/  @!P1 BRA `(.L_x_305) ;  /* 0x0000000400009947 */ /* 0x000ff40003800000 */
[----:B------:R-:W0:Y:S01]  /*1dd0*/  LDCU.64 UR4, c[0x0][0x380] ;  /* 0x00007000ff0477ac */ /* 0x000e220008000a00 */
[----:B------:R-:W-:Y:S02]  /*1de0*/  IADD3 R3, P1, PT, R4, R7, RZ ;  /* 0x0000000704037210 */ /* 0x000fe40007f3e0ff */
[----:B------:R-:W-:-:S03]  /*1df0*/  LOP3.LUT R14, R8, 0xfffff0, RZ, 0xc0, !PT ;  /* 0x00fffff0080e7812 */ /* 0x000fc600078ec0ff */
[----:B------:R-:W-:Y:S02]  /*1e00*/  IMAD.X R0, RZ, RZ, R9, P1 ;  /* 0x000000ffff007224 */ /* 0x000fe400008e0609 */
[----:B------:R-:W-:Y:S01]  /*1e10*/  IMAD.MOV R14, RZ, RZ, -R14 ;  /* 0x000000ffff0e7224 */ /* 0x000fe200078e0a0e */
[----:B0-----:R-:W-:-:S04]  /*1e20*/  LEA R2, P2, R3, UR4, 0x2 ;  /* 0x0000000403027c11 */ /* 0x001fc8000f8410ff */
[----:B------:R-:W-:Y:S02]  /*1e30*/  IADD3 R2, P1, PT, R2, 0x4000, RZ ;  /* 0x0000400002027810 */ /* 0x000fe40007f3e0ff */
[----:B------:R-:W-:Y:S01]  /*1e40*/  LEA.HI.X R3, R3, UR5, R0, 0x2, P2 ;  /* 0x0000000503037c11 */ /* 0x000fe200090f1400 */
[----:B------:R-:W-:-:S04]  /*1e50*/  IMAD.MOV.U32 R0, RZ, RZ, R4 ;  /* 0x000000ffff007224 */ /* 0x000fc800078e0004 */
[----:B------:R-:W-:-:S07]  /*1e60*/  IMAD.X R3, RZ, RZ, R3, P1 ;  /* 0x000000ffff037224 */ /* 0x000fce00008e0603 */
.L_x_306:
        /* <DEDUP_REMOVED lines=54> */
.L_x_305:
[----:B------:R-:W-:Y:S05]  /*21d0*/  BSYNC.RECONVERGENT B2 ;  /* 0x0000000000027941 */ /* 0x000fea0003800200 */
.L_x_304:
[----:B------:R-:W-:Y:S05]  /*21e0*/  @!P0 BRA `(.L_x_303) ;  /* 0x0000000400388947 */ /* 0x000fea0003800000 */
[----:B------:R-:W-:Y:S01]  /*21f0*/  ISETP.GE.U32.AND P1, PT, R27, 0x8, PT ;  /* 0x000000081b00780c */ /* 0x000fe20003f26070 */
[----:B------:R-:W-:Y:S01]  /*2200*/  BSSY.RECONVERGENT B2, `(.L_x_307) ;  /* 0x0000022000027945 */ /* 0x000fe20003800200 */
[----:B------:R-:W-:-:S04]  /*2210*/  LOP3.LUT R19, R8, 0x7, RZ, 0xc0, !PT ;  /* 0x0000000708137812 */ /* 0x000fc800078ec0ff */
[----:B------:R-:W-:-:S07]  /*2220*/  ISETP.NE.AND P0, PT, R19, RZ, PT ;  /* 0x000000ff1300720c */ /* 0x000fce0003f05270 */
[----:B------:R-:W-:Y:S06]  /*2230*/  @!P1 BRA `(.L_x_308) ;  /* 0x0000000000789947 */ /* 0x000fec0003800000 */
[----:B------:R-:W0:Y:S01]  /*2240*/  LDCU.64 UR4, c[0x0][0x380] ;  /* 0x00007000ff0477ac */ /* 0x000e220008000a00 */
[----:B------:R-:W-:-:S05]  /*2250*/  IADD3 R3, P1, PT, R0, R7, RZ ;  /* 0x0000000700037210 */ /* 0x000fca0007f3e0ff */
[----:B------:R-:W-:Y:S01]  /*2260*/  IMAD.X R10, RZ, RZ, R9, P1 ;  /* 0x000000ffff0a7224 */ /* 0x000fe200008e0609 */
        /* <DEDUP_REMOVED lines=27> */
.L_x_308:
[----:B------:R-:W-:Y:S05]  /*2420*/  BSYNC.RECONVERGENT B2 ;  /* 0x0000000000027941 */ /* 0x000fea0003800200 */
.L_x_307:
        /* <DEDUP_REMOVED lines=24> */
.L_x_310:
[----:B------:R-:W-:Y:S05]  /*25b0*/  BSYNC.RECONVERGENT B2 ;  /* 0x0000000000027941 */ /* 0x000fea0003800200 */
.L_x_309:
[----:B------:R-:W-:Y:S05]  /*25c0*/  @!P0 BRA `(.L_x_303) ;  /* 0x0000000000408947 */ /* 0x000fea0003800000 */
[----:B------:R-:W0:Y:S01]  /*25d0*/  LDCU.64 UR4, c[0x0][0x380] ;  /* 0x00007000ff0477ac */ /* 0x000e220008000a00 */
[----:B------:R-:W-:Y:S01]  /*25e0*/  IADD3 R8, P0, PT, R0, R7, RZ ;  /* 0x0000000700087210 */ /* 0x000fe20007f1e0ff */
[----:B------:R-:W-:-:S04]  /*25f0*/  IMAD.MOV R0, RZ, RZ, -R10 ;  /* 0x000000ffff007224 */ /* 0x000fc800078e0a0a */
[----:B------:R-:W-:Y:S01]  /*2600*/  IMAD.X R9, RZ, RZ, R9, P0 ;  /* 0x000000ffff097224 */ /* 0x000fe200000e0609 */
[----:B0-----:R-:W-:-:S04]  /*2610*/  LEA R7, P1, R8, UR4, 0x2 ;  /* 0x0000000408077c11 */ /* 0x001fc8000f8210ff */
[----:B------:R-:W-:-:S09]  /*2620*/  LEA.HI.X R8, R8, UR5, R9, 0x2, P1 ;  /* 0x0000000508087c11 */ /* 0x000fd200088f1409 */
.L_x_311:
        /* <DEDUP_REMOVED lines=10> */
.L_x_303:
[----:B------:R-:W-:Y:S05]  /*26d0*/  BSYNC.RECONVERGENT B1 ;  /* 0x0000000000017941 */ /* 0x000fea0003800200 */
.L_x_301:
[----:B------:R-:W0:Y:S01]  /*26e0*/  S2R R8, SR_LANEID ;  /* 0x0000000000087919 */ /* 0x000e220000000000 */
[----:B------:R-:W-:Y:S01]  /*26f0*/  ISETP.NE.AND P5, PT, R4, RZ, PT ;  /* 0x000000ff0400720c */ /* 0x000fe20003fa5270 */
        /* <DEDUP_REMOVED lines=28> */
[----:B------:R-:W-:Y:S02]  /*28c0*/  @!P2 SHF.R.U32.HI R7, RZ, 0x2, R4 ;  /* 0x00000002ff07a819 */ /* 0x000fe40000011604 */
[----:B-1----:R-:W-:Y:S01]  /*28d0*/  SEL R2, R2, RZ, !P1 ;  /* 0x000000ff02027207 */ /* 0x002fe20004800000 */
[----:B------:R-:W0:Y:S01]  /*28e0*/  SHFL.DOWN PT, R0, R5, 0x10, 0x1f ;  /* 0x0a001f0005007f89 */ /* 0x000e2200000e0000 */
[----:B------:R-:W-:Y:S02]  /*28f0*/  ISETP.GT.AND P1, PT, R8, 0xf, PT ;  /* 0x0000000f0800780c */ /* 0x000fe40003f24270 */
[----:B------:R-:W-:Y:S01]  /*2900*/  @!P2 LOP3.LUT R7, R7, 0xf8, RZ, 0xc0, !PT ;  /* 0x000000f80707a812 */ /* 0x000fe200078ec0ff */
[----:B------:R-:W-:Y:S01]  /*2910*/  IMAD.X R6, R2, 0x1, R9, P0 ;  /* 0x0000000102067824 */ /* 0x000fe200000e0609 */
[----:B------:R-:W-:-:S04]  /*2920*/  @!P2 MOV R2, 0x400 ;  /* 0x000004000002a802 */ /* 0x000fc80000000f00 */
[----:B------:R-:W1:Y:S01]  /*2930*/  SHFL.DOWN PT, R3, R6, 0x10, 0x1f ;  /* 0x0a001f0006037f89 */ /* 0x000e6200000e0000 */
[----:B--2---:R-:W-:-:S05]  /*2940*/  @!P2 LEA R8, R11, R2, 0x18 ;  /* 0x000000020b08a211 */ /* 0x004fca00078ec0ff */
        /* <DEDUP_REMOVED lines=12> */
[----:B--2---:R-:W0:Y:S04]  /*2a10*/  LDS.128 R4, [UR4+0x20] ;  /* 0x00002004ff047984 */ /* 0x004e280008000c00 */
        /* <DEDUP_REMOVED lines=21> */
[----:B------:R-:W-:-:S07]  /*2b70*/  IMAD.X R3, R3, 0x1, R31, P2 ;  /* 0x0000000103037824 */ /* 0x000fce00010e061f */
.L_x_299:
[----:B------:R-:W-:Y:S05]  /*2b80*/  BSYNC.RECONVERGENT B0 ;  /* 0x0000000000007941 */ /* 0x000fea0003800200 */
.L_x_284:
[----:B------:R-:W-:Y:S05]  /*2b90*/  @P5 EXIT ;  /* 0x000000000000594d */ /* 0x000fea0003800000 */
[----:B------:R-:W0:Y:S01]  /*2ba0*/  LDCU.64 UR4, c[0x0][0x3a0] ;  /* 0x00007400ff0477ac */ /* 0x000e220008000a00 */
[----:B------:R-:W3:Y:S01]  /*2bb0*/  LDC.64 R4, c[0x0][0x388] ;  /* 0x0000e200ff047b82 */ /* 0x000ee20000000a00 */
[----:B012---:R-:W-:-:S04]  /*2bc0*/  IADD3 R2, P0, PT, R2, UR4, RZ ;  /* 0x0000000402027c10 */ /* 0x007fc8000ff1e0ff */
[----:B------:R-:W-:-:S05]  /*2bd0*/  IADD3.X R3, PT, PT, R3, UR5, RZ, P0, !PT ;  /* 0x0000000503037c10 */ /* 0x000fca00087fe4ff */
[----:B---3--:R-:W-:Y:S01]  /*2be0*/  STG.E.64 desc[UR6][R4.64], R2 ;  /* 0x0000000204007986 */ /* 0x008fe2000c101b06 */
[----:B------:R-:W-:Y:S05]  /*2bf0*/  EXIT ;  /* 0x000000000000794d */ /* 0x000fea0003800000 */
.L_x_312:
        /* <DEDUP_REMOVED lines=16> */
.L_x_912:


//--------------------- .text._ZN3cub18CUB_300001_SM_10006detail6reduce28DeviceReduceSingleTileKernelINS2_10policy_hubIxjN4cuda3std3__44plusIxEEE10Policy1000EPxSC_iS9_xxNS7_10__identityEEEvT0_T1_T2_T3_T4_T6_ --------------------------
	.section	.text._ZN3cub18CUB_300001_SM_10006detail6reduce28DeviceReduceSingleTileKernelINS2_10policy_hubIxjN4cuda3std3__44plusIxEEE10Policy1000EPxSC_iS9_xxNS7_10__identityEEEvT0_T1_T2_T3_T4_T6_,"ax",@progbits
	.align	128
        .global         _ZN3cub18CUB_300001_SM_10006detail6reduce28DeviceReduceSingleTileKernelINS2_10policy_hubIxjN4cuda3std3__44plusIxEEE10Policy1000EPxSC_iS9_xxNS7_10__identityEEEvT0_T1_T2_T3_T4_T6_
        .type           _ZN3cub18CUB_300001_SM_10006detail6reduce28DeviceReduceSingleTileKernelINS2_10policy_hubIxjN4cuda3std3__44plusIxEEE10Policy1000EPxSC_iS9_xxNS7_10__identityEEEvT0_T1_T2_T3_T4_T6_,@function
        .size           _ZN3cub18CUB_300001_SM_10006detail6reduce28DeviceReduceSingleTileKernelINS2_10policy_hubIxjN4cuda3std3__44plusIxEEE10Policy1000EPxSC_iS9_xxNS7_10__identityEEEvT0_T1_T2_T3_T4_T6_,(.L_x_913 - _ZN3cub18CUB_300001_SM_10006detail6reduce28DeviceReduceSingleTileKernelINS2_10policy_hubIxjN4cuda3std3__44plusIxEEE10Policy1000EPxSC_iS9_xxNS7_10__identityEEEvT0_T1_T2_T3_T4_T6_)
        .other          _ZN3cub18CUB_300001_SM_10006detail6reduce28DeviceReduceSingleTileKernelINS2_10policy_hubIxjN4cuda3std3__44plusIxEEE10Policy1000EPxSC_iS9_xxNS7_10__identityEEEvT0_T1_T2_T3_T4_T6_,@"STO_CUDA_ENTRY STV_DEFAULT"
_ZN3cub18CUB_300001_SM_10006detail6reduce28DeviceReduceSingleTileKernelINS2_10policy_hubIxjN4cuda3std3__44plusIxEEE10Policy1000EPxSC_iS9_xxNS7_10__identityEEEvT0_T1_T2_T3_T4_T6_:
.text._ZN3cub18CUB_300001_SM_10006detail6reduce28DeviceReduceSingleTileKernelINS2_10policy_hubIxjN4cuda3std3__44plusIxEEE10Policy1000EPxSC_iS9_xxNS7_10__identityEEEvT0_T1_T2_T3_T4_T6_:
        /* <DEDUP_REMOVED lines=13> */
.L_x_313:
        /* <DEDUP_REMOVED lines=13> */
.L_x_317:
[----:B------:R-:W-:Y:S05]  /*01a0*/  BSYNC.RECONVERGENT B1 ;  /* 0x0000000000017941 */ /* 0x000fea0003800200 */
.L_x_316:
        /* <DEDUP_REMOVED lines=17> */
.L_x_322:
        /* <DEDUP_REMOVED lines=11> */
.L_x_321:
[----:B------:R-:W-:Y:S05]  /*0370*/  BSYNC.RECONVERGENT B2 ;  /* 0x0000000000027941 */ /* 0x000fea0003800200 */
.L_x_320:
        /* <DEDUP_REMOVED lines=8> */
.L_x_325:
        /* <DEDUP_REMOVED lines=43> */
.L_x_324:
[----:B------:R-:W-:Y:S05]  /*06b0*/  BSYNC.RECONVERGENT B2 ;  /* 0x0000000000027941 */ /* 0x000fea0003800200 */
.L_x_323:
        /* <DEDUP_REMOVED lines=26> */
.L_x_327:
[----:B------:R-:W-:Y:S05]  /*0860*/  BSYNC.RECONVERGENT B2 ;  /* 0x0000000000027941 */ /* 0x000fea0003800200 */
.L_x_326:
        /* <DEDUP_REMOVED lines=12> */
.L_x_319:
[----:B------:R-:W-:Y:S05]  /*0930*/  BSYNC.RECONVERGENT B1 ;  /* 0x0000000000017941 */ /* 0x000fea0003800200 */
.L_x_318:
        /* <DEDUP_REMOVED lines=77> */
.L_x_328:
        /* <DEDUP_REMOVED lines=130> */
.L_x_315:
        /* <DEDUP_REMOVED lines=25> */
.L_x_332:
        /* <DEDUP_REMOVED lines=24> */
.L_x_330:
        /* <DEDUP_REMOVED lines=19> */
.L_x_336:
        /* <DEDUP_REMOVED lines=9> */
.L_x_335:
[----:B------:R-:W-:Y:S05]  /*1b00*/  BSYNC.RECONVERGENT B2 ;  /* 0x0000000000027941 */ /* 0x000fea0003800200 */
.L_x_334:
        /* <DEDUP_REMOVED lines=16> */
.L_x_339:
        /* <DEDUP_REMOVED lines=45> */
.L_x_338:
[----:B------:R-:W-:Y:S05]  /*1ee0*/  BSYNC.RECONVERGENT B2 ;  /* 0x0000000000027941 */ /* 0x000fea0003800200 */
.L_x_337:
        /* <DEDUP_REMOVED lines=30> */
.L_x_341:
[----:B------:R-:W-:Y:S05]  /*20d0*/  BSYNC.RECONVERGENT B2 ;  /* 0x0000000000027941 */ /* 0x000fea0003800200 */
.L_x_340:
        /* <DEDUP_REMOVED lines=11> */
.L_x_333:
[----:B------:R-:W-:Y:S05]  /*2190*/  BSYNC.RECONVERGENT B1 ;  /* 0x0000000000017941 */ /* 0x000fea0003800200 */
.L_x_331:
        /* <DEDUP_REMOVED lines=74> */
.L_x_329:
[----:B------:R-:W-:Y:S05]  /*2640*/  BSYNC.RECONVERGENT B0 ;  /* 0x0000000000007941 */ /* 0x000fea0003800200 */
.L_x_314:
[----:B------:R-:W-:Y:S05]  /*2650*/  @P0 EXIT ;  /* 0x000000000000094d */ /* 0x000fea0003800000 */
[----:B------:R-:W0:Y:S01]  /*2660*/  LDCU.64 UR4, c[0x0][0x398] ;  /* 0x00007300ff0477ac */ /* 0x000e220008000a00 */
[----:B------:R-:W3:Y:S01]  /*2670*/  LDC.64 R4, c[0x0][0x388] ;  /* 0x0000e200ff047b82 */ /* 0x000ee20000000a00 */
[----:B012---:R-:W-:-:S04]  /*2680*/  IADD3 R2, P0, PT, R2, UR4, RZ ;  /* 0x0000000402027c10 */ /* 0x007fc8000ff1e0ff */
[----:B------:R-:W-:-:S05]  /*2690*/  IADD3.X R3, PT, PT, R3, UR5, RZ, P0, !PT ;  /* 0x0000000503037c10 */ /* 0x000fca00087fe4ff */
[----:B---3--:R-:W-:Y:S01]  /*26a0*/  STG.E.64 desc[UR6][R4.64], R2 ;  /* 0x0000000204007986 */ /* 0x008fe2000c101b06 */
[----:B------:R-:W-:Y:S05]  /*26b0*/  EXIT ;  /* 0x000000000000794d */ /* 0x000fea0003800000 */
.L_x_342:
        /* <DEDUP_REMOVED lines=12> */
.L_x_913:


//--------------------- .text._ZN3cub18CUB_300001_SM_10006detail6reduce18DeviceReduceKernelINS2_10policy_hubIxjN4cuda3std3__44plusIxEEE10Policy1000EN6thrust24THRUST_300001_SM_1000_NS10device_ptrIiEEjS9_xNS7_10__identityEEEvT0_PT3_T1_NS0_13GridEvenShareISK_EET2_T4_ --------------------------
	.section	.text._ZN3cub18CUB_300001_SM_10006detail6reduce18DeviceReduceKernelINS2_10policy_hubIxjN4cuda3std3__44plusIxEEE10Policy1000EN6thrust24THRUST_300001_SM_1000_NS10device_ptrIiEEjS9_xNS7_10__identityEEEvT0_PT3_T1_NS0_13GridEvenShareISK_EET2_T4_,"ax",@progbits
	.align	128
        .global         _ZN3cub18CUB_300001_SM_10006detail6reduce18DeviceReduceKernelINS2_10policy_hubIxjN4cuda3std3__44plusIxEEE10Policy1000EN6thrust24THRUST_300001_SM_1000_NS10device_ptrIiEEjS9_xNS7_10__identityEEEvT0_PT3_T1_NS0_13GridEvenShareISK_EET2_T4_
        .type           _ZN3cub18CUB_300001_SM_10006detail6reduce18DeviceReduceKernelINS2_10policy_hubIxjN4cuda3std3__44plusIxEEE10Policy1000EN6thrust24THRUST_300001_SM_1000_NS10device_ptrIiEEjS9_xNS7_10__identityEEEvT0_PT3_T1_NS0_13GridEvenShareISK_EET2_T4_,@function
        .size           _ZN3cub18CUB_300001_SM_10006detail6reduce18DeviceReduceKernelINS2_10policy_hubIxjN4cuda3std3__44plusIxEEE10Policy1000EN6thrust24THRUST_300001_SM_1000_NS10device_ptrIiEEjS9_xNS7_10__identityEEEvT0_PT3_T1_NS0_13GridEvenShareISK_EET2_T4_,(.L_x_914 - _ZN3cub18CUB_300001_SM_10006detail6reduce18DeviceReduceKernelINS2_10policy_hubIxjN4cuda3std3__44plusIxEEE10Policy1000EN6thrust24THRUST_300001_SM_1000_NS10device_ptrIiEEjS9_xNS7_10__identityEEEvT0_PT3_T1_NS0_13GridEvenShareISK_EET2_T4_)
        .other          _ZN3cub18CUB_300001_SM_10006detail6reduce18DeviceReduceKernelINS2_10policy_hubIxjN4cuda3std3__44plusIxEEE10Policy1000EN6thrust24THRUST_300001_SM_1000_NS10device_ptrIiEEjS9_xNS7_10__identityEEEvT0_PT3_T1_NS0_13GridEvenShareISK_EET2_T4_,@"STO_CUDA_ENTRY STV_DEFAULT"
_ZN3cub18CUB_300001_SM_10006detail6reduce18DeviceReduceKernelINS2_10policy_hubIxjN4cuda3std3__44plusIxEEE10Policy1000EN6thrust24THRUST_300001_SM_1000_NS10device_ptrIiEEjS9_xNS7_10__identityEEEvT0_PT3_T1_NS0_13GridEvenShareISK_EET2_T4_:
.text._ZN3cub18CUB_300001_SM_10006detail6reduce18DeviceReduceKernelINS2_10policy_hubIxjN4cuda3std3__44plusIxEEE10Policy1000EN6thrust24THRUST_300001_SM_1000_NS10device_ptrIiEEjS9_xNS7_10__identityEEEvT0_PT3_T1_NS0_13GridEvenShareISK_EET2_T4_:
[----:B------:R-:W-:Y:S01]  /*0000*/  LDC R1, c[0x0][0x37c] ;  /* 0x0000df00ff017b82 */ /* 0x000fe20000000800 */
[----:B------:R-:W0:Y:S07]  /*0010*/  S2R R0, SR_CTAID.X ;  /* 0x0000000000007919 */ /* 0x000e2e0000002500 */
[----:B------:R-:W1:Y:S01]  /*0020*/  LDC.64 R8, c[0x0][0x3a8] ;  /* 0x0000ea00ff087b82 */ /* 0x000e620000000a00 */
[----:B------:R-:W2:Y:S01]  /*0030*/  LDCU.64 UR6, c[0x0][0x358] ;  /* 0x00006b00ff0677ac */ /* 0x000ea20008000a00 */
[----:B------:R-:W-:Y:S01]  /*0040*/  BSSY.RECONVERGENT B0, `(.L_x_343) ;  /* 0x0000306000007945 */ /* 0x000fe20003800200 */
[----:B-1----:R-:W-:-:S02]  /*0050*/  IMAD R11, R9, 0xe00, RZ ;  /* 0x00000e00090b7824 */ /* 0x002fc400078e02ff */
[----:B0-----:R-:W-:-:S05]  /*0060*/  IMAD R28, R0, -0xe00, R8 ;  /* 0xfffff200001c7824 */ /* 0x001fca00078e0208 */
[----:B------:R-:W-:-:S13]  /*0070*/  ISETP.GT.U32.AND P0, PT, R28, 0xdff, PT ;  /* 0x00000dff1c00780c */ /* 0x000fda0003f04070 */
[----:B--2---:R-:W-:Y:S05]  /*0080*/  @P0 BRA `(.L_x_344) ;  /* 0x0000001800840947 */ /* 0x004fea0003800000 */
[----:B------:R-:W0:Y:S01]  /*0090*/  S2R R5, SR_TID.X ;  /* 0x0000000000057919 */ /* 0x000e220000002100 */
[----:B------:R-:W-:Y:S01]  /*00a0*/  BSSY.RECONVERGENT B1, `(.L_x_345) ;  /* 0x000000c000017945 */ /* 0x000fe20003800200 */
[----:B------:R-:W-:Y:S02]  /*00b0*/  IMAD.MOV.U32 R24, RZ, RZ, RZ ;  /* 0x000000ffff187224 */ /* 0x000fe400078e00ff */
[----:B------:R-:W-:Y:S01]  /*00c0*/  IMAD.MOV.U32 R6, RZ, RZ, RZ ;  /* 0x000000ffff067224 */ /* 0x000fe200078e00ff */
[----:B0-----:R-:W-:Y:S01]  /*00d0*/  ISETP.GE.U32.AND P0, PT, R5, R28, PT ;  /* 0x0000001c0500720c */ /* 0x001fe20003f06070 */
[----:B------:R-:W-:-:S12]  /*00e0*/  IMAD.MOV.U32 R7, RZ, RZ, R5 ;  /* 0x000000ffff077224 */ /* 0x000fd800078e0005 */
[----:B------:R-:W-:Y:S05]  /*00f0*/  @P0 BRA `(.L_x_346) ;  /* 0x0000000000180947 */ /* 0x000fea0003800000 */
[----:B------:R-:W0:Y:S01]  /*0100*/  LDC.64 R24, c[0x0][0x380] ;  /* 0x0000e000ff187b82 */ /* 0x000e220000000a00 */
[----:B------:R-:W-:-:S04]  /*0110*/  IMAD R3, R0, 0xe00, R5 ;  /* 0x00000e0000037824 */ /* 0x000fc800078e0205 */
[----:B0-----:R-:W-:-:S06]  /*0120*/  IMAD.WIDE.U32 R24, R3, 0x4, R24 ;  /* 0x0000000403187825 */ /* 0x001fcc00078e0018 */
[----:B------:R-:W2:Y:S01]  /*0130*/  LDG.E R24, desc[UR6][R24.64] ;  /* 0x0000000618187981 */ /* 0x000ea2000c1e1900 */
[----:B------:R-:W-:Y:S01]  /*0140*/  VIADD R7, R5, 0x200 ;  /* 0x0000020005077836 */ /* 0x000fe20000000000 */
[----:B--2---:R-:W-:-:S07]  /*0150*/  SHF.R.S32.HI R6, RZ, 0x1f, R24 ;  /* 0x0000001fff067819 */ /* 0x004fce0000011418 */
.L_x_346:
[----:B------:R-:W-:Y:S05]  /*0160*/  BSYNC.RECONVERGENT B1 ;  /* 0x0000000000017941 */ /* 0x000fea0003800200 */
.L_x_345:
[----:B------:R-:W-:Y:S01]  /*0170*/  ISETP.GE.U32.AND P0, PT, R7, R28, PT ;  /* 0x0000001c0700720c */ /* 0x000fe20003f06070 */
[----:B------:R-:W-:-:S12]  /*0180*/  BSSY.RECONVERGENT B1, `(.L_x_347) ;  /* 0x00000c2000017945 */ /* 0x000fd80003800200 */
[----:B------:R-:W-:Y:S05]  /*0190*/  @P0 BRA `(.L_x_348) ;  /* 0x0000000c00000947 */ /* 0x000fea0003800000 */
[----:B------:R-:W-:Y:S01]  /*01a0*/  LOP3.LUT R3, RZ, R7, RZ, 0x33, !PT ;  /* 0x00000007ff037212 */ /* 0x000fe200078e33ff */
[----:B------:R-:W-:Y:S04]  /*01b0*/  BSSY.RECONVERGENT B2, `(.L_x_349) ;  /* 0x0000063000027945 */ /* 0x000fe80003800200 */
[----:B------:R-:W-:-:S04]  /*01c0*/  IMAD.IADD R3, R3, 0x1, R8 ;  /* 0x0000000103037824 */ /* 0x000fc800078e0208 */
[----:B------:R-:W-:-:S05]  /*01d0*/  IMAD R3, R0, -0xe00, R3 ;  /* 0xfffff20000037824 */ /* 0x000fca00078e0203 */
[C---:B------:R-:W-:Y:S02]  /*01e0*/  ISETP.GE.U32.AND P0, PT, R3.reuse, 0x1e00, PT ;  /* 0x00001e000300780c */ /* 0x040fe40003f06070 */
[----:B------:R-:W-:-:S04]  /*01f0*/  LEA.HI R3, R3, 0x1, RZ, 0x17 ;  /* 0x0000000103037811 */ /* 0x000fc800078fb8ff */
[----:B------:R-:W-:-:S07]  /*0200*/  LOP3.LUT R4, R3, 0xf, RZ, 0xc0, !PT ;  /* 0x0000000f03047812 */ /* 0x000fce00078ec0ff */
[----:B------:R-:W-:Y:S05]  /*0210*/  @!P0 BRA `(.L_x_350) ;  /* 0x0000000400708947 */ /* 0x000fea0003800000 */
[----:B------:R-:W0:Y:S01]  /*0220*/  LDC.64 R10, c[0x0][0x380] ;  /* 0x0000e000ff0a7b82 */ /* 0x000e220000000a00 */
[----:B------:R-:W-:Y:S01]  /*0230*/  LOP3.LUT R18, R3, 0xfffff0, RZ, 0xc0, !PT ;  /* 0x00fffff003127812 */ /* 0x000fe200078ec0ff */
[----:B------:R-:W-:Y:S01]  /*0240*/  BSSY.RECONVERGENT B3, `(.L_x_351) ;  /* 0x0000058000037945 */ /* 0x000fe20003800200 */
[----:B------:R-:W-:Y:S01]  /*0250*/  LOP3.LUT R8, R7, 0x1000, RZ, 0xfc, !PT ;  /* 0x0000100007087812 */ /* 0x000fe200078efcff */
[----:B------:R-:W-:Y:S02]  /*0260*/  IMAD R2, R0, 0xe00, R7 ;  /* 0x00000e0000027824 */ /* 0x000fe400078e0207 */
[----:B------:R-:W-:-:S07]  /*0270*/  IMAD.MOV R18, RZ, RZ, -R18 ;  /* 0x000000ffff127224 */ /* 0x000fce00078e0a12 */
.L_x_352:
[C---:B------:R-:W-:Y:S02]  /*0280*/  VIADD R27, R2.reuse, 0x200 ;  /* 0x00000200021b7836 */ /* 0x040fe40000000000 */
[----:B0-----:R-:W-:-:S04]  /*0290*/  IMAD.WIDE.U32 R12, R2, 0x4, R10 ;  /* 0x00000004020c7825 */ /* 0x001fc800078e000a */
[--C-:B------:R-:W-:Y:S01]  /*02a0*/  IMAD.WIDE.U32 R26, R27, 0x4, R10.reuse ;  /* 0x000000041b1a7825 */ /* 0x100fe200078e000a */
[----:B------:R0:W2:Y:S03]  /*02b0*/  LDG.E R19, desc[UR6][R12.64] ;  /* 0x000000060c137981 */ /* 0x0000a6000c1e1900 */
[C---:B------:R-:W-:Y:S01]  /*02c0*/  VIADD R17, R2.reuse, 0x400 ;  /* 0x0000040002117836 */ /* 0x040fe20000000000 */
[----:B------:R1:W3:Y:S01]  /*02d0*/  LDG.E R23, desc[UR6][R26.64] ;  /* 0x000000061a177981 */ /* 0x0002e2000c1e1900 */
[----:B------:R-:W-:Y:S02]  /*02e0*/  VIADD R15, R2, 0x600 ;  /* 0x00000600020f7836 */ /* 0x000fe40000000000 */
[----:B------:R-:W-:-:S04]  /*02f0*/  IMAD.WIDE.U32 R16, R17, 0x4, R10 ;  /* 0x0000000411107825 */ /* 0x000fc800078e000a */
[--C-:B------:R-:W-:Y:S01]  /*0300*/  IMAD.WIDE.U32 R14, R15, 0x4, R10.reuse ;  /* 0x000000040f0e7825 */ /* 0x100fe200078e000a */
[----:B------:R-:W4:Y:S04]  /*0310*/  LDG.E R7, desc[UR6][R16.64] ;  /* 0x0000000610077981 */ /* 0x000f28000c1e1900 */
[----:B------:R5:W4:Y:S01]  /*0320*/  LDG.E R22, desc[UR6][R14.64] ;  /* 0x000000060e167981 */ /* 0x000b22000c1e1900 */
[C---:B------:R-:W-:Y:S02]  /*0330*/  VIADD R9, R2.reuse, 0x800 ;  /* 0x0000080002097836 */ /* 0x040fe40000000000 */
[----:B------:R-:W-:Y:S02]  /*0340*/  VIADD R21, R2, 0xa00 ;  /* 0x00000a0002157836 */ /* 0x000fe40000000000 */
[----:B0-----:R-:W-:-:S04]  /*0350*/  IMAD.WIDE.U32 R12, R9, 0x4, R10 ;  /* 0x00000004090c7825 */ /* 0x001fc800078e000a */
[--C-:B------:R-:W-:Y:S01]  /*0360*/  IMAD.WIDE.U32 R20, R21, 0x4, R10.reuse ;  /* 0x0000000415147825 */ /* 0x100fe200078e000a */
[----:B------:R0:W4:Y:S03]  /*0370*/  LDG.E R27, desc[UR6][R12.64] ;  /* 0x000000060c1b7981 */ /* 0x000126000c1e1900 */
[C---:B-1----:R-:W-:Y:S01]  /*0380*/  VIADD R26, R2.reuse, 0x1000 ;  /* 0x00001000021a7836 */ /* 0x042fe20000000000 */
[----:B------:R-:W4:Y:S01]  /*0390*/  LDG.E R9, desc[UR6][R20.64] ;  /* 0x0000000614097981 */ /* 0x000f22000c1e1900 */
[C---:B------:R-:W-:Y:S02]  /*03a0*/  VIADD R29, R2.reuse, 0xe00 ;  /* 0x00000e00021d7836 */ /* 0x040fe40000000000 */
[----:B------:R-:W-:Y:S02]  /*03b0*/  VIADD R25, R2, 0xc00 ;  /* 0x00000c0002197836 */ /* 0x000fe40000000000 */
[----:B-----5:R-:W-:-:S04]  /*03c0*/  IMAD.WIDE.U32 R14, R29, 0x4, R10 ;  /* 0x000000041d0e7825 */ /* 0x020fc800078e000a */
[--C-:B0-----:R-:W-:Y:S02]  /*03d0*/  IMAD.WIDE.U32 R12, R26, 0x4, R10.reuse ;  /* 0x000000041a0c7825 */ /* 0x101fe400078e000a */
[----:B------:R-:W5:Y:S02]  /*03e0*/  LDG.E R26, desc[UR6][R14.64] ;  /* 0x000000060e1a7981 */ /* 0x000f64000c1e1900 */
[----:B------:R-:W-:-:S05]  /*03f0*/  IMAD.WIDE.U32 R16, R25, 0x4, R10 ;  /* 0x0000000419107825 */ /* 0x000fca00078e000a */
[----:B------:R0:W5:Y:S02]  /*0400*/  LDG.E R25, desc[UR6][R16.64] ;  /* 0x0000000610197981 */ /* 0x000164000c1e1900 */
[----:B0-----:R-:W-:-:S04]  /*0410*/  VIADD R17, R2, 0x1800 ;  /* 0x0000180002117836 */ /* 0x001fc80000000000 */
[----:B------:R-:W-:-:S06]  /*0420*/  IMAD.WIDE.U32 R16, R17, 0x4, R10 ;  /* 0x0000000411107825 */ /* 0x000fcc00078e000a */
[----:B------:R-:W5:Y:S01]  /*0430*/  LDG.E R16, desc[UR6][R16.64] ;  /* 0x0000000610107981 */ /* 0x000f62000c1e1900 */
[--C-:B--2---:R-:W-:Y:S02]  /*0440*/  SHF.R.S32.HI R29, RZ, 0x1f, R19.reuse ;  /* 0x0000001fff1d7819 */ /* 0x104fe40000011413 */
[----:B---3--:R-:W-:Y:S02]  /*0450*/  IADD3 R24, P0, P1, R23, R24, R19 ;  /* 0x0000001817187210 */ /* 0x008fe4000791e013 */
[----:B------:R-:W-:Y:S01]  /*0460*/  SHF.R.S32.HI R20, RZ, 0x1f, R23 ;  /* 0x0000001fff147819 */ /* 0x000fe20000011417 */
[----:B------:R-:W-:Y:S01]  /*0470*/  VIADD R23, R2, 0x1200 ;  /* 0x0000120002177836 */ /* 0x000fe20000000000 */
[----:B------:R0:W2:Y:S02]  /*0480*/  LDG.E R19, desc[UR6][R12.64] ;  /* 0x000000060c137981 */ /* 0x0000a4000c1e1900 */
[----:B0-----:R-:W-:Y:S01]  /*0490*/  IADD3.X R12, PT, PT, R20, R6, R29, P0, P1 ;  /* 0x00000006140c7210 */ /* 0x001fe200007e241d */
[----:B------:R-:W-:Y:S01]  /*04a0*/  IMAD.WIDE.U32 R20, R23, 0x4, R10 ;  /* 0x0000000417147825 */ /* 0x000fe200078e000a */
[----:B----4-:R-:W-:-:S02]  /*04b0*/  IADD3 R6, P0, P1, R22, R24, R7 ;  /* 0x0000001816067210 */ /* 0x010fc4000791e007 */
[----:B------:R-:W-:Y:S01]  /*04c0*/  SHF.R.S32.HI R7, RZ, 0x1f, R7 ;  /* 0x0000001fff077819 */ /* 0x000fe20000011407 */
[C---:B------:R-:W-:Y:S01]  /*04d0*/  VIADD R23, R2.reuse, 0x1400 ;  /* 0x0000140002177836 */ /* 0x040fe20000000000 */
[----:B------:R-:W-:Y:S01]  /*04e0*/  SHF.R.S32.HI R22, RZ, 0x1f, R22 ;  /* 0x0000001fff167819 */ /* 0x000fe20000011416 */
[----:B------:R-:W-:Y:S01]  /*04f0*/  VIADD R29, R2, 0x1600 ;  /* 0x00001600021d7836 */ /* 0x000fe20000000000 */
[----:B------:R-:W2:Y:S02]  /*0500*/  LDG.E R24, desc[UR6][R20.64] ;  /* 0x0000000614187981 */ /* 0x000ea4000c1e1900 */
[----:B------:R-:W-:Y:S01]  /*0510*/  IADD3.X R7, PT, PT, R22, R12, R7, P0, P1 ;  /* 0x0000000c16077210 */ /* 0x000fe200007e2407 */
[----:B------:R-:W-:-:S04]  /*0520*/  IMAD.WIDE.U32 R12, R23, 0x4, R10 ;  /* 0x00000004170c7825 */ /* 0x000fc800078e000a */
[--C-:B------:R-:W-:Y:S02]  /*0530*/  IMAD.WIDE.U32 R14, R29, 0x4, R10.reuse ;  /* 0x000000041d0e7825 */ /* 0x100fe400078e000a */
[----:B------:R0:W3:Y:S02]  /*0540*/  LDG.E R29, desc[UR6][R12.64] ;  /* 0x000000060c1d7981 */ /* 0x0000e4000c1e1900 */
[----:B------:R-:W-:Y:S02]  /*0550*/  VIADD R23, R2, 0x1a00 ;  /* 0x00001a0002177836 */ /* 0x000fe40000000000 */
[----:B------:R-:W3:Y:S02]  /*0560*/  LDG.E R14, desc[UR6][R14.64] ;  /* 0x000000060e0e7981 */ /* 0x000ee4000c1e1900 */
[----:B0-----:R-:W-:-:S06]  /*0570*/  IMAD.WIDE.U32 R12, R23, 0x4, R10 ;  /* 0x00000004170c7825 */ /* 0x001fcc00078e000a */
[----:B------:R0:W4:Y:S01]  /*0580*/  LDG.E R13, desc[UR6][R12.64] ;  /* 0x000000060c0d7981 */ /* 0x000122000c1e1900 */
[C---:B------:R-:W-:Y:S02]  /*0590*/  VIADD R21, R2.reuse, 0x1c00 ;  /* 0x00001c0002157836 */ /* 0x040fe40000000000 */
[----:B------:R-:W-:Y:S02]  /*05a0*/  VIADD R23, R2, 0x1e00 ;  /* 0x00001e0002177836 */ /* 0x000fe40000000000 */
[----:B------:R-:W-:-:S04]  /*05b0*/  IMAD.WIDE.U32 R20, R21, 0x4, R10 ;  /* 0x0000000415147825 */ /* 0x000fc800078e000a */
[----:B------:R-:W-:Y:S02]  /*05c0*/  IMAD.WIDE.U32 R22, R23, 0x4, R10 ;  /* 0x0000000417167825 */ /* 0x000fe400078e000a */
[----:B------:R-:W4:Y:S04]  /*05d0*/  LDG.E R20, desc[UR6][R20.64] ;  /* 0x0000000614147981 */ /* 0x000f28000c1e1900 */
[----:B------:R-:W4:Y:S01]  /*05e0*/  LDG.E R23, desc[UR6][R22.64] ;  /* 0x0000000616177981 */ /* 0x000f22000c1e1900 */
[--C-:B0-----:R-:W-:Y:S02]  /*05f0*/  IADD3 R12, P0, P1, R9, R6, R27.reuse ;  /* 0x00000006090c7210 */ /* 0x101fe4000791e01b */
[----:B------:R-:W-:Y:S02]  /*0600*/  SHF.R.S32.HI R6, RZ, 0x1f, R27 ;  /* 0x0000001fff067819 */ /* 0x000fe4000001141b */
[----:B------:R-:W-:-:S04]  /*0610*/  SHF.R.S32.HI R9, RZ, 0x1f, R9 ;  /* 0x0000001fff097819 */ /* 0x000fc80000011409 */
[----:B------:R-:W-:Y:S02]  /*0620*/  IADD3.X R7, PT, PT, R9, R7, R6, P0, P1 ;  /* 0x0000000709077210 */ /* 0x000fe400007e2406 */
[--C-:B-----5:R-:W-:Y:S02]  /*0630*/  IADD3 R6, P0, P1, R26, R12, R25.reuse ;  /* 0x0000000c1a067210 */ /* 0x120fe4000791e019 */
[----:B------:R-:W-:Y:S02]  /*0640*/  SHF.R.S32.HI R25, RZ, 0x1f, R25 ;  /* 0x0000001fff197819 */ /* 0x000fe40000011419 */
[----:B------:R-:W-:-:S04]  /*0650*/  SHF.R.S32.HI R26, RZ, 0x1f, R26 ;  /* 0x0000001fff1a7819 */ /* 0x000fc8000001141a */
[----:B------:R-:W-:Y:S01]  /*0660*/  IADD3.X R25, PT, PT, R26, R7, R25, P0, P1 ;  /* 0x000000071a197210 */ /* 0x000fe200007e2419 */
[----:B------:R-:W-:Y:S02]  /*0670*/  VIADD R18, R18, 0x10 ;  /* 0x0000001012127836 */ /* 0x000fe40000000000 */
[----:B------:R-:W-:Y:S02]  /*0680*/  VIADD R8, R8, 0x2000 ;  /* 0x0000200008087836 */ /* 0x000fe40000000000 */
        /* <DEDUP_REMOVED lines=13> */
[----:B------:R-:W-:Y:S02]  /*0760*/  ISETP.NE.AND P0, PT, R18, RZ, PT ;  /* 0x000000ff1200720c */ /* 0x000fe40003f05270 */
[--C-:B------:R-:W-:Y:S02]  /*0770*/  SHF.R.S32.HI R6, RZ, 0x1f, R20.reuse ;  /* 0x0000001fff067819 */ /* 0x100fe40000011414 */
[----:B------:R-:W-:Y:S02]  /*0780*/  IADD3 R24, P1, P2, R23, R24, R20 ;  /* 0x0000001817187210 */ /* 0x000fe40007a3e014 */
[----:B------:R-:W-:-:S04]  /*0790*/  SHF.R.S32.HI R23, RZ, 0x1f, R23 ;  /* 0x0000001fff177819 */ /* 0x000fc80000011417 */
[----:B------:R-:W-:-:S03]  /*07a0*/  IADD3.X R6, PT, PT, R23, R13, R6, P1, P2 ;  /* 0x0000000d17067210 */ /* 0x000fc60000fe4406 */
[----:B------:R-:W-:Y:S05]  /*07b0*/  @P0 BRA `(.L_x_352) ;  /* 0xfffffff800b00947 */ /* 0x000fea000383ffff */
[----:B------:R-:W-:Y:S05]  /*07c0*/  BSYNC.RECONVERGENT B3 ;  /* 0x0000000000037941 */ /* 0x000fea0003800200 */
.L_x_351:
[----:B------:R-:W-:-:S07]  /*07d0*/  VIADD R7, R8, 0xfffff000 ;  /* 0xfffff00008077836 */ /* 0x000fce0000000000 */
.L_x_350:
[----:B------:R-:W-:Y:S05]  /*07e0*/  BSYNC.RECONVERGENT B2 ;  /* 0x0000000000027941 */ /* 0x000fea0003800200 */
.L_x_349:
[----:B------:R-:W-:-:S13]  /*07f0*/  ISETP.NE.AND P0, PT, R4, RZ, PT ;  /* 0x000000ff0400720c */ /* 0x000fda0003f05270 */
[----:B------:R-:W-:Y:S05]  /*0800*/  @!P0 BRA `(.L_x_348) ;  /* 0x0000000400648947 */ /* 0x000fea0003800000 */
[----:B------:R-:W-:Y:S01]  /*0810*/  ISETP.GE.U32.AND P1, PT, R4, 0x8, PT ;  /* 0x000000080400780c */ /* 0x000fe20003f26070 */
[----:B------:R-:W-:Y:S01]  /*0820*/  BSSY.RECONVERGENT B2, `(.L_x_353) ;  /* 0x000002e000027945 */ /* 0x000fe20003800200 */
[----:B------:R-:W-:-:S04]  /*0830*/  LOP3.LUT R2, R3, 0x7, RZ, 0xc0, !PT ;  /* 0x0000000703027812 */ /* 0x000fc800078ec0ff */
[----:B------:R-:W-:-:S07]  /*0840*/  ISETP.NE.AND P0, PT, R2, RZ, PT ;  /* 0x000000ff0200720c */ /* 0x000fce0003f05270 */
[----:B------:R-:W-:Y:S06]  /*0850*/  @!P1 BRA `(.L_x_354) ;  /* 0x0000000000a89947 */ /* 0x000fec0003800000 */
[----:B------:R-:W0:Y:S01]  /*0860*/  LDC.64 R8, c[0x0][0x380] ;  /* 0x0000e000ff087b82 */ /* 0x000e220000000a00 */
[----:B------:R-:W-:-:S04]  /*0870*/  IMAD R27, R0, 0xe00, R7 ;  /* 0x00000e00001b7824 */ /* 0x000fc800078e0207 */
[C---:B------:R-:W-:Y:S02]  /*0880*/  VIADD R21, R27.reuse, 0x200 ;  /* 0x000002001b157836 */ /* 0x040fe40000000000 */
[C---:B------:R-:W-:Y:S02]  /*0890*/  VIADD R11, R27.reuse, 0x400 ;  /* 0x000004001b0b7836 */ /* 0x040fe40000000000 */
[C---:B------:R-:W-:Y:S02]  /*08a0*/  VIADD R23, R27.reuse, 0x600 ;  /* 0x000006001b177836 */ /* 0x040fe40000000000 */
[C---:B------:R-:W-:Y:S02]  /*08b0*/  VIADD R13, R27.reuse, 0x800 ;  /* 0x000008001b0d7836 */ /* 0x040fe40000000000 */
[----:B------:R-:W-:Y:S02]  /*08c0*/  VIADD R15, R27, 0xa00 ;  /* 0x00000a001b0f7836 */ /* 0x000fe40000000000 */
[----:B0-----:R-:W-:-:S04]  /*08d0*/  IMAD.WIDE.U32 R20, R21, 0x4, R8 ;  /* 0x0000000415147825 */ /* 0x001fc800078e0008 */
[--C-:B------:R-:W-:Y:S02]  /*08e0*/  IMAD.WIDE.U32 R16, R27, 0x4, R8.reuse ;  /* 0x000000041b107825 */ /* 0x100fe400078e0008 */
[----:B------:R-:W2:Y:S02]  /*08f0*/  LDG.E R20, desc[UR6][R20.64] ;  /* 0x0000000614147981 */ /* 0x000ea4000c1e1900 */
[--C-:B------:R-:W-:Y:S02]  /*0900*/  IMAD.WIDE.U32 R10, R11, 0x4, R8.reuse ;  /* 0x000000040b0a7825 */ /* 0x100fe400078e0008 */
[----:B------:R0:W2:Y:S02]  /*0910*/  LDG.E R19, desc[UR6][R16.64] ;  /* 0x0000000610137981 */ /* 0x0000a4000c1e1900 */
[----:B------:R-:W-:Y:S02]  /*0920*/  IMAD.WIDE.U32 R22, R23, 0x4, R8 ;  /* 0x0000000417167825 */ /* 0x000fe400078e0008 */
[----:B------:R-:W3:Y:S02]  /*0930*/  LDG.E R10, desc[UR6][R10.64] ;  /* 0x000000060a0a7981 */ /* 0x000ee4000c1e1900 */
[----:B------:R-:W-:-:S02]  /*0940*/  VIADD R25, R27, 0xc00 ;  /* 0x00000c001b197836 */ /* 0x000fc40000000000 */
[----:B------:R-:W3:Y:S01]  /*0950*/  LDG.E R23, desc[UR6][R22.64] ;  /* 0x0000000616177981 */ /* 0x000ee2000c1e1900 */
[----:B------:R-:W-:Y:S02]  /*0960*/  VIADD R27, R27, 0xe00 ;  /* 0x00000e001b1b7836 */ /* 0x000fe40000000000 */
[----:B------:R-:W-:-:S04]  /*0970*/  IMAD.WIDE.U32 R12, R13, 0x4, R8 ;  /* 0x000000040d0c7825 */ /* 0x000fc800078e0008 */
[--C-:B------:R-:W-:Y:S02]  /*0980*/  IMAD.WIDE.U32 R14, R15, 0x4, R8.reuse ;  /* 0x000000040f0e7825 */ /* 0x100fe400078e0008 */
[----:B------:R-:W4:Y:S02]  /*0990*/  LDG.E R12, desc[UR6][R12.64] ;  /* 0x000000060c0c7981 */ /* 0x000f24000c1e1900 */
[--C-:B0-----:R-:W-:Y:S02]  /*09a0*/  IMAD.WIDE.U32 R16, R25, 0x4, R8.reuse ;  /* 0x0000000419107825 */ /* 0x101fe400078e0008 */
[----:B------:R-:W4:Y:S02]  /*09b0*/  LDG.E R15, desc[UR6][R14.64] ;  /* 0x000000060e0f7981 */ /* 0x000f24000c1e1900 */
[----:B------:R-:W-:Y:S02]  /*09c0*/  IMAD.WIDE.U32 R8, R27, 0x4, R8 ;  /* 0x000000041b087825 */ /* 0x000fe400078e0008 */
        /* <DEDUP_REMOVED lines=14> */
[--C-:B-----5:R-:W-:Y:S02]  /*0ab0*/  SHF.R.S32.HI R6, RZ, 0x1f, R16.reuse ;  /* 0x0000001fff067819 */ /* 0x120fe40000011410 */
[----:B------:R-:W-:-:S02]  /*0ac0*/  IADD3 R24, P3, P4, R9, R24, R16 ;  /* 0x0000001809187210 */ /* 0x000fc40007c7e010 */
[----:B------:R-:W-:Y:S02]  /*0ad0*/  IADD3.X R12, PT, PT, R15, R10, R12, P1, P2 ;  /* 0x0000000a0f0c7210 */ /* 0x000fe40000fe440c */
[----:B------:R-:W-:-:S04]  /*0ae0*/  SHF.R.S32.HI R9, RZ, 0x1f, R9 ;  /* 0x0000001fff097819 */ /* 0x000fc80000011409 */
[----:B------:R-:W-:-:S07]  /*0af0*/  IADD3.X R6, PT, PT, R9, R12, R6, P3, P4 ;  /* 0x0000000c09067210 */ /* 0x000fce0001fe8406 */
.L_x_354:
[----:B------:R-:W-:Y:S05]  /*0b00*/  BSYNC.RECONVERGENT B2 ;  /* 0x0000000000027941 */ /* 0x000fea0003800200 */
.L_x_353:
        /* <DEDUP_REMOVED lines=11> */
[----:B0-----:R-:W-:-:S04]  /*0bc0*/  IMAD.WIDE.U32 R12, R11, 0x4, R8 ;  /* 0x000000040b0c7825 */ /* 0x001fc800078e0008 */
[--C-:B------:R-:W-:Y:S02]  /*0bd0*/  IMAD.WIDE.U32 R10, R15, 0x4, R8.reuse ;  /* 0x000000040f0a7825 */ /* 0x100fe400078e0008 */
[----:B------:R-:W2:Y:S02]  /*0be0*/  LDG.E R13, desc[UR6][R12.64] ;  /* 0x000000060c0d7981 */ /* 0x000ea4000c1e1900 */
[--C-:B------:R-:W-:Y:S02]  /*0bf0*/  IMAD.WIDE.U32 R14, R17, 0x4, R8.reuse ;  /* 0x00000004110e7825 */ /* 0x100fe400078e0008 */
[----:B------:R-:W3:Y:S02]  /*0c00*/  LDG.E R10, desc[UR6][R10.64] ;  /* 0x000000060a0a7981 */ /* 0x000ee4000c1e1900 */
[----:B------:R-:W-:Y:S02]  /*0c10*/  IMAD.WIDE.U32 R8, R19, 0x4, R8 ;  /* 0x0000000413087825 */ /* 0x000fe400078e0008 */
[----:B------:R-:W4:Y:S04]  /*0c20*/  LDG.E R15, desc[UR6][R14.64] ;  /* 0x000000060e0f7981 */ /* 0x000f28000c1e1900 */
[----:B------:R-:W5:Y:S01]  /*0c30*/  LDG.E R8, desc[UR6][R8.64] ;  /* 0x0000000608087981 */ /* 0x000f62000c1e1900 */
[----:B------:R-:W-:Y:S01]  /*0c40*/  VIADD R7, R7, 0x800 ;  /* 0x0000080007077836 */ /* 0x000fe20000000000 */
[----:B--2---:R-:W-:-:S02]  /*0c50*/  SHF.R.S32.HI R17, RZ, 0x1f, R13 ;  /* 0x0000001fff117819 */ /* 0x004fc4000001140d */
[----:B---3--:R-:W-:Y:S02]  /*0c60*/  IADD3 R24, P0, P2, R10, R24, R13 ;  /* 0x000000180a187210 */ /* 0x008fe40007a1e00d */
[----:B------:R-:W-:Y:S02]  /*0c70*/  SHF.R.S32.HI R2, RZ, 0x1f, R10 ;  /* 0x0000001fff027819 */ /* 0x000fe4000001140a */
[----:B----4-:R-:W-:Y:S02]  /*0c80*/  SHF.R.S32.HI R19, RZ, 0x1f, R15 ;  /* 0x0000001fff137819 */ /* 0x010fe4000001140f */
[----:B------:R-:W-:Y:S02]  /*0c90*/  IADD3.X R2, PT, PT, R2, R6, R17, P0, P2 ;  /* 0x0000000602027210 */ /* 0x000fe400007e4411 */
[----:B-----5:R-:W-:Y:S02]  /*0ca0*/  IADD3 R24, P3, P4, R8, R24, R15 ;  /* 0x0000001808187210 */ /* 0x020fe40007c7e00f */
[----:B------:R-:W-:-:S04]  /*0cb0*/  SHF.R.S32.HI R6, RZ, 0x1f, R8 ;  /* 0x0000001fff067819 */ /* 0x000fc80000011408 */
[----:B------:R-:W-:-:S07]  /*0cc0*/  IADD3.X R6, PT, PT, R6, R2, R19, P3, P4 ;  /* 0x0000000206067210 */ /* 0x000fce0001fe8413 */
.L_x_356:
[----:B------:R-:W-:Y:S05]  /*0cd0*/  BSYNC.RECONVERGENT B2 ;  /* 0x0000000000027941 */ /* 0x000fea0003800200 */
.L_x_355:
[----:B------:R-:W-:Y:S05]  /*0ce0*/  @!P1 BRA `(.L_x_348) ;  /* 0x00000000002c9947 */ /* 0x000fea0003800000 */
[----:B------:R-:W0:Y:S01]  /*0cf0*/  LDC.64 R8, c[0x0][0x380] ;  /* 0x0000e000ff087b82 */ /* 0x000e220000000a00 */
[----:B------:R-:W-:Y:S02]  /*0d00*/  IMAD R7, R0, 0xe00, R7 ;  /* 0x00000e0000077824 */ /* 0x000fe400078e0207 */
[----:B------:R-:W-:-:S07]  /*0d10*/  IMAD.MOV R4, RZ, RZ, -R3 ;  /* 0x000000ffff047224 */ /* 0x000fce00078e0a03 */
.L_x_357:
[----:B0-----:R-:W-:-:S06]  /*0d20*/  IMAD.WIDE.U32 R2, R7, 0x4, R8 ;  /* 0x0000000407027825 */ /* 0x001fcc00078e0008 */
[----:B------:R-:W2:Y:S01]  /*0d30*/  LDG.E R3, desc[UR6][R2.64] ;  /* 0x0000000602037981 */ /* 0x000ea2000c1e1900 */
[----:B------:R-:W-:Y:S02]  /*0d40*/  VIADD R4, R4, 0x1 ;  /* 0x0000000104047836 */ /* 0x000fe40000000000 */
[----:B------:R-:W-:-:S03]  /*0d50*/  VIADD R7, R7, 0x200 ;  /* 0x0000020007077836 */ /* 0x000fc60000000000 */
[----:B------:R-:W-:Y:S02]  /*0d60*/  ISETP.NE.AND P0, PT, R4, RZ, PT ;  /* 0x000000ff0400720c */ /* 0x000fe40003f05270 */
[----:B--2---:R-:W-:-:S04]  /*0d70*/  IADD3 R24, P1, PT, R3, R24, RZ ;  /* 0x0000001803187210 */ /* 0x004fc80007f3e0ff */
[----:B------:R-:W-:-:S07]  /*0d80*/  LEA.HI.X.SX32 R6, R3, R6, 0x1, P1 ;  /* 0x0000000603067211 */ /* 0x000fce00008f0eff */
[----:B------:R-:W-:Y:S05]  /*0d90*/  @P0 BRA `(.L_x_357) ;  /* 0xfffffffc00e00947 */ /* 0x000fea000383ffff */
.L_x_348:
[----:B------:R-:W-:Y:S05]  /*0da0*/  BSYNC.RECONVERGENT B1 ;  /* 0x0000000000017941 */ /* 0x000fea0003800200 */
.L_x_347:
[----:B------:R-:W-:-:S13]  /*0db0*/  ISETP.GE.U32.AND P0, PT, R28, 0x200, PT ;  /* 0x000002001c00780c */ /* 0x000fda0003f06070 */
        /* <DEDUP_REMOVED lines=23> */
[C---:B------:R-:W-:Y:S01]  /*0f30*/  ISETP.GT.AND P0, PT, R10.reuse, 0x17, PT ;  /* 0x000000170a00780c */ /* 0x040fe20003f04270 */
[----:B------:R-:W-:Y:S01]  /*0f40*/  IMAD.X R4, R3, 0x1, R6, P1 ;  /* 0x0000000103047824 */ /* 0x000fe200008e0606 */
[----:B------:R-:W-:-:S04]  /*0f50*/  ISETP.NE.AND P1, PT, R10, RZ, PT ;  /* 0x000000ff0a00720c */ /* 0x000fc80003f25270 */
[----:B------:R-:W1:Y:S09]  /*0f60*/  SHFL.DOWN PT, R3, R4, 0x8, 0x1f ;  /* 0x09001f0004037f89 */ /* 0x000e7200000e0000 */
[----:B------:R-:W2:Y:S01]  /*0f70*/  @!P1 S2R R7, SR_CgaCtaId ;  /* 0x0000000000079919 */ /* 0x000ea20000008800 */
[----:B------:R-:W-:-:S02]  /*0f80*/  @!P1 MOV R6, 0x400 ;  /* 0x0000040000069802 */ /* 0x000fc40000000f00 */
[----:B0-----:R-:W-:-:S04]  /*0f90*/  SEL R2, R2, RZ, !P0 ;  /* 0x000000ff02027207 */ /* 0x001fc80004000000 */
[----:B------:R-:W-:Y:S02]  /*0fa0*/  IADD3 R9, P2, PT, R2, R11, RZ ;  /* 0x0000000b02097210 */ /* 0x000fe40007f5e0ff */
[----:B-1----:R-:W-:-:S03]  /*0fb0*/  SEL R3, R3, RZ, !P0 ;  /* 0x000000ff03037207 */ /* 0x002fc60004000000 */
[----:B------:R-:W0:Y:S01]  /*0fc0*/  SHFL.DOWN PT, R2, R9, 0x10, 0x1f ;  /* 0x0a001f0009027f89 */ /* 0x000e2200000e0000 */
[----:B------:R-:W-:Y:S01]  /*0fd0*/  ISETP.GT.AND P0, PT, R10, 0xf, PT ;  /* 0x0000000f0a00780c */ /* 0x000fe20003f04270 */
[----:B------:R-:W-:Y:S01]  /*0fe0*/  IMAD.X R8, R3, 0x1, R4, P2 ;  /* 0x0000000103087824 */ /* 0x000fe200010e0604 */
[----:B------:R-:W-:-:S04]  /*0ff0*/  @!P1 SHF.R.U32.HI R4, RZ, 0x2, R5 ;  /* 0x00000002ff049819 */ /* 0x000fc80000011605 */
[----:B------:R-:W1:Y:S01]  /*1000*/  SHFL.DOWN PT, R3, R8, 0x10, 0x1f ;  /* 0x0a001f0008037f89 */ /* 0x000e6200000e0000 */
[----:B------:R-:W-:Y:S02]  /*1010*/  @!P1 LOP3.LUT R4, R4, 0xf8, RZ, 0xc0, !PT ;  /* 0x000000f804049812 */ /* 0x000fe400078ec0ff */
[----:B--2---:R-:W-:-:S05]  /*1020*/  @!P1 LEA R7, R7, R6, 0x18 ;  /* 0x0000000607079211 */ /* 0x004fca00078ec0ff */
[----:B------:R-:W-:Y:S01]  /*1030*/  @!P1 IMAD.IADD R7, R4, 0x1, R7 ;  /* 0x0000000104079824 */ /* 0x000fe200078e0207 */
[----:B0-----:R-:W-:-:S04]  /*1040*/  SEL R2, R2, RZ, !P0 ;  /* 0x000000ff02027207 */ /* 0x001fc80004000000 */
[----:B------:R-:W-:Y:S02]  /*1050*/  IADD3 R2, P2, PT, R2, R9, RZ ;  /* 0x0000000902027210 */ /* 0x000fe40007f5e0ff */
[----:B-1----:R-:W-:Y:S02]  /*1060*/  SEL R3, R3, RZ, !P0 ;  /* 0x000000ff03037207 */ /* 0x002fe40004000000 */
[----:B------:R-:W-:-:S03]  /*1070*/  ISETP.NE.AND P0, PT, R5, RZ, PT ;  /* 0x000000ff0500720c */ /* 0x000fc60003f05270 */
        /* <DEDUP_REMOVED lines=9> */
[----:B-1----:R-:W1:Y:S04]  /*1110*/  LDS.128 R4, [UR4+0x30] ;  /* 0x00003004ff047984 */ /* 0x002e680008000c00 */
        /* <DEDUP_REMOVED lines=22> */
.L_x_358:
[----:B------:R-:W-:-:S04]  /*1280*/  LOP3.LUT R2, R5, 0x3e0, RZ, 0xc0, !PT ;  /* 0x000003e005027812 */ /* 0x000fc800078ec0ff */
        /* <DEDUP_REMOVED lines=16> */
[----:B------:R-:W-:Y:S01]  /*1390*/  ISETP.GT.AND P0, PT, R8, R7, PT ;  /* 0x000000070800720c */ /* 0x000fe20003f04270 */
[----:B------:R-:W-:Y:S02]  /*13a0*/  VIADD R6, R2, 0x4 ;  /* 0x0000000402067836 */ /* 0x000fe40000000000 */
[----:B------:R-:W1:Y:S01]  /*13b0*/  SHFL.DOWN PT, R4, R9, 0x2, R7 ;  /* 0x0840000009047989 */ /* 0x000e6200000e0007 */
        /* <DEDUP_REMOVED lines=14> */
[----:B------:R-:W-:Y:S02]  /*14a0*/  IMAD.X R9, R4, 0x1, R11, P1 ;  /* 0x0000000104097824 */ /* 0x000fe400008e060b */
[----:B------:R-:W1:Y:S03]  /*14b0*/  @!P2 S2R R11, SR_CgaCtaId ;  /* 0x00000000000ba919 */ /* 0x000e660000008800 */
[----:B------:R-:W2:Y:S01]  /*14c0*/  SHFL.DOWN PT, R4, R9, 0x8, R7 ;  /* 0x0900000009047989 */ /* 0x000ea200000e0007 */
[----:B0-----:R-:W-:-:S04]  /*14d0*/  SEL R3, R3, RZ, !P0 ;  /* 0x000000ff03037207 */ /* 0x001fc80004000000 */
[----:B------:R-:W-:-:S05]  /*14e0*/  IADD3 R6, P1, PT, R3, R10, RZ ;  /* 0x0000000a03067210 */ /* 0x000fca0007f3e0ff */
[----:B------:R-:W0:Y:S01]  /*14f0*/  SHFL.DOWN PT, R3, R6, 0x10, R7 ;  /* 0x0a00000006037989 */ /* 0x000e2200000e0007 */
[----:B--2---:R-:W-:Y:S02]  /*1500*/  SEL R4, R4, RZ, !P0 ;  /* 0x000000ff04047207 */ /* 0x004fe40004000000 */
[----:B------:R-:W-:Y:S02]  /*1510*/  ISETP.GT.AND P0, PT, R2, R7, PT ;  /* 0x000000070200720c */ /* 0x000fe40003f04270 */
[----:B------:R-:W-:Y:S01]  /*1520*/  @!P2 MOV R2, 0x400 ;  /* 0x000004000002a802 */ /* 0x000fe20000000f00 */
[----:B------:R-:W-:Y:S01]  /*1530*/  IMAD.X R8, R4, 0x1, R9, P1 ;  /* 0x0000000104087824 */ /* 0x000fe200008e0609 */
[----:B------:R-:W-:Y:S02]  /*1540*/  @!P2 SHF.R.U32.HI R9, RZ, 0x2, R5 ;  /* 0x00000002ff09a819 */ /* 0x000fe40000011605 */
[----:B-1----:R-:W-:Y:S02]  /*1550*/  @!P2 LEA R10, R11, R2, 0x18 ;  /* 0x000000020b0aa211 */ /* 0x002fe400078ec0ff */
[----:B------:R-:W1:Y:S01]  /*1560*/  SHFL.DOWN PT, R4, R8, 0x10, R7 ;  /* 0x0a00000008047989 */ /* 0x000e6200000e0007 */
[----:B------:R-:W-:-:S05]  /*1570*/  @!P2 LOP3.LUT R9, R9, 0xf8, RZ, 0xc0, !PT ;  /* 0x000000f80909a812 */ /* 0x000fca00078ec0ff */
        /* <DEDUP_REMOVED lines=9> */
[----:B------:R-:W1:Y:S01]  /*1610*/  S2UR UR5, SR_CgaCtaId ;  /* 0x00000000000579c3 */ /* 0x000e620000008800 */
[----:B------:R-:W-:Y:S01]  /*1620*/  UMOV UR4, 0x400 ;  /* 0x0000040000047882 */ /* 0x000fe20000000000 */
[C---:B------:R-:W-:Y:S02]  /*1630*/  ISETP.GT.U32.AND P1, PT, R28.reuse, 0x20, PT ;  /* 0x000000201c00780c */ /* 0x040fe40003f24070 */
[C---:B------:R-:W-:Y:S02]  /*1640*/  ISETP.GT.U32.AND P2, PT, R28.reuse, 0x40, PT ;  /* 0x000000401c00780c */ /* 0x040fe40003f44070 */
[C---:B------:R-:W-:Y:S02]  /*1650*/  ISETP.GT.U32.AND P3, PT, R28.reuse, 0x80, PT ;  /* 0x000000801c00780c */ /* 0x040fe40003f64070 */
[C---:B------:R-:W-:Y:S02]  /*1660*/  ISETP.GT.U32.AND P5, PT, R28.reuse, 0x180, PT ;  /* 0x000001801c00780c */ /* 0x040fe40003fa4070 */
[----:B------:R-:W-:Y:S01]  /*1670*/  ISETP.GT.U32.AND P6, PT, R28, 0x1a0, PT ;  /* 0x000001a01c00780c */ /* 0x000fe20003fc4070 */
[----:B-1----:R-:W-:-:S09]  /*1680*/  ULEA UR4, UR5, UR4, 0x18 ;  /* 0x0000000405047291 */ /* 0x002fd2000f8ec0ff */
[----:B------:R-:W1:Y:S04]  /*1690*/  LDS.64 R12, [UR4+0x18] ;  /* 0x00001804ff0c7984 */ /* 0x000e680008000a00 */
[----:B------:R-:W2:Y:S04]  /*16a0*/  LDS.128 R16, [UR4+0x20] ;  /* 0x00002004ff107984 */ /* 0x000ea80008000c00 */
[----:B------:R-:W3:Y:S04]  /*16b0*/  LDS.128 R4, [UR4+0x30] ;  /* 0x00003004ff047984 */ /* 0x000ee80008000c00 */
[----:B0-----:R-:W0:Y:S04]  /*16c0*/  LDS.128 R8, [UR4+0x40] ;  /* 0x00004004ff087984 */ /* 0x001e280008000c00 */
[----:B------:R-:W-:Y:S01]  /*16d0*/  LDS.128 R24, [UR4+0x80] ;  /* 0x00008004ff187984 */ /* 0x000fe20008000c00 */
[----:B-1----:R-:W-:-:S02]  /*16e0*/  SEL R22, R12, RZ, P1 ;  /* 0x000000ff0c167207 */ /* 0x002fc40000800000 */
[----:B------:R-:W-:Y:S02]  /*16f0*/  SEL R23, R13, RZ, P1 ;  /* 0x000000ff0d177207 */ /* 0x000fe40000800000 */
[----:B--2---:R-:W-:Y:S01]  /*1700*/  SEL R21, R16, RZ, P2 ;  /* 0x000000ff10157207 */ /* 0x004fe20001000000 */
[----:B------:R-:W1:Y:S01]  /*1710*/  LDS.128 R12, [UR4+0x50] ;  /* 0x00005004ff0c7984 */ /* 0x000e620008000c00 */
[----:B------:R-:W-:Y:S02]  /*1720*/  ISETP.GT.U32.AND P1, PT, R28, 0x60, PT ;  /* 0x000000601c00780c */ /* 0x000fe40003f24070 */
[----:B------:R-:W-:Y:S02]  /*1730*/  SEL R20, R17, RZ, P2 ;  /* 0x000000ff11147207 */ /* 0x000fe40001000000 */
[----:B------:R-:W-:Y:S02]  /*1740*/  IADD3 R16, P2, P4, R21, R22, R2 ;  /* 0x0000001615107210 */ /* 0x000fe40007c5e002 */
[----:B------:R-:W-:-:S02]  /*1750*/  SEL R17, R18, RZ, P1 ;  /* 0x000000ff12117207 */ /* 0x000fc40000800000 */
[----:B---3--:R-:W-:Y:S02]  /*1760*/  SEL R4, R4, RZ, P3 ;  /* 0x000000ff04047207 */ /* 0x008fe40001800000 */
[----:B------:R-:W-:Y:S02]  /*1770*/  IADD3.X R20, PT, PT, R20, R23, R3, P2, P4 ;  /* 0x0000001714147210 */ /* 0x000fe400017e8403 */
[----:B------:R-:W-:Y:S02]  /*1780*/  SEL R3, R5, RZ, P3 ;  /* 0x000000ff05037207 */ /* 0x000fe40001800000 */
[----:B------:R-:W-:Y:S02]  /*1790*/  SEL R2, R19, RZ, P1 ;  /* 0x000000ff13027207 */ /* 0x000fe40000800000 */
[----:B------:R-:W-:Y:S02]  /*17a0*/  IADD3 R4, P3, P4, R4, R16, R17 ;  /* 0x0000001004047210 */ /* 0x000fe40007c7e011 */
[----:B------:R-:W2:Y:S01]  /*17b0*/  LDS.128 R16, [UR4+0x60] ;  /* 0x00006004ff107984 */ /* 0x000ea20008000c00 */
[----:B------:R-:W-:-:S02]  /*17c0*/  ISETP.GT.U32.AND P1, PT, R28, 0xa0, PT ;  /* 0x000000a01c00780c */ /* 0x000fc40003f24070 */
[----:B------:R-:W-:Y:S02]  /*17d0*/  IADD3.X R3, PT, PT, R3, R20, R2, P3, P4 ;  /* 0x0000001403037210 */ /* 0x000fe40001fe8402 */
[----:B------:R-:W3:Y:S01]  /*17e0*/  LDS.128 R20, [UR4+0x70] ;  /* 0x00007004ff147984 */ /* 0x000ee20008000c00 */
[----:B------:R-:W-:Y:S02]  /*17f0*/  ISETP.GT.U32.AND P2, PT, R28, 0xc0, PT ;  /* 0x000000c01c00780c */ /* 0x000fe40003f44070 */
[----:B------:R-:W-:Y:S02]  /*1800*/  SEL R5, R6, RZ, P1 ;  /* 0x000000ff06057207 */ /* 0x000fe40000800000 */
[----:B0-----:R-:W-:Y:S02]  /*1810*/  SEL R2, R8, RZ, P2 ;  /* 0x000000ff08027207 */ /* 0x001fe40001000000 */
[----:B------:R-:W-:Y:S02]  /*1820*/  SEL R7, R7, RZ, P1 ;  /* 0x000000ff07077207 */ /* 0x000fe40000800000 */
[----:B------:R-:W-:-:S02]  /*1830*/  ISETP.GT.U32.AND P1, PT, R28, 0xe0, PT ;  /* 0x000000e01c00780c */ /* 0x000fc40003f24070 */
[----:B------:R-:W-:Y:S02]  /*1840*/  IADD3 R2, P3, P4, R2, R4, R5 ;  /* 0x0000000402027210 */ /* 0x000fe40007c7e005 */
[----:B------:R-:W-:Y:S02]  /*1850*/  SEL R6, R9, RZ, P2 ;  /* 0x000000ff09067207 */ /* 0x000fe40001000000 */
[----:B------:R-:W-:Y:S02]  /*1860*/  ISETP.GT.U32.AND P2, PT, R28, 0x100, PT ;  /* 0x000001001c00780c */ /* 0x000fe40003f44070 */
[----:B------:R-:W-:Y:S02]  /*1870*/  SEL R4, R10, RZ, P1 ;  /* 0x000000ff0a047207 */ /* 0x000fe40000800000 */
[----:B------:R-:W-:Y:S02]  /*1880*/  SEL R10, R11, RZ, P1 ;  /* 0x000000ff0b0a7207 */ /* 0x000fe40000800000 */
[----:B------:R-:W-:-:S02]  /*1890*/  ISETP.GT.U32.AND P1, PT, R28, 0x120, PT ;  /* 0x000001201c00780c */ /* 0x000fc40003f24070 */
[----:B------:R-:W-:Y:S02]  /*18a0*/  IADD3.X R6, PT, PT, R6, R3, R7, P3, P4 ;  /* 0x0000000306067210 */ /* 0x000fe40001fe8407 */
[----:B-1----:R-:W-:Y:S02]  /*18b0*/  SEL R3, R12, RZ, P2 ;  /* 0x000000ff0c037207 */ /* 0x002fe40001000000 */
[----:B------:R-:W-:Y:S02]  /*18c0*/  SEL R7, R13, RZ, P2 ;  /* 0x000000ff0d077207 */ /* 0x000fe40001000000 */
[----:B------:R-:W-:Y:S02]  /*18d0*/  ISETP.GT.U32.AND P2, PT, R28, 0x140, PT ;  /* 0x000001401c00780c */ /* 0x000fe40003f44070 */
[----:B------:R-:W-:Y:S02]  /*18e0*/  SEL R5, R14, RZ, P1 ;  /* 0x000000ff0e057207 */ /* 0x000fe40000800000 */
[----:B------:R-:W-:-:S02]  /*18f0*/  SEL R15, R15, RZ, P1 ;  /* 0x000000ff0f0f7207 */ /* 0x000fc40000800000 */
[----:B------:R-:W-:Y:S02]  /*1900*/  ISETP.GT.U32.AND P1, PT, R28, 0x160, PT ;  /* 0x000001601c00780c */ /* 0x000fe40003f24070 */
[----:B------:R-:W-:Y:S02]  /*1910*/  IADD3 R4, P3, P4, R3, R2, R4 ;  /* 0x0000000203047210 */ /* 0x000fe40007c7e004 */
[----:B--2---:R-:W-:Y:S02]  /*1920*/  SEL R2, R16, RZ, P2 ;  /* 0x000000ff10027207 */ /* 0x004fe40001000000 */
[----:B------:R-:W-:Y:S02]  /*1930*/  SEL R3, R18, RZ, P1 ;  /* 0x000000ff12037207 */ /* 0x000fe40000800000 */
[----:B------:R-:W-:Y:S02]  /*1940*/  IADD3.X R7, PT, PT, R7, R6, R10, P3, P4 ;  /* 0x0000000607077210 */ /* 0x000fe40001fe840a */
[----:B------:R-:W-:-:S02]  /*1950*/  SEL R18, R19, RZ, P1 ;  /* 0x000000ff13127207 */ /* 0x000fc40000800000 */
[----:B------:R-:W-:Y:S02]  /*1960*/  SEL R6, R17, RZ, P2 ;  /* 0x000000ff11067207 */ /* 0x000fe40001000000 */
[----:B------:R-:W-:Y:S02]  /*1970*/  IADD3 R2, P1, P3, R2, R4, R5 ;  /* 0x0000000402027210 */ /* 0x000fe40007b3e005 */
[----:B---3--:R-:W-:Y:S02]  /*1980*/  SEL R4, R20, RZ, P5 ;  /* 0x000000ff14047207 */ /* 0x008fe40002800000 */
[----:B------:R-:W-:Y:S02]  /*1990*/  ISETP.GT.U32.AND P2, PT, R28, 0x1c0, PT ;  /* 0x000001c01c00780c */ /* 0x000fe40003f44070 */
[----:B------:R-:W-:Y:S02]  /*19a0*/  IADD3.X R6, PT, PT, R6, R7, R15, P1, P3 ;  /* 0x0000000706067210 */ /* 0x000fe40000fe640f */
[----:B------:R-:W-:-:S02]  /*19b0*/  IADD3 R4, P3, P4, R4, R2, R3 ;  /* 0x0000000204047210 */ /* 0x000fc40007c7e003 */
[----:B------:R-:W-:Y:S02]  /*19c0*/  SEL R2, R22, RZ, P6 ;  /* 0x000000ff16027207 */ /* 0x000fe40003000000 */
[----:B------:R-:W-:Y:S02]  /*19d0*/  SEL R3, R24, RZ, P2 ;  /* 0x000000ff18037207 */ /* 0x000fe40001000000 */
[----:B------:R-:W-:Y:S02]  /*19e0*/  ISETP.GT.U32.AND P1, PT, R28, 0x1e0, PT ;  /* 0x000001e01c00780c */ /* 0x000fe40003f24070 */
        /* <DEDUP_REMOVED lines=11> */
.L_x_344:
[----:B------:R-:W0:Y:S01]  /*1aa0*/  S2R R5, SR_TID.X ;  /* 0x0000000000057919 */ /* 0x000e220000002100 */
[----:B------:R-:W1:Y:S01]  /*1ab0*/  LDC.64 R2, c[0x0][0x380] ;  /* 0x0000e000ff027b82 */ /* 0x000e620000000a00 */
[----:B0-----:R-:W-:-:S04]  /*1ac0*/  IMAD R7, R0, 0xe00, R5 ;  /* 0x00000e0000077824 */ /* 0x001fc800078e0205 */
        /* <DEDUP_REMOVED lines=8> */
[----:B--2---:R-:W-:-:S02]  /*1b50*/  SHF.R.S32.HI R14, RZ, 0x1f, R4 ;  /* 0x0000001fff0e7819 */ /* 0x004fc40000011404 */
[----:B---3--:R-:W-:Y:S02]  /*1b60*/  IADD3 R4, P0, P1, R6, R7, R4 ;  /* 0x0000000706047210 */ /* 0x008fe4000791e004 */
[----:B------:R-:W-:Y:S02]  /*1b70*/  SHF.R.S32.HI R7, RZ, 0x1f, R7 ;  /* 0x0000001fff077819 */ /* 0x000fe40000011407 */
[----:B------:R-:W-:-:S04]  /*1b80*/  SHF.R.S32.HI R6, RZ, 0x1f, R6 ;  /* 0x0000001fff067819 */ /* 0x000fc80000011406 */
[----:B------:R-:W-:Y:S02]  /*1b90*/  IADD3.X R6, PT, PT, R6, R7, R14, P0, P1 ;  /* 0x0000000706067210 */ /* 0x000fe400007e240e */
[----:B------:R-:W-:Y:S02]  /*1ba0*/  ISETP.GE.U32.AND P0, PT, R28, R11, PT ;  /* 0x0000000b1c00720c */ /* 0x000fe40003f06070 */
[--C-:B----4-:R-:W-:Y:S02]  /*1bb0*/  IADD3 R4, P1, P2, R13, R4, R10.reuse ;  /* 0x000000040d047210 */ /* 0x110fe40007a3e00a */
[----:B------:R-:W-:Y:S02]  /*1bc0*/  SHF.R.S32.HI R10, RZ, 0x1f, R10 ;  /* 0x0000001fff0a7819 */ /* 0x000fe4000001140a */
[----:B------:R-:W-:-:S04]  /*1bd0*/  SHF.R.S32.HI R13, RZ, 0x1f, R13 ;  /* 0x0000001fff0d7819 */ /* 0x000fc8000001140d */
[----:B------:R-:W-:Y:S02]  /*1be0*/  IADD3.X R13, PT, PT, R13, R6, R10, P1, P2 ;  /* 0x000000060d0d7210 */ /* 0x000fe40000fe440a */
[--C-:B-----5:R-:W-:Y:S02]  /*1bf0*/  IADD3 R4, P1, P2, R15, R4, R12.reuse ;  /* 0x000000040f047210 */ /* 0x120fe40007a3e00c */
[----:B------:R-:W-:Y:S02]  /*1c00*/  SHF.R.S32.HI R10, RZ, 0x1f, R12 ;  /* 0x0000001fff0a7819 */ /* 0x000fe4000001140c */
[----:B------:R-:W-:-:S04]  /*1c10*/  SHF.R.S32.HI R15, RZ, 0x1f, R15 ;  /* 0x0000001fff0f7819 */ /* 0x000fc8000001140f */
[----:B------:R-:W-:Y:S01]  /*1c20*/  IADD3.X R10, PT, PT, R15, R13, R10, P1, P2 ;  /* 0x0000000d0f0a7210 */ /* 0x000fe20000fe440a */
[----:B------:R-:W-:Y:S06]  /*1c30*/  @!P0 BRA `(.L_x_360) ;  /* 0x0000000c00f08947 */ /* 0x000fec0003800000 */
[----:B------:R-:W-:Y:S01]  /*1c40*/  IMAD.IADD R9, R0, 0x1, R9 ;  /* 0x0000000100097824 */ /* 0x000fe200078e0209 */
[----:B------:R-:W-:Y:S01]  /*1c50*/  LOP3.LUT R2, RZ, R5, RZ, 0x33, !PT ;  /* 0x00000005ff027212 */ /* 0x000fe200078e33ff */
[----:B------:R-:W-:Y:S01]  /*1c60*/  VIADD R14, R8, 0xfffff200 ;  /* 0xfffff200080e7836 */ /* 0x000fe20000000000 */
[----:B------:R-:W0:Y:S01]  /*1c70*/  LDCU.64 UR8, c[0x0][0x380] ;  /* 0x00007000ff0877ac */ /* 0x000e220008000a00 */
[----:B------:R-:W-:Y:S01]  /*1c80*/  IMAD R9, R9, 0xe00, RZ ;  /* 0x00000e0009097824 */ /* 0x000fe200078e02ff */
[----:B------:R-:W-:Y:S01]  /*1c90*/  IADD3 R3, PT, PT, -R11, R8, R2 ;  /* 0x000000080b037210 */ /* 0x000fe20007ffe102 */
[----:B------:R-:W-:Y:S02]  /*1ca0*/  UMOV UR4, URZ ;  /* 0x000000ff00047c82 */ /* 0x000fe40008000000 */
[----:B------:R-:W-:Y:S01]  /*1cb0*/  IMAD.MOV.U32 R6, RZ, RZ, R9 ;  /* 0x000000ffff067224 */ /* 0x000fe200078e0009 */
[C---:B------:R-:W-:Y:S01]  /*1cc0*/  ISETP.GT.U32.AND P0, PT, R9.reuse, R14, PT ;  /* 0x0000000e0900720c */ /* 0x040fe20003f04070 */
[----:B------:R-:W-:Y:S01]  /*1cd0*/  IMAD R3, R0, -0xe00, R3 ;  /* 0xfffff20000037824 */ /* 0x000fe200078e0203 */
[----:B------:R-:W-:Y:S01]  /*1ce0*/  IADD3 R2, PT, PT, R9, 0x1000, R5 ;  /* 0x0000100009027810 */ /* 0x000fe20007ffe005 */
[----:B------:R-:W-:-:S10]  /*1cf0*/  IMAD.MOV.U32 R7, RZ, RZ, R9 ;  /* 0x000000ffff077224 */ /* 0x000fd400078e0009 */
[----:B0-----:R-:W-:Y:S05]  /*1d00*/  @P0 BRA `(.L_x_361) ;  /* 0x0000000000900947 */ /* 0x001fea0003800000 */
.L_x_362:
[----:B------:R-:W-:-:S05]  /*1d10*/  IADD3 R8, P0, PT, R5, R7, RZ ;  /* 0x0000000705087210 */ /* 0x000fca0007f1e0ff */
[----:B------:R-:W-:Y:S01]  /*1d20*/  IMAD.X R13, RZ, RZ, RZ, P0 ;  /* 0x000000ffff0d7224 */ /* 0x000fe200000e06ff */
[----:B------:R-:W-:-:S04]  /*1d30*/  LEA R12, P0, R8, UR8, 0x2 ;  /* 0x00000008080c7c11 */ /* 0x000fc8000f8010ff */
[----:B------:R-:W-:Y:S02]  /*1d40*/  LEA.HI.X R13, R8, UR9, R13, 0x2, P0 ;  /* 0x00000009080d7c11 */ /* 0x000fe400080f140d */
[----:B------:R-:W0:Y:S03]  /*1d50*/  LDC R8, c[0x0][0x3a8] ;  /* 0x0000ea00ff087b82 */ /* 0x000e260000000800 */
[----:B------:R-:W2:Y:S04]  /*1d60*/  LDG.E R17, desc[UR6][R12.64] ;  /* 0x000000060c117981 */ /* 0x000ea8000c1e1900 */
[----:B------:R-:W2:Y:S04]  /*1d70*/  LDG.E R19, desc[UR6][R12.64+0x800] ;  /* 0x000800060c137981 */ /* 0x000ea8000c1e1900 */
[----:B------:R-:W3:Y:S04]  /*1d80*/  LDG.E R20, desc[UR6][R12.64+0x1000] ;  /* 0x001000060c147981 */ /* 0x000ee8000c1e1900 */
[----:B------:R-:W3:Y:S04]  /*1d90*/  LDG.E R21, desc[UR6][R12.64+0x1800] ;  /* 0x001800060c157981 */ /* 0x000ee8000c1e1900 */
[----:B------:R-:W4:Y:S04]  /*1da0*/  LDG.E R18, desc[UR6][R12.64+0x2000] ;  /* 0x002000060c127981 */ /* 0x000f28000c1e1900 */
[----:B------:R-:W4:Y:S04]  /*1db0*/  LDG.E R15, desc[UR6][R12.64+0x2800] ;  /* 0x002800060c0f7981 */ /* 0x000f28000c1e1900 */
[----:B------:R4:W5:Y:S01]  /*1dc0*/  LDG.E R16, desc[UR6][R12.64+0x3000] ;  /* 0x003000060c107981 */ /* 0x000962000c1e1900 */
[----:B--2---:R-:W-:-:S02]  /*1dd0*/  IADD3 R4, P0, P1, R19, R4, R17 ;  /* 0x0000000413047210 */ /* 0x004fc4000791e011 */
[----:B------:R-:W-:Y:S02]  /*1de0*/  SHF.R.S32.HI R17, RZ, 0x1f, R17 ;  /* 0x0000001fff117819 */ /* 0x000fe40000011411 */
[----:B------:R-:W-:-:S04]  /*1df0*/  SHF.R.S32.HI R19, RZ, 0x1f, R19 ;  /* 0x0000001fff137819 */ /* 0x000fc80000011413 */
[----:B------:R-:W-:Y:S02]  /*1e00*/  IADD3.X R17, PT, PT, R19, R10, R17, P0, P1 ;  /* 0x0000000a13117210 */ /* 0x000fe400007e2411 */
[--C-:B---3--:R-:W-:Y:S01]  /*1e10*/  IADD3 R10, P0, P1, R21, R4, R20.reuse ;  /* 0x00000004150a7210 */ /* 0x108fe2000791e014 */
[----:B0-----:R-:W-:Y:S01]  /*1e20*/  IMAD.IADD R4, R8, 0x1, -R7 ;  /* 0x0000000108047824 */ /* 0x001fe200078e0a07 */
[----:B------:R-:W-:Y:S02]  /*1e30*/  SHF.R.S32.HI R20, RZ, 0x1f, R20 ;  /* 0x0000001fff147819 */ /* 0x000fe40000011414 */
[----:B------:R-:W-:-:S04]  /*1e40*/  SHF.R.S32.HI R21, RZ, 0x1f, R21 ;  /* 0x0000001fff157819 */ /* 0x000fc80000011415 */
[----:B------:R-:W-:Y:S02]  /*1e50*/  IADD3.X R20, PT, PT, R21, R17, R20, P0, P1 ;  /* 0x0000001115147210 */ /* 0x000fe400007e2414 */
[----:B------:R-:W-:Y:S02]  /*1e60*/  ISETP.GE.U32.AND P0, PT, R4, R11, PT ;  /* 0x0000000b0400720c */ /* 0x000fe40003f06070 */
[--C-:B----4-:R-:W-:Y:S02]  /*1e70*/  IADD3 R13, P1, P2, R15, R10, R18.reuse ;  /* 0x0000000a0f0d7210 */ /* 0x110fe40007a3e012 */
[----:B------:R-:W-:Y:S02]  /*1e80*/  SHF.R.S32.HI R18, RZ, 0x1f, R18 ;  /* 0x0000001fff127819 */ /* 0x000fe40000011412 */
[----:B------:R-:W-:Y:S02]  /*1e90*/  SHF.R.S32.HI R15, RZ, 0x1f, R15 ;  /* 0x0000001fff0f7819 */ /* 0x000fe4000001140f */
[----:B-----5:R-:W-:-:S02]  /*1ea0*/  IADD3 R4, P3, PT, R16, R13, RZ ;  /* 0x0000000d10047210 */ /* 0x020fc40007f7e0ff */
[----:B------:R-:W-:-:S04]  /*1eb0*/  IADD3.X R15, PT, PT, R15, R20, R18, P1, P2 ;  /* 0x000000140f0f7210 */ /* 0x000fc80000fe4412 */
[----:B------:R-:W-:Y:S01]  /*1ec0*/  LEA.HI.X.SX32 R10, R16, R15, 0x1, P3 ;  /* 0x0000000f100a7211 */ /* 0x000fe200018f0eff */
[----:B------:R-:W-:Y:S06]  /*1ed0*/  @!P0 BRA `(.L_x_360) ;  /* 0x0000000c00488947 */ /* 0x000fec0003800000 */
[C---:B------:R-:W-:Y:S01]  /*1ee0*/  IMAD.IADD R7, R11.reuse, 0x1, R7 ;  /* 0x000000010b077824 */ /* 0x040fe200078e0207 */
[----:B------:R-:W-:Y:S01]  /*1ef0*/  UIADD3 UR4, UPT, UPT, UR4, 0x1, URZ ;  /* 0x0000000104047890 */ /* 0x000fe2000fffe0ff */
[----:B------:R-:W-:Y:S02]  /*1f00*/  IMAD.IADD R6, R11, 0x1, R6 ;  /* 0x000000010b067824 */ /* 0x000fe400078e0206 */
[----:B------:R-:W-:Y:S01]  /*1f10*/  IMAD.IADD R3, R3, 0x1, -R11 ;  /* 0x0000000103037824 */ /* 0x000fe200078e0a0b */
[----:B------:R-:W-:Y:S01]  /*1f20*/  ISETP.GT.U32.AND P0, PT, R7, R14, PT ;  /* 0x0000000e0700720c */ /* 0x000fe20003f04070 */
[----:B------:R-:W-:-:S12]  /*1f30*/  IMAD.IADD R2, R11, 0x1, R2 ;  /* 0x000000010b027824 */ /* 0x000fd800078e0202 */
[----:B------:R-:W-:Y:S05]  /*1f40*/  @!P0 BRA `(.L_x_362) ;  /* 0xfffffffc00708947 */ /* 0x000fea000383ffff */
.L_x_361:
[----:B------:R-:W-:Y:S01]  /*1f50*/  IMAD.IADD R12, R8, 0x1, -R7 ;  /* 0x00000001080c7824 */ /* 0x000fe200078e0a07 */
[----:B------:R-:W-:Y:S04]  /*1f60*/  BSSY.RECONVERGENT B1, `(.L_x_360) ;  /* 0x00000c9000017945 */ /* 0x000fe80003800200 */
[----:B------:R-:W-:-:S04]  /*1f70*/  ISETP.GE.AND P0, PT, R5, R12, PT ;  /* 0x0000000c0500720c */ /* 0x000fc80003f06270 */
[----:B------:R-:W-:-:S13]  /*1f80*/  ISETP.GE.U32.OR P0, PT, R7, R8, P0 ;  /* 0x000000080700720c */ /* 0x000fda0000706470 */
[----:B------:R-:W-:Y:S05]  /*1f90*/  @P0 BRA `(.L_x_363) ;  /* 0x0000000c00140947 */ /* 0x000fea0003800000 */
[----:B------:R-:W0:Y:S01]  /*1fa0*/  LDC R12, c[0x0][0x3ac] ;  /* 0x0000eb00ff0c7b82 */ /* 0x000e220000000800 */
[----:B------:R-:W-:Y:S01]  /*1fb0*/  LOP3.LUT R11, RZ, R5, RZ, 0x33, !PT ;  /* 0x00000005ff0b7212 */ /* 0x000fe200078e33ff */
[----:B------:R-:W-:Y:S01]  /*1fc0*/  BSSY.RECONVERGENT B2, `(.L_x_364) ;  /* 0x0000065000027945 */ /* 0x000fe20003800200 */
[----:B------:R-:W-:Y:S02]  /*1fd0*/  IMAD.MOV.U32 R22, RZ, RZ, R5 ;  /* 0x000000ffff167224 */ /* 0x000fe400078e0005 */
[----:B------:R-:W-:Y:S01]  /*1fe0*/  IADD3 R8, PT, PT, -R9, R8, R11 ;  /* 0x0000000809087210 */ /* 0x000fe20007ffe10b */
[----:B0-----:R-:W-:-:S04]  /*1ff0*/  IMAD R9, R12, UR4, RZ ;  /* 0x000000040c097c24 */ /* 0x001fc8000f8e02ff */
[----:B------:R-:W-:-:S05]  /*2000*/  IMAD R8, R9, -0xe00, R8 ;  /* 0xfffff20009087824 */ /* 0x000fca00078e0208 */
[C---:B------:R-:W-:Y:S02]  /*2010*/  ISETP.GE.U32.AND P0, PT, R8.reuse, 0x1e00, PT ;  /* 0x00001e000800780c */ /* 0x040fe40003f06070 */
[----:B------:R-:W-:-:S04]  /*2020*/  LEA.HI R8, R8, 0x1, RZ, 0x17 ;  /* 0x0000000108087811 */ /* 0x000fc800078fb8ff */
[----:B------:R-:W-:-:S07]  /*2030*/  LOP3.LUT R9, R8, 0xf, RZ, 0xc0, !PT ;  /* 0x0000000f08097812 */ /* 0x000fce00078ec0ff */
[----:B------:R-:W-:Y:S05]  /*2040*/  @!P0 BRA `(.L_x_365) ;  /* 0x0000000400708947 */ /* 0x000fea0003800000 */
[----:B------:R-:W0:Y:S01]  /*2050*/  LDC.64 R12, c[0x0][0x380] ;  /* 0x0000e000ff0c7b82 */ /* 0x000e220000000a00 */
[----:B------:R-:W-:Y:S01]  /*2060*/  LEA.HI R11, R3, 0x1, RZ, 0x17 ;  /* 0x00000001030b7811 */ /* 0x000fe200078fb8ff */
[----:B------:R-:W-:Y:S03]  /*2070*/  BSSY.RECONVERGENT B3, `(.L_x_366) ;  /* 0x0000058000037945 */ /* 0x000fe60003800200 */
[----:B------:R-:W-:Y:S02]  /*2080*/  LOP3.LUT R24, R11, 0xfffff0, RZ, 0xc0, !PT ;  /* 0x00fffff00b187812 */ /* 0x000fe400078ec0ff */
[----:B------:R-:W-:-:S03]  /*2090*/  LOP3.LUT R11, R5, 0x1000, RZ, 0xfc, !PT ;  /* 0x00001000050b7812 */ /* 0x000fc600078efcff */
[----:B------:R-:W-:-:S07]  /*20a0*/  IMAD.MOV R24, RZ, RZ, -R24 ;  /* 0x000000ffff187224 */ /* 0x000fce00078e0a18 */
.L_x_367:
[C---:B------:R-:W-:Y:S02]  /*20b0*/  VIADD R15, R2.reuse, 0xfffff000 ;  /* 0xfffff000020f7836 */ /* 0x040fe40000000000 */
[----:B------:R-:W-:Y:S02]  /*20c0*/  VIADD R17, R2, 0xfffff200 ;  /* 0xfffff20002117836 */ /* 0x000fe40000000000 */
[----:B0-----:R-:W-:-:S04]  /*20d0*/  IMAD.WIDE.U32 R14, R15, 0x4, R12 ;  /* 0x000000040f0e7825 */ /* 0x001fc800078e000c */
[--C-:B------:R-:W-:Y:S02]  /*20e0*/  IMAD.WIDE.U32 R16, R17, 0x4, R12.reuse ;  /* 0x0000000411107825 */ /* 0x100fe400078e000c */
[----:B------:R-:W2:Y:S02]  /*20f0*/  LDG.E R15, desc[UR6][R14.64] ;  /* 0x000000060e0f7981 */ /* 0x000ea4000c1e1900 */
[C---:B------:R-:W-:Y:S02]  /*2100*/  VIADD R19, R2.reuse, 0xfffff400 ;  /* 0xfffff40002137836 */ /* 0x040fe40000000000 */
[----:B------:R-:W-:Y:S01]  /*2110*/  VIADD R21, R2, 0xfffff600 ;  /* 0xfffff60002157836 */ /* 0x000fe20000000000 */
[----:B------:R-:W3:Y:S01]  /*2120*/  LDG.E R16, desc[UR6][R16.64] ;  /* 0x0000000610107981 */ /* 0x000ee2000c1e1900 */
[----:B------:R-:W-:-:S04]  /*2130*/  IMAD.WIDE.U32 R18, R19, 0x4, R12 ;  /* 0x0000000413127825 */ /* 0x000fc800078e000c */
[--C-:B------:R-:W-:Y:S02]  /*2140*/  IMAD.WIDE.U32 R20, R21, 0x4, R12.reuse ;  /* 0x0000000415147825 */ /* 0x100fe400078e000c */
[----:B------:R-:W4:Y:S02]  /*2150*/  LDG.E R18, desc[UR6][R18.64] ;  /* 0x0000000612127981 */ /* 0x000f24000c1e1900 */
[C---:B------:R-:W-:Y:S02]  /*2160*/  VIADD R23, R2.reuse, 0xfffff800 ;  /* 0xfffff80002177836 */ /* 0x040fe40000000000 */
[----:B------:R-:W-:Y:S01]  /*2170*/  VIADD R27, R2, 0xfffffa00 ;  /* 0xfffffa00021b7836 */ /* 0x000fe20000000000 */
[----:B------:R-:W5:Y:S01]  /*2180*/  LDG.E R21, desc[UR6][R20.64] ;  /* 0x0000000614157981 */ /* 0x000f62000c1e1900 */
[----:B------:R-:W-:-:S04]  /*2190*/  IMAD.WIDE.U32 R22, R23, 0x4, R12 ;  /* 0x0000000417167825 */ /* 0x000fc800078e000c */
[----:B------:R-:W-:Y:S02]  /*21a0*/  IMAD.WIDE.U32 R26, R27, 0x4, R12 ;  /* 0x000000041b1a7825 */ /* 0x000fe400078e000c */
[----:B------:R0:W5:Y:S04]  /*21b0*/  LDG.E R22, desc[UR6][R22.64] ;  /* 0x0000000616167981 */ /* 0x000168000c1e1900 */
[----:B------:R-:W5:Y:S01]  /*21c0*/  LDG.E R27, desc[UR6][R26.64] ;  /* 0x000000061a1b7981 */ /* 0x000f62000c1e1900 */
[----:B------:R-:W-:-:S04]  /*21d0*/  VIADD R29, R2, 0xfffffc00 ;  /* 0xfffffc00021d7836 */ /* 0x000fc80000000000 */
[----:B------:R-:W-:-:S04]  /*21e0*/  IMAD.WIDE.U32 R28, R29, 0x4, R12 ;  /* 0x000000041d1c7825 */ /* 0x000fc800078e000c */
[C---:B0-----:R-:W-:Y:S02]  /*21f0*/  VIADD R23, R2.reuse, 0x600 ;  /* 0x0000060002177836 */ /* 0x041fe40000000000 */
[----:B------:R0:W5:Y:S02]  /*2200*/  LDG.E R28, desc[UR6][R28.64] ;  /* 0x000000061c1c7981 */ /* 0x000164000c1e1900 */
[----:B0-----:R-:W-:Y:S01]  /*2210*/  VIADD R29, R2, 0x800 ;  /* 0x00000800021d7836 */ /* 0x001fe20000000000 */
[--C-:B--2---:R-:W-:Y:S02]  /*2220*/  SHF.R.S32.HI R17, RZ, 0x1f, R15.reuse ;  /* 0x0000001fff117819 */ /* 0x104fe4000001140f */
[----:B---3--:R-:W-:Y:S01]  /*2230*/  IADD3 R4, P0, P1, R16, R4, R15 ;  /* 0x0000000410047210 */ /* 0x008fe2000791e00f */
[----:B------:R-:W-:Y:S01]  /*2240*/  VIADD R15, R2, 0xfffffe00 ;  /* 0xfffffe00020f7836 */ /* 0x000fe20000000000 */
[----:B------:R-:W-:-:S03]  /*2250*/  SHF.R.S32.HI R16, RZ, 0x1f, R16 ;  /* 0x0000001fff107819 */ /* 0x000fc60000011410 */
[----:B------:R-:W-:Y:S01]  /*2260*/  IMAD.WIDE.U32 R14, R15, 0x4, R12 ;  /* 0x000000040f0e7825 */ /* 0x000fe200078e000c */
[----:B------:R-:W-:Y:S02]  /*2270*/  IADD3.X R10, PT, PT, R16, R10, R17, P0, P1 ;  /* 0x0000000a100a7210 */ /* 0x000fe400007e2411 */
[--C-:B----4-:R-:W-:Y:S02]  /*2280*/  SHF.R.S32.HI R19, RZ, 0x1f, R18.reuse ;  /* 0x0000001fff137819 */ /* 0x110fe40000011412 */
[----:B------:R0:W2:Y:S01]  /*2290*/  LDG.E R25, desc[UR6][R14.64] ;  /* 0x000000060e197981 */ /* 0x0000a2000c1e1900 */
[----:B-----5:R-:W-:Y:S02]  /*22a0*/  IADD3 R4, P0, P1, R21, R4, R18 ;  /* 0x0000000415047210 */ /* 0x020fe4000791e012 */
[----:B------:R-:W-:Y:S01]  /*22b0*/  SHF.R.S32.HI R18, RZ, 0x1f, R21 ;  /* 0x0000001fff127819 */ /* 0x000fe20000011415 */
[C---:B------:R-:W-:Y:S02]  /*22c0*/  VIADD R21, R2.reuse, 0x200 ;  /* 0x0000020002157836 */ /* 0x040fe40000000000 */
[----:B------:R-:W-:Y:S01]  /*22d0*/  IMAD.WIDE.U32 R16, R2, 0x4, R12 ;  /* 0x0000000402107825 */ /* 0x000fe200078e000c */
[----:B0-----:R-:W-:-:S03]  /*22e0*/  IADD3.X R15, PT, PT, R18, R10, R19, P0, P1 ;  /* 0x0000000a120f7210 */ /* 0x001fc600007e2413 */
[----:B------:R-:W-:Y:S01]  /*22f0*/  IMAD.WIDE.U32 R20, R21, 0x4, R12 ;  /* 0x0000000415147825 */ /* 0x000fe200078e000c */
[----:B------:R0:W3:Y:S01]  /*2300*/  LDG.E R26, desc[UR6][R16.64] ;  /* 0x00000006101a7981 */ /* 0x0000e2000c1e1900 */
[--C-:B------:R-:W-:Y:S02]  /*2310*/  IADD3 R10, P0, P1, R27, R4, R22.reuse ;  /* 0x000000041b0a7210 */ /* 0x100fe4000791e016 */
[----:B------:R-:W-:Y:S01]  /*2320*/  SHF.R.S32.HI R4, RZ, 0x1f, R22 ;  /* 0x0000001fff047819 */ /* 0x000fe20000011416 */
[----:B------:R-:W-:Y:S01]  /*2330*/  VIADD R19, R2, 0x400 ;  /* 0x0000040002137836 */ /* 0x000fe20000000000 */
[----:B------:R-:W-:Y:S02]  /*2340*/  SHF.R.S32.HI R18, RZ, 0x1f, R27 ;  /* 0x0000001fff127819 */ /* 0x000fe4000001141b */
[----:B------:R-:W3:Y:S02]  /*2350*/  LDG.E R27, desc[UR6][R20.64] ;  /* 0x00000006141b7981 */ /* 0x000ee4000c1e1900 */
[----:B------:R-:W-:Y:S01]  /*2360*/  IADD3.X R4, PT, PT, R18, R15, R4, P0, P1 ;  /* 0x0000000f12047210 */ /* 0x000fe200007e2404 */
[----:B------:R-:W-:-:S04]  /*2370*/  IMAD.WIDE.U32 R14, R19, 0x4, R12 ;  /* 0x00000004130e7825 */ /* 0x000fc800078e000c */
[----:B0-----:R-:W-:-:S04]  /*2380*/  IMAD.WIDE.U32 R16, R23, 0x4, R12 ;  /* 0x0000000417107825 */ /* 0x001fc800078e000c */
[----:B------:R-:W-:Y:S02]  /*2390*/  VIADD R23, R2, 0xa00 ;  /* 0x00000a0002177836 */ /* 0x000fe40000000000 */
[--C-:B------:R-:W-:Y:S01]  /*23a0*/  IMAD.WIDE.U32 R18, R29, 0x4, R12.reuse ;  /* 0x000000041d127825 */ /* 0x100fe200078e000c */
[----:B------:R-:W4:Y:S04]  /*23b0*/  LDG.E R16, desc[UR6][R16.64] ;  /* 0x0000000610107981 */ /* 0x000f28000c1e1900 */
[----:B------:R0:W4:Y:S04]  /*23c0*/  LDG.E R29, desc[UR6][R14.64] ;  /* 0x000000060e1d7981 */ /* 0x000128000c1e1900 */
[----:B------:R-:W5:Y:S01]  /*23d0*/  LDG.E R18, desc[UR6][R18.64] ;  /* 0x0000000612127981 */ /* 0x000f62000c1e1900 */
[----:B0-----:R-:W-:-:S06]  /*23e0*/  IMAD.WIDE.U32 R14, R23, 0x4, R12 ;  /* 0x00000004170e7825 */ /* 0x001fcc00078e000c */
[----:B------:R-:W5:Y:S01]  /*23f0*/  LDG.E R15, desc[UR6][R14.64] ;  /* 0x000000060e0f7981 */ /* 0x000f62000c1e1900 */
[C---:B------:R-:W-:Y:S02]  /*2400*/  VIADD R21, R2.reuse, 0xc00 ;  /* 0x00000c0002157836 */ /* 0x040fe40000000000 */
[----:B------:R-:W-:Y:S02]  /*2410*/  VIADD R23, R2, 0xe00 ;  /* 0x00000e0002177836 */ /* 0x000fe40000000000 */
[----:B------:R-:W-:-:S04]  /*2420*/  IMAD.WIDE.U32 R20, R21, 0x4, R12 ;  /* 0x0000000415147825 */ /* 0x000fc800078e000c */
[----:B------:R-:W-:Y:S02]  /*2430*/  IMAD.WIDE.U32 R22, R23, 0x4, R12 ;  /* 0x0000000417167825 */ /* 0x000fe400078e000c */
[----:B------:R-:W5:Y:S04]  /*2440*/  LDG.E R20, desc[UR6][R20.64] ;  /* 0x0000000614147981 */ /* 0x000f68000c1e1900 */
[----:B------:R-:W5:Y:S01]  /*2450*/  LDG.E R23, desc[UR6][R22.64] ;  /* 0x0000000616177981 */ /* 0x000f62000c1e1900 */
[----:B------:R-:W-:Y:S01]  /*2460*/  SHF.R.S32.HI R17, RZ, 0x1f, R28 ;  /* 0x0000001fff117819 */ /* 0x000fe2000001141c */
[----:B------:R-:W-:Y:S02]  /*2470*/  VIADD R24, R24, 0x10 ;  /* 0x0000001018187836 */ /* 0x000fe40000000000 */
[----:B------:R-:W-:-:S02]  /*2480*/  VIADD R11, R11, 0x2000 ;  /* 0x000020000b0b7836 */ /* 0x000fc40000000000 */
[----:B------:R-:W-:Y:S01]  /*2490*/  VIADD R2, R2, 0x2000 ;  /* 0x0000200002027836 */ /* 0x000fe20000000000 */
[----:B--2---:R-:W-:Y:S02]  /*24a0*/  IADD3 R10, P0, P1, R25, R10, R28 ;  /* 0x0000000a190a7210 */ /* 0x004fe4000791e01c */
        /* <DEDUP_REMOVED lines=21> */
.L_x_366:
[----:B------:R-:W-:-:S07]  /*2600*/  VIADD R22, R11, 0xfffff000 ;  /* 0xfffff0000b167836 */ /* 0x000fce0000000000 */
.L_x_365:
[----:B------:R-:W-:Y:S05]  /*2610*/  BSYNC.RECONVERGENT B2 ;  /* 0x0000000000027941 */ /* 0x000fea0003800200 */
.L_x_364:
        /* <DEDUP_REMOVED lines=8> */
[----:B------:R-:W-:-:S04]  /*26a0*/  IMAD.IADD R11, R22, 0x1, R7 ;  /* 0x00000001160b7824 */ /* 0x000fc800078e0207 */
        /* <DEDUP_REMOVED lines=40> */
.L_x_369:
[----:B------:R-:W-:Y:S05]  /*2930*/  BSYNC.RECONVERGENT B2 ;  /* 0x0000000000027941 */ /* 0x000fea0003800200 */
.L_x_368:
[----:B------:R-:W-:Y:S05]  /*2940*/  @!P0 BRA `(.L_x_363) ;  /* 0x0000000000a88947 */ /* 0x000fea0003800000 */
[----:B------:R-:W-:Y:S01]  /*2950*/  ISETP.GE.U32.AND P0, PT, R2, 0x4, PT ;  /* 0x000000040200780c */ /* 0x000fe20003f06070 */
[----:B------:R-:W-:Y:S01]  /*2960*/  BSSY.RECONVERGENT B2, `(.L_x_370) ;  /* 0x0000019000027945 */ /* 0x000fe20003800200 */
[----:B------:R-:W-:-:S11]  /*2970*/  LOP3.LUT P1, RZ, R8, 0x3, RZ, 0xc0, !PT ;  /* 0x0000000308ff7812 */ /* 0x000fd6000782c0ff */
[----:B------:R-:W-:Y:S05]  /*2980*/  @!P0 BRA `(.L_x_371) ;  /* 0x0000000000588947 */ /* 0x000fea0003800000 */
[----:B------:R-:W0:Y:S01]  /*2990*/  LDC.64 R8, c[0x0][0x380] ;  /* 0x0000e000ff087b82 */ /* 0x000e220000000a00 */
[----:B------:R-:W-:-:S04]  /*29a0*/  IMAD.IADD R7, R22, 0x1, R7 ;  /* 0x0000000116077824 */ /* 0x000fc800078e0207 */
[C---:B------:R-:W-:Y:S02]  /*29b0*/  VIADD R13, R7.reuse, 0x200 ;  /* 0x00000200070d7836 */ /* 0x040fe40000000000 */
[C---:B------:R-:W-:Y:S02]  /*29c0*/  VIADD R17, R7.reuse, 0x400 ;  /* 0x0000040007117836 */ /* 0x040fe40000000000 */
[----:B0-----:R-:W-:-:S04]  /*29d0*/  IMAD.WIDE.U32 R14, R7, 0x4, R8 ;  /* 0x00000004070e7825 */ /* 0x001fc800078e0008 */
[--C-:B------:R-:W-:Y:S02]  /*29e0*/  IMAD.WIDE.U32 R12, R13, 0x4, R8.reuse ;  /* 0x000000040d0c7825 */ /* 0x100fe400078e0008 */
[----:B------:R-:W2:Y:S02]  /*29f0*/  LDG.E R15, desc[UR6][R14.64] ;  /* 0x000000060e0f7981 */ /* 0x000ea4000c1e1900 */
[----:B------:R-:W-:Y:S02]  /*2a00*/  VIADD R7, R7, 0x600 ;  /* 0x0000060007077836 */ /* 0x000fe40000000000 */
[--C-:B------:R-:W-:Y:S01]  /*2a10*/  IMAD.WIDE.U32 R16, R17, 0x4, R8.reuse ;  /* 0x0000000411107825 */ /* 0x100fe200078e0008 */
[----:B------:R-:W3:Y:S03]  /*2a20*/  LDG.E R12, desc[UR6][R12.64] ;  /* 0x000000060c0c7981 */ /* 0x000ee6000c1e1900 */
[----:B------:R-:W-:-:S02]  /*2a30*/  IMAD.WIDE.U32 R8, R7, 0x4, R8 ;  /* 0x0000000407087825 */ /* 0x000fc400078e0008 */
[----:B------:R-:W4:Y:S04]  /*2a40*/  LDG.E R17, desc[UR6][R16.64] ;  /* 0x0000000610117981 */ /* 0x000f28000c1e1900 */
[----:B------:R-:W5:Y:S01]  /*2a50*/  LDG.E R8, desc[UR6][R8.64] ;  /* 0x0000000608087981 */ /* 0x000f62000c1e1900 */
[----:B------:R-:W-:Y:S01]  /*2a60*/  VIADD R22, R22, 0x800 ;  /* 0x0000080016167836 */ /* 0x000fe20000000000 */
[--C-:B--2---:R-:W-:Y:S02]  /*2a70*/  SHF.R.S32.HI R7, RZ, 0x1f, R15.reuse ;  /* 0x0000001fff077819 */ /* 0x104fe4000001140f */
[----:B---3--:R-:W-:Y:S02]  /*2a80*/  IADD3 R4, P0, P2, R12, R4, R15 ;  /* 0x000000040c047210 */ /* 0x008fe40007a1e00f */
[----:B------:R-:W-:-:S02]  /*2a90*/  SHF.R.S32.HI R2, RZ, 0x1f, R12 ;  /* 0x0000001fff027819 */ /* 0x000fc4000001140c */
[----:B----4-:R-:W-:Y:S02]  /*2aa0*/  SHF.R.S32.HI R11, RZ, 0x1f, R17 ;  /* 0x0000001fff0b7819 */ /* 0x010fe40000011411 */
[----:B------:R-:W-:Y:S02]  /*2ab0*/  IADD3.X R2, PT, PT, R2, R10, R7, P0, P2 ;  /* 0x0000000a02027210 */ /* 0x000fe400007e4407 */
[----:B-----5:R-:W-:Y:S02]  /*2ac0*/  IADD3 R4, P3, P4, R8, R4, R17 ;  /* 0x0000000408047210 */ /* 0x020fe40007c7e011 */
[----:B------:R-:W-:-:S04]  /*2ad0*/  SHF.R.S32.HI R10, RZ, 0x1f, R8 ;  /* 0x0000001fff0a7819 */ /* 0x000fc80000011408 */
[----:B------:R-:W-:-:S07]  /*2ae0*/  IADD3.X R10, PT, PT, R10, R2, R11, P3, P4 ;  /* 0x000000020a0a7210 */ /* 0x000fce0001fe840b */
.L_x_371:
[----:B------:R-:W-:Y:S05]  /*2af0*/  BSYNC.RECONVERGENT B2 ;  /* 0x0000000000027941 */ /* 0x000fea0003800200 */
.L_x_370:
[----:B------:R-:W-:Y:S05]  /*2b00*/  @!P1 BRA `(.L_x_363) ;  /* 0x0000000000389947 */ /* 0x000fea0003800000 */
[----:B------:R-:W0:Y:S01]  /*2b10*/  LDC.64 R8, c[0x0][0x380] ;  /* 0x0000e000ff087b82 */ /* 0x000e220000000a00 */
[----:B------:R-:W-:Y:S01]  /*2b20*/  LOP3.LUT R2, R3, 0xffff, RZ, 0xc0, !PT ;  /* 0x0000ffff03027812 */ /* 0x000fe200078ec0ff */
[----:B------:R-:W-:-:S03]  /*2b30*/  IMAD.IADD R7, R22, 0x1, R6 ;  /* 0x0000000116077824 */ /* 0x000fc600078e0206 */
[----:B------:R-:W-:-:S04]  /*2b40*/  LEA.HI R2, R2, 0x1, RZ, 0x17 ;  /* 0x0000000102027811 */ /* 0x000fc800078fb8ff */
[----:B------:R-:W-:-:S05]  /*2b50*/  LOP3.LUT R2, R2, 0x3, RZ, 0xc0, !PT ;  /* 0x0000000302027812 */ /* 0x000fca00078ec0ff */
[----:B------:R-:W-:-:S07]  /*2b60*/  IMAD.MOV R6, RZ, RZ, -R2 ;  /* 0x000000ffff067224 */ /* 0x000fce00078e0a02 */
.L_x_372:
        /* <DEDUP_REMOVED lines=8> */
.L_x_363:
[----:B------:R-:W-:Y:S05]  /*2bf0*/  BSYNC.RECONVERGENT B1 ;  /* 0x0000000000017941 */ /* 0x000fea0003800200 */
.L_x_360:
        /* <DEDUP_REMOVED lines=32> */
[----:B------:R-:W-:Y:S01]  /*2e00*/  @!P2 MOV R8, 0x400 ;  /* 0x000004000008a802 */ /* 0x000fe20000000f00 */
[----:B------:R-:W-:Y:S01]  /*2e10*/  IMAD.X R4, R3, 0x1, R6, P0 ;  /* 0x0000000103047824 */ /* 0x000fe200000e0606 */
[----:B------:R-:W-:Y:S02]  /*2e20*/  @!P2 SHF.R.U32.HI R6, RZ, 0x2, R5 ;  /* 0x00000002ff06a819 */ /* 0x000fe40000011605 */
[----:B--2---:R-:W-:Y:S02]  /*2e30*/  @!P2 LEA R11, R11, R8, 0x18 ;  /* 0x000000080b0ba211 */ /* 0x004fe400078ec0ff */
[----:B------:R-:W1:Y:S01]  /*2e40*/  SHFL.DOWN PT, R3, R4, 0x10, 0x1f ;  /* 0x0a001f0004037f89 */ /* 0x000e6200000e0000 */
[----:B------:R-:W-:-:S05]  /*2e50*/  @!P2 LOP3.LUT R6, R6, 0xf8, RZ, 0xc0, !PT ;  /* 0x000000f80606a812 */ /* 0x000fca00078ec0ff */
        /* <DEDUP_REMOVED lines=9> */
[----:B------:R-:W0:Y:S01]  /*2ef0*/  S2UR UR5, SR_CgaCtaId ;  /* 0x00000000000579c3 */ /* 0x000e220000008800 */
[----:B------:R-:W-:Y:S02]  /*2f00*/  UMOV UR4, 0x400 ;  /* 0x0000040000047882 */ /* 0x000fe40000000000 */
[----:B0-----:R-:W-:-:S09]  /*2f10*/  ULEA UR4, UR5, UR4, 0x18 ;  /* 0x0000000405047291 */ /* 0x001fd2000f8ec0ff */
[----:B------:R-:W-:Y:S04]  /*2f20*/  LDS.64 R8, [UR4+0x18] ;  /* 0x00001804ff087984 */ /* 0x000fe80008000a00 */
[----:B------:R-:W2:Y:S04]  /*2f30*/  LDS.128 R24, [UR4+0x20] ;  /* 0x00002004ff187984 */ /* 0x000ea80008000c00 */
[----:B------:R-:W0:Y:S04]  /*2f40*/  LDS.128 R4, [UR4+0x30] ;  /* 0x00003004ff047984 */ /* 0x000e280008000c00 */
[----:B------:R-:W1:Y:S04]  /*2f50*/  LDS.128 R20, [UR4+0x40] ;  /* 0x00004004ff147984 */ /* 0x000e680008000c00 */
[----:B------:R-:W3:Y:S04]  /*2f60*/  LDS.128 R16, [UR4+0x50] ;  /* 0x00005004ff107984 */ /* 0x000ee80008000c00 */
[----:B------:R-:W4:Y:S01]  /*2f70*/  LDS.128 R12, [UR4+0x60] ;  /* 0x00006004ff0c7984 */ /* 0x000f220008000c00 */
[----:B--2---:R-:W-:-:S04]  /*2f80*/  IADD3 R11, P1, P2, R24, R8, R2 ;  /* 0x00000008180b7210 */ /* 0x004fc80007a3e002 */
[----:B------:R-:W-:Y:S02]  /*2f90*/  IADD3.X R25, PT, PT, R25, R9, R3, P1, P2 ;  /* 0x0000000919197210 */ /* 0x000fe40000fe4403 */
[----:B0-----:R-:W-:Y:S02]  /*2fa0*/  IADD3 R3, P1, P2, R4, R11, R26 ;  /* 0x0000000b04037210 */ /* 0x001fe40007a3e01a */
[----:B------:R-:W0:Y:S02]  /*2fb0*/  LDS.128 R8, [UR4+0x70] ;  /* 0x00007004ff087984 */ /* 0x000e240008000c00 */
[----:B------:R-:W-:Y:S02]  /*2fc0*/  IADD3.X R5, PT, PT, R5, R25, R27, P1, P2 ;  /* 0x0000001905057210 */ /* 0x000fe40000fe441b */
[----:B------:R-:W2:Y:S01]  /*2fd0*/  LDS.128 R24, [UR4+0x80] ;  /* 0x00008004ff187984 */ /* 0x000ea20008000c00 */
[----:B-1----:R-:W-:-:S04]  /*2fe0*/  IADD3 R3, P1, P2, R20, R3, R6 ;  /* 0x0000000314037210 */ /* 0x002fc80007a3e006 */
[----:B---3--:R-:W-:Y:S02]  /*2ff0*/  IADD3 R3, P3, P4, R16, R3, R22 ;  /* 0x0000000310037210 */ /* 0x008fe40007c7e016 */
[----:B------:R-:W-:Y:S02]  /*3000*/  IADD3.X R7, PT, PT, R21, R5, R7, P1, P2 ;  /* 0x0000000515077210 */ /* 0x000fe40000fe4407 */
[----:B----4-:R-:W-:Y:S02]  /*3010*/  IADD3 R3, P1, P2, R12, R3, R18 ;  /* 0x000000030c037210 */ /* 0x010fe40007a3e012 */
[----:B------:R-:W-:-:S04]  /*3020*/  IADD3.X R17, PT, PT, R17, R7, R23, P3, P4 ;  /* 0x0000000711117210 */ /* 0x000fc80001fe8417 */
[----:B------:R-:W-:Y:S02]  /*3030*/  IADD3.X R13, PT, PT, R13, R17, R19, P1, P2 ;  /* 0x000000110d0d7210 */ /* 0x000fe40000fe4413 */
[----:B0-----:R-:W-:-:S04]  /*3040*/  IADD3 R3, P3, P4, R8, R3, R14 ;  /* 0x0000000308037210 */ /* 0x001fc80007c7e00e */
[----:B--2---:R-:W-:Y:S02]  /*3050*/  IADD3 R3, P1, P2, R24, R3, R10 ;  /* 0x0000000318037210 */ /* 0x004fe40007a3e00a */
[----:B------:R-:W-:Y:S02]  /*3060*/  IADD3.X R9, PT, PT, R9, R13, R15, P3, P4 ;  /* 0x0000000d09097210 */ /* 0x000fe40001fe840f */
[----:B------:R-:W-:Y:S02]  /*3070*/  IADD3 R2, P3, PT, R3, R26, RZ ;  /* 0x0000001a03027210 */ /* 0x000fe40007f7e0ff */
[----:B------:R-:W-:-:S05]  /*3080*/  IADD3.X R3, PT, PT, R25, R9, R11, P1, P2 ;  /* 0x0000000919037210 */ /* 0x000fca0000fe440b */
[----:B------:R-:W-:-:S07]  /*3090*/  IMAD.X R3, R3, 0x1, R27, P3 ;  /* 0x0000000103037824 */ /* 0x000fce00018e061b */
.L_x_359:
[----:B------:R-:W-:Y:S05]  /*30a0*/  BSYNC.RECONVERGENT B0 ;  /* 0x0000000000007941 */ /* 0x000fea0003800200 */
.L_x_343:
[----:B------:R-:W-:Y:S05]  /*30b0*/  @P0 EXIT ;  /* 0x000000000000094d */ /* 0x000fea0003800000 */
[----:B------:R-:W3:Y:S02]  /*30c0*/  LDC.64 R4, c[0x0][0x388] ;  /* 0x0000e200ff047b82 */ /* 0x000ee40000000a00 */
[----:B---3--:R-:W-:-:S05]  /*30d0*/  IMAD.WIDE.U32 R4, R0, 0x8, R4 ;  /* 0x0000000800047825 */ /* 0x008fca00078e0004 */
[----:B------:R-:W-:Y:S01]  /*30e0*/  STG.E.64 desc[UR6][R4.64], R2 ;  /* 0x0000000204007986 */ /* 0x000fe2000c101b06 */
[----:B------:R-:W-:Y:S05]  /*30f0*/  EXIT ;  /* 0x000000000000794d */ /* 0x000fea0003800000 */
.L_x_373:
        /* <DEDUP_REMOVED lines=16> */
.L_x_914:


//--------------------- .text._ZN3cub18CUB_300001_SM_10006detail6reduce28DeviceReduceSingleTileKernelINS2_10policy_hubIxjN4cuda3std3__44plusIxEEE10Policy1000EN6thrust24THRUST_300001_SM_1000_NS10device_ptrIiEEPxjS9_xxNS7_10__identityEEEvT0_T1_T2_T3_T4_T6_ --------------------------
	.section	.text._ZN3cub18CUB_300001_SM_10006detail6reduce28DeviceReduceSingleTileKernelINS2_10policy_hubIxjN4cuda3std3__44plusIxEEE10Policy1000EN6thrust24THRUST_300001_SM_1000_NS10device_ptrIiEEPxjS9_xxNS7_10__identityEEEvT0_T1_T2_T3_T4_T6_,"ax",@progbits
	.align	128
        .global         _ZN3cub18CUB_300001_SM_10006detail6reduce28DeviceReduceSingleTileKernelINS2_10policy_hubIxjN4cuda3std3__44plusIxEEE10Policy1000EN6thrust24THRUST_300001_SM_1000_NS10device_ptrIiEEPxjS9_xxNS7_10__identityEEEvT0_T1_T2_T3_T4_T6_
        .type           _ZN3cub18CUB_300001_SM_10006detail6reduce28DeviceReduceSingleTileKernelINS2_10policy_hubIxjN4cuda3std3__44plusIxEEE10Policy1000EN6thrust24THRUST_300001_SM_1000_NS10device_ptrIiEEPxjS9_xxNS7_10__identityEEEvT0_T1_T2_T3_T4_T6_,@function
        .size           _ZN3cub18CUB_300001_SM_10006detail6reduce28DeviceReduceSingleTileKernelINS2_10policy_hubIxjN4cuda3std3__44plusIxEEE10Policy1000EN6thrust24THRUST_300001_SM_1000_NS10device_ptrIiEEPxjS9_xxNS7_10__identityEEEvT0_T1_T2_T3_T4_T6_,(.L_x_915 - _ZN3cub18CUB_300001_SM_10006detail6reduce28DeviceReduceSingleTileKernelINS2_10policy_hubIxjN4cuda3std3__44plusIxEEE10Policy1000EN6thrust24THRUST_300001_SM_1000_NS10device_ptrIiEEPxjS9_xxNS7_10__identityEEEvT0_T1_T2_T3_T4_T6_)
        .other          _ZN3cub18CUB_300001_SM_10006detail6reduce28DeviceReduceSingleTileKernelINS2_10policy_hubIxjN4cuda3std3__44plusIxEEE10Policy1000EN6thrust24THRUST_300001_SM_1000_NS10device_ptrIiEEPxjS9_xxNS7_10__identityEEEvT0_T1_T2_T3_T4_T6_,@"STO_CUDA_ENTRY STV_DEFAULT"
_ZN3cub18CUB_300001_SM_10006detail6reduce28DeviceReduceSingleTileKernelINS2_10policy_hubIxjN4cuda3std3__44plusIxEEE10Policy1000EN6thrust24THRUST_300001_SM_1000_NS10device_ptrIiEEPxjS9_xxNS7_10__identityEEEvT0_T1_T2_T3_T4_T6_:
.text._ZN3cub18CUB_300001_SM_10006detail6reduce28DeviceReduceSingleTileKernelINS2_10policy_hubIxjN4cuda3std3__44plusIxEEE10Policy1000EN6thrust24THRUST_300001_SM_1000_NS10device_ptrIiEEPxjS9_xxNS7_10__identityEEEvT0_T1_T2_T3_T4_T6_:
        /* <DEDUP_REMOVED lines=13> */
.L_x_374:
[----:B------:R-:W-:Y:S01]  /*00d0*/  ISETP.GT.U32.AND P0, PT, R32, 0xdff, PT ;  /* 0x00000dff2000780c */ /* 0x000fe20003f04070 */
[----:B------:R-:W-:-:S12]  /*00e0*/  BSSY.RECONVERGENT B0, `(.L_x_375) ;  /* 0x00002b6000007945 */ /* 0x000fd80003800200 */
        /* <DEDUP_REMOVED lines=13> */
.L_x_378:
[----:B------:R-:W-:Y:S05]  /*01c0*/  BSYNC.RECONVERGENT B1 ;  /* 0x0000000000017941 */ /* 0x000fea0003800200 */
.L_x_377:
        /* <DEDUP_REMOVED lines=17> */
.L_x_383:
        /* <DEDUP_REMOVED lines=54> */
.L_x_382:
[----:B------:R-:W-:Y:S05]  /*0640*/  BSYNC.RECONVERGENT B2 ;  /* 0x0000000000027941 */ /* 0x000fea0003800200 */
.L_x_381:
[----:B------:R-:W-:Y:S05]  /*0650*/  @!P0 BRA `(.L_x_380) ;  /* 0x0000000400148947 */ /* 0x000fea0003800000 */
[----:B------:R-:W-:Y:S01]  /*0660*/  ISETP.GE.U32.AND P1, PT, R25, 0x8, PT ;  /* 0x000000081900780c */ /* 0x000fe20003f26070 */
[----:B------:R-:W-:Y:S01]  /*0670*/  BSSY.RECONVERGENT B2, `(.L_x_384) ;  /* 0x000001f000027945 */ /* 0x000fe20003800200 */
[----:B------:R-:W-:-:S04]  /*0680*/  LOP3.LUT R16, R4, 0x7, RZ, 0xc0, !PT ;  /* 0x0000000704107812 */ /* 0x000fc800078ec0ff */
[----:B------:R-:W-:-:S07]  /*0690*/  ISETP.NE.AND P0, PT, R16, RZ, PT ;  /* 0x000000ff1000720c */ /* 0x000fce0003f05270 */
[----:B------:R-:W-:Y:S06]  /*06a0*/  @!P1 BRA `(.L_x_385) ;  /* 0x00000000006c9947 */ /* 0x000fec0003800000 */
[----:B------:R-:W0:Y:S02]  /*06b0*/  LDC.64 R6, c[0x0][0x380] ;  /* 0x0000e000ff067b82 */ /* 0x000e240000000a00 */
[----:B0-----:R-:W-:-:S05]  /*06c0*/  IMAD.WIDE.U32 R6, R3, 0x4, R6 ;  /* 0x0000000403067825 */ /* 0x001fca00078e0006 */
        /* <DEDUP_REMOVED lines=25> */
.L_x_385:
[----:B------:R-:W-:Y:S05]  /*0860*/  BSYNC.RECONVERGENT B2 ;  /* 0x0000000000027941 */ /* 0x000fea0003800200 */
.L_x_384:
        /* <DEDUP_REMOVED lines=21> */
.L_x_387:
[----:B------:R-:W-:Y:S05]  /*09c0*/  BSYNC.RECONVERGENT B2 ;  /* 0x0000000000027941 */ /* 0x000fea0003800200 */
.L_x_386:
[----:B------:R-:W-:Y:S05]  /*09d0*/  @!P1 BRA `(.L_x_380) ;  /* 0x0000000000349947 */ /* 0x000fea0003800000 */
[----:B------:R-:W0:Y:S02]  /*09e0*/  LDC.64 R6, c[0x0][0x380] ;  /* 0x0000e000ff067b82 */ /* 0x000e240000000a00 */
[----:B0-----:R-:W-:-:S04]  /*09f0*/  IMAD.WIDE.U32 R6, R3, 0x4, R6 ;  /* 0x0000000403067825 */ /* 0x001fc800078e0006 */
[----:B------:R-:W-:Y:S02]  /*0a00*/  IMAD.MOV R3, RZ, RZ, -R4 ;  /* 0x000000ffff037224 */ /* 0x000fe400078e0a04 */
[----:B------:R-:W-:-:S07]  /*0a10*/  IMAD.MOV.U32 R9, RZ, RZ, R7 ;  /* 0x000000ffff097224 */ /* 0x000fce00078e0007 */
.L_x_388:
[----:B------:R-:W-:-:S06]  /*0a20*/  IMAD.MOV.U32 R7, RZ, RZ, R9 ;  /* 0x000000ffff077224 */ /* 0x000fcc00078e0009 */
[----:B------:R0:W2:Y:S01]  /*0a30*/  LDG.E R7, desc[UR6][R6.64] ;  /* 0x0000000606077981 */ /* 0x0000a2000c1e1900 */
[----:B------:R-:W-:-:S05]  /*0a40*/  VIADD R3, R3, 0x1 ;  /* 0x0000000103037836 */ /* 0x000fca0000000000 */
[----:B------:R-:W-:Y:S02]  /*0a50*/  ISETP.NE.AND P0, PT, R3, RZ, PT ;  /* 0x000000ff0300720c */ /* 0x000fe40003f05270 */
[----:B0-----:R-:W-:-:S05]  /*0a60*/  IADD3 R6, P2, PT, R6, 0x800, RZ ;  /* 0x0000080006067810 */ /* 0x001fca0007f5e0ff */
[----:B------:R-:W-:Y:S01]  /*0a70*/  IMAD.X R9, RZ, RZ, R9, P2 ;  /* 0x000000ffff097224 */ /* 0x000fe200010e0609 */
[----:B--2---:R-:W-:-:S04]  /*0a80*/  IADD3 R0, P1, PT, R7, R0, RZ ;  /* 0x0000000007007210 */ /* 0x004fc80007f3e0ff */
[----:B------:R-:W-:Y:S01]  /*0a90*/  LEA.HI.X.SX32 R2, R7, R2, 0x1, P1 ;  /* 0x0000000207027211 */ /* 0x000fe200008f0eff */
[----:B------:R-:W-:Y:S08]  /*0aa0*/  @P0 BRA `(.L_x_388) ;  /* 0xfffffffc00dc0947 */ /* 0x000ff0000383ffff */
.L_x_380:
[----:B------:R-:W-:Y:S05]  /*0ab0*/  BSYNC.RECONVERGENT B1 ;  /* 0x0000000000017941 */ /* 0x000fea0003800200 */
.L_x_379:
        /* <DEDUP_REMOVED lines=77> */
.L_x_389:
        /* <DEDUP_REMOVED lines=26> */
[----:B------:R-:W-:Y:S01]  /*1130*/  VIADD R4, R3, 0x8 ;  /* 0x0000000803047836 */ /* 0x000fe20000000000 */
[----:B------:R-:W1:Y:S02]  /*1140*/  @!P2 S2R R11, SR_CgaCtaId ;  /* 0x00000000000ba919 */ /* 0x000e640000008800 */
        /* <DEDUP_REMOVED lines=12> */
[----:B------:R-:W-:Y:S02]  /*1210*/  IMAD.X R7, R2, 0x1, R10, P1 ;  /* 0x0000000102077824 */ /* 0x000fe400008e060a */
[----:B------:R-:W-:Y:S01]  /*1220*/  VIADD R2, R3, 0x10 ;  /* 0x0000001003027836 */ /* 0x000fe20000000000 */
[----:B------:R-:W-:Y:S02]  /*1230*/  @!P2 SHF.R.U32.HI R3, RZ, 0x2, R5 ;  /* 0x00000002ff03a819 */ /* 0x000fe40000011605 */
[----:B------:R-:W2:Y:S02]  /*1240*/  SHFL.DOWN PT, R4, R7, 0x10, R9 ;  /* 0x0a00000007047989 */ /* 0x000ea400000e0009 */
[----:B------:R-:W-:Y:S02]  /*1250*/  ISETP.GT.AND P0, PT, R2, R9, PT ;  /* 0x000000090200720c */ /* 0x000fe40003f04270 */
[----:B------:R-:W-:-:S04]  /*1260*/  @!P2 MOV R2, 0x400 ;  /* 0x000004000002a802 */ /* 0x000fc80000000f00 */
[----:B-1----:R-:W-:Y:S02]  /*1270*/  @!P2 LEA R11, R11, R2, 0x18 ;  /* 0x000000020b0ba211 */ /* 0x002fe400078ec0ff */
[----:B0-----:R-:W-:-:S04]  /*1280*/  SEL R0, R0, RZ, !P0 ;  /* 0x000000ff00007207 */ /* 0x001fc80004000000 */
[----:B------:R-:W-:Y:S02]  /*1290*/  IADD3 R2, P1, PT, R0, R6, RZ ;  /* 0x0000000600027210 */ /* 0x000fe40007f3e0ff */
[----:B------:R-:W-:Y:S02]  /*12a0*/  @!P2 LOP3.LUT R0, R3, 0xf8, RZ, 0xc0, !PT ;  /* 0x000000f80300a812 */ /* 0x000fe400078ec0ff */
[----:B--2---:R-:W-:Y:S02]  /*12b0*/  SEL R4, R4, RZ, !P0 ;  /* 0x000000ff04047207 */ /* 0x004fe40004000000 */
[----:B------:R-:W-:Y:S01]  /*12c0*/  ISETP.NE.AND P0, PT, R5, RZ, PT ;  /* 0x000000ff0500720c */ /* 0x000fe20003f05270 */
[----:B------:R-:W-:Y:S02]  /*12d0*/  @!P2 IMAD.IADD R11, R0, 0x1, R11 ;  /* 0x00000001000ba824 */ /* 0x000fe400078e020b */
        /* <DEDUP_REMOVED lines=9> */
[----:B------:R-:W-:Y:S01]  /*1370*/  ISETP.GT.U32.AND P6, PT, R32, 0x1a0, PT ;  /* 0x000001a02000780c */ /* 0x000fe20003fc4070 */
[----:B-1----:R-:W-:-:S09]  /*1380*/  ULEA UR4, UR5, UR4, 0x18 ;  /* 0x0000000405047291 */ /* 0x002fd2000f8ec0ff */
[----:B------:R-:W1:Y:S04]  /*1390*/  LDS.64 R24, [UR4+0x18] ;  /* 0x00001804ff187984 */ /* 0x000e680008000a00 */
[----:B------:R-:W2:Y:S04]  /*13a0*/  LDS.128 R4, [UR4+0x20] ;  /* 0x00002004ff047984 */ /* 0x000ea80008000c00 */
[----:B0-----:R-:W0:Y:S04]  /*13b0*/  LDS.128 R8, [UR4+0x30] ;  /* 0x00003004ff087984 */ /* 0x001e280008000c00 */
[----:B------:R-:W3:Y:S04]  /*13c0*/  LDS.128 R12, [UR4+0x40] ;  /* 0x00004004ff0c7984 */ /* 0x000ee80008000c00 */
[----:B------:R-:W4:Y:S04]  /*13d0*/  LDS.128 R16, [UR4+0x50] ;  /* 0x00005004ff107984 */ /* 0x000f280008000c00 */
[----:B------:R-:W5:Y:S01]  /*13e0*/  LDS.128 R20, [UR4+0x60] ;  /* 0x00006004ff147984 */ /* 0x000f620008000c00 */
[----:B-1----:R-:W-:-:S02]  /*13f0*/  SEL R28, R24, RZ, P1 ;  /* 0x000000ff181c7207 */ /* 0x002fc40000800000 */
[----:B------:R-:W-:Y:S02]  /*1400*/  SEL R0, R25, RZ, P1 ;  /* 0x000000ff19007207 */ /* 0x000fe40000800000 */
[----:B--2---:R-:W-:Y:S01]  /*1410*/  SEL R33, R4, RZ, P2 ;  /* 0x000000ff04217207 */ /* 0x004fe20001000000 */
[----:B------:R-:W1:Y:S01]  /*1420*/  LDS.128 R24, [UR4+0x70] ;  /* 0x00007004ff187984 */ /* 0x000e620008000c00 */
[----:B------:R-:W-:Y:S02]  /*1430*/  SEL R4, R5, RZ, P2 ;  /* 0x000000ff05047207 */ /* 0x000fe40001000000 */
[----:B------:R-:W-:Y:S02]  /*1440*/  IADD3 R33, P3, P4, R33, R28, R2 ;  /* 0x0000001c21217210 */ /* 0x000fe40007c7e002 */
[----:B------:R-:W2:Y:S01]  /*1450*/  LDS.128 R28, [UR4+0x80] ;  /* 0x00008004ff1c7984 */ /* 0x000ea20008000c00 */
[C---:B------:R-:W-:Y:S02]  /*1460*/  ISETP.GT.U32.AND P1, PT, R32.reuse, 0x60, PT ;  /* 0x000000602000780c */ /* 0x040fe40003f24070 */
[----:B------:R-:W-:-:S02]  /*1470*/  ISETP.GT.U32.AND P2, PT, R32, 0x80, PT ;  /* 0x000000802000780c */ /* 0x000fc40003f44070 */
[----:B------:R-:W-:Y:S02]  /*1480*/  SEL R5, R6, RZ, P1 ;  /* 0x000000ff06057207 */ /* 0x000fe40000800000 */
[----:B0-----:R-:W-:Y:S02]  /*1490*/  SEL R2, R8, RZ, P2 ;  /* 0x000000ff08027207 */ /* 0x001fe40001000000 */
[----:B------:R-:W-:Y:S02]  /*14a0*/  IADD3.X R0, PT, PT, R4, R0, R3, P3, P4 ;  /* 0x0000000004007210 */ /* 0x000fe40001fe8403 */
[----:B------:R-:W-:Y:S02]  /*14b0*/  SEL R7, R7, RZ, P1 ;  /* 0x000000ff07077207 */ /* 0x000fe40000800000 */
[----:B------:R-:W-:Y:S02]  /*14c0*/  SEL R4, R9, RZ, P2 ;  /* 0x000000ff09047207 */ /* 0x000fe40001000000 */
[----:B------:R-:W-:-:S02]  /*14d0*/  IADD3 R2, P3, P4, R2, R33, R5 ;  /* 0x0000002102027210 */ /* 0x000fc40007c7e005 */
[C---:B------:R-:W-:Y:S02]  /*14e0*/  ISETP.GT.U32.AND P1, PT, R32.reuse, 0xa0, PT ;  /* 0x000000a02000780c */ /* 0x040fe40003f24070 */
[----:B------:R-:W-:Y:S02]  /*14f0*/  ISETP.GT.U32.AND P2, PT, R32, 0xc0, PT ;  /* 0x000000c02000780c */ /* 0x000fe40003f44070 */
[----:B------:R-:W-:Y:S02]  /*1500*/  IADD3.X R4, PT, PT, R4, R0, R7, P3, P4 ;  /* 0x0000000004047210 */ /* 0x000fe40001fe8407 */
[----:B------:R-:W-:Y:S02]  /*1510*/  SEL R3, R10, RZ, P1 ;  /* 0x000000ff0a037207 */ /* 0x000fe40000800000 */
[----:B---3--:R-:W-:Y:S02]  /*1520*/  SEL R0, R12, RZ, P2 ;  /* 0x000000ff0c007207 */ /* 0x008fe40001000000 */
[----:B------:R-:W-:-:S02]  /*1530*/  SEL R10, R11, RZ, P1 ;  /* 0x000000ff0b0a7207 */ /* 0x000fc40000800000 */
[----:B------:R-:W-:Y:S02]  /*1540*/  ISETP.GT.U32.AND P1, PT, R32, 0xe0, PT ;  /* 0x000000e02000780c */ /* 0x000fe40003f24070 */
[----:B------:R-:W-:Y:S02]  /*1550*/  SEL R5, R13, RZ, P2 ;  /* 0x000000ff0d057207 */ /* 0x000fe40001000000 */
[----:B------:R-:W-:Y:S02]  /*1560*/  IADD3 R0, P3, P4, R0, R2, R3 ;  /* 0x0000000200007210 */ /* 0x000fe40007c7e003 */
[----:B------:R-:W-:Y:S02]  /*1570*/  ISETP.GT.U32.AND P2, PT, R32, 0x100, PT ;  /* 0x000001002000780c */ /* 0x000fe40003f44070 */
[----:B------:R-:W-:Y:S02]  /*1580*/  SEL R3, R14, RZ, P1 ;  /* 0x000000ff0e037207 */ /* 0x000fe40000800000 */
[----:B------:R-:W-:-:S02]  /*1590*/  SEL R15, R15, RZ, P1 ;  /* 0x000000ff0f0f7207 */ /* 0x000fc40000800000 */
[----:B------:R-:W-:Y:S02]  /*15a0*/  ISETP.GT.U32.AND P1, PT, R32, 0x120, PT ;  /* 0x000001202000780c */ /* 0x000fe40003f24070 */
[----:B------:R-:W-:Y:S02]  /*15b0*/  IADD3.X R5, PT, PT, R5, R4, R10, P3, P4 ;  /* 0x0000000405057210 */ /* 0x000fe40001fe840a */
[----:B----4-:R-:W-:Y:S02]  /*15c0*/  SEL R2, R16, RZ, P2 ;  /* 0x000000ff10027207 */ /* 0x010fe40001000000 */
[----:B------:R-:W-:Y:S02]  /*15d0*/  SEL R4, R17, RZ, P2 ;  /* 0x000000ff11047207 */ /* 0x000fe40001000000 */
[----:B------:R-:W-:Y:S02]  /*15e0*/  ISETP.GT.U32.AND P2, PT, R32, 0x140, PT ;  /* 0x000001402000780c */ /* 0x000fe40003f44070 */
[----:B------:R-:W-:-:S02]  /*15f0*/  SEL R7, R18, RZ, P1 ;  /* 0x000000ff12077207 */ /* 0x000fc40000800000 */
[----:B------:R-:W-:Y:S02]  /*1600*/  SEL R18, R19, RZ, P1 ;  /* 0x000000ff13127207 */ /* 0x000fe40000800000 */
[----:B------:R-:W-:Y:S02]  /*1610*/  IADD3 R2, P3, P4, R2, R0, R3 ;  /* 0x0000000002027210 */ /* 0x000fe40007c7e003 */
[----:B------:R-:W-:Y:S02]  /*1620*/  ISETP.GT.U32.AND P1, PT, R32, 0x160, PT ;  /* 0x000001602000780c */ /* 0x000fe40003f24070 */
[----:B-----5:R-:W-:Y:S02]  /*1630*/  SEL R0, R20, RZ, P2 ;  /* 0x000000ff14007207 */ /* 0x020fe40001000000 */
[----:B------:R-:W-:Y:S02]  /*1640*/  IADD3.X R4, PT, PT, R4, R5, R15, P3, P4 ;  /* 0x0000000504047210 */ /* 0x000fe40001fe840f */
[----:B------:R-:W-:-:S02]  /*1650*/  SEL R3, R22, RZ, P1 ;  /* 0x000000ff16037207 */ /* 0x000fc40000800000 */
[----:B------:R-:W-:Y:S02]  /*1660*/  SEL R23, R23, RZ, P1 ;  /* 0x000000ff17177207 */ /* 0x000fe40000800000 */
[----:B------:R-:W-:Y:S02]  /*1670*/  SEL R5, R21, RZ, P2 ;  /* 0x000000ff15057207 */ /* 0x000fe40001000000 */
[----:B------:R-:W-:Y:S02]  /*1680*/  IADD3 R0, P1, P3, R0, R2, R7 ;  /* 0x0000000200007210 */ /* 0x000fe40007b3e007 */
[----:B-1----:R-:W-:Y:S02]  /*1690*/  SEL R2, R24, RZ, P5 ;  /* 0x000000ff18027207 */ /* 0x002fe40002800000 */
[----:B------:R-:W-:Y:S02]  /*16a0*/  ISETP.GT.U32.AND P2, PT, R32, 0x1c0, PT ;  /* 0x000001c02000780c */ /* 0x000fe40003f44070 */
[----:B------:R-:W-:-:S02]  /*16b0*/  IADD3.X R5, PT, PT, R5, R4, R18, P1, P3 ;  /* 0x0000000405057210 */ /* 0x000fc40000fe6412 */
[----:B------:R-:W-:Y:S02]  /*16c0*/  IADD3 R2, P3, P4, R2, R0, R3 ;  /* 0x0000000002027210 */ /* 0x000fe40007c7e003 */
[----:B------:R-:W-:Y:S02]  /*16d0*/  SEL R0, R26, RZ, P6 ;  /* 0x000000ff1a007207 */ /* 0x000fe40003000000 */
[----:B--2---:R-:W-:Y:S02]  /*16e0*/  SEL R3, R28, RZ, P2 ;  /* 0x000000ff1c037207 */ /* 0x004fe40001000000 */
[----:B------:R-:W-:Y:S02]  /*16f0*/  ISETP.GT.U32.AND P1, PT, R32, 0x1e0, PT ;  /* 0x000001e02000780c */ /* 0x000fe40003f24070 */
        /* <DEDUP_REMOVED lines=11> */
.L_x_376:
        /* <DEDUP_REMOVED lines=10> */
[----:B------:R-:W-:Y:S01]  /*1850*/  IMAD.MOV.U32 R17, RZ, RZ, 0xe00 ;  /* 0x00000e00ff117424 */ /* 0x000fe200078e00ff */
[----:B--2---:R-:W-:-:S02]  /*1860*/  SHF.R.S32.HI R11, RZ, 0x1f, R4 ;  /* 0x0000001fff0b7819 */ /* 0x004fc40000011404 */
[----:B---3--:R-:W-:Y:S02]  /*1870*/  IADD3 R18, P0, P1, R6, R5, R4 ;  /* 0x0000000506127210 */ /* 0x008fe4000791e004 */
[----:B------:R-:W-:Y:S02]  /*1880*/  SHF.R.S32.HI R4, RZ, 0x1f, R5 ;  /* 0x0000001fff047819 */ /* 0x000fe40000011405 */
[----:B------:R-:W-:-:S04]  /*1890*/  SHF.R.S32.HI R6, RZ, 0x1f, R6 ;  /* 0x0000001fff067819 */ /* 0x000fc80000011406 */
[----:B------:R-:W-:Y:S01]  /*18a0*/  IADD3.X R6, PT, PT, R6, R4, R11, P0, P1 ;  /* 0x0000000406067210 */ /* 0x000fe200007e240b */
[----:B------:R-:W-:Y:S01]  /*18b0*/  VIADD R4, R32, 0xfffff200 ;  /* 0xfffff20020047836 */ /* 0x000fe20000000000 */
[--C-:B----4-:R-:W-:Y:S02]  /*18c0*/  IADD3 R18, P0, P1, R8, R18, R7.reuse ;  /* 0x0000001208127210 */ /* 0x110fe4000791e007 */
[----:B------:R-:W-:Y:S02]  /*18d0*/  SHF.R.S32.HI R7, RZ, 0x1f, R7 ;  /* 0x0000001fff077819 */ /* 0x000fe40000011407 */
[----:B------:R-:W-:-:S04]  /*18e0*/  SHF.R.S32.HI R8, RZ, 0x1f, R8 ;  /* 0x0000001fff087819 */ /* 0x000fc80000011408 */
[----:B------:R-:W-:Y:S02]  /*18f0*/  IADD3.X R7, PT, PT, R8, R6, R7, P0, P1 ;  /* 0x0000000608077210 */ /* 0x000fe400007e2407 */
[----:B------:R-:W-:Y:S02]  /*1900*/  ISETP.GE.U32.AND P0, PT, R4, 0xe00, PT ;  /* 0x00000e000400780c */ /* 0x000fe40003f06070 */
[--C-:B-----5:R-:W-:Y:S02]  /*1910*/  IADD3 R18, P1, P2, R10, R18, R9.reuse ;  /* 0x000000120a127210 */ /* 0x120fe40007a3e009 */
[----:B------:R-:W-:Y:S02]  /*1920*/  SHF.R.S32.HI R9, RZ, 0x1f, R9 ;  /* 0x0000001fff097819 */ /* 0x000fe40000011409 */
[----:B------:R-:W-:-:S04]  /*1930*/  SHF.R.S32.HI R10, RZ, 0x1f, R10 ;  /* 0x0000001fff0a7819 */ /* 0x000fc8000001140a */
[----:B------:R-:W-:-:S03]  /*1940*/  IADD3.X R16, PT, PT, R10, R7, R9, P1, P2 ;  /* 0x000000070a107210 */ /* 0x000fc60000fe4409 */
[----:B------:R-:W-:Y:S05]  /*1950*/  @!P0 BRA `(.L_x_391) ;  /* 0x0000000000788947 */ /* 0x000fea0003800000 */
[----:B------:R-:W0:Y:S01]  /*1960*/  LDC R32, c[0x0][0x390] ;  /* 0x0000e400ff207b82 */ /* 0x000e220000000800 */
[----:B------:R-:W-:-:S07]  /*1970*/  IMAD.MOV.U32 R17, RZ, RZ, 0xe00 ;  /* 0x00000e00ff117424 */ /* 0x000fce00078e00ff */
.L_x_393:
[----:B------:R-:W-:-:S05]  /*1980*/  IMAD.WIDE.U32 R6, R17, 0x4, R2 ;  /* 0x0000000411067825 */ /* 0x000fca00078e0002 */
        /* <DEDUP_REMOVED lines=8> */
[----:B------:R-:W-:Y:S02]  /*1a10*/  SHF.R.S32.HI R5, RZ, 0x1f, R5 ;  /* 0x0000001fff057819 */ /* 0x000fe40000011405 */
[----:B------:R-:W-:-:S04]  /*1a20*/  SHF.R.S32.HI R8, RZ, 0x1f, R8 ;  /* 0x0000001fff087819 */ /* 0x000fc80000011408 */
[----:B------:R-:W-:Y:S02]  /*1a30*/  IADD3.X R5, PT, PT, R8, R16, R5, P0, P1 ;  /* 0x0000001008057210 */ /* 0x000fe400007e2405 */
[--C-:B---3--:R-:W-:Y:S02]  /*1a40*/  IADD3 R18, P0, P1, R10, R18, R9.reuse ;  /* 0x000000120a127210 */ /* 0x108fe4000791e009 */
[----:B------:R-:W-:Y:S02]  /*1a50*/  SHF.R.S32.HI R9, RZ, 0x1f, R9 ;  /* 0x0000001fff097819 */ /* 0x000fe40000011409 */
[----:B------:R-:W-:-:S04]  /*1a60*/  SHF.R.S32.HI R10, RZ, 0x1f, R10 ;  /* 0x0000001fff0a7819 */ /* 0x000fc8000001140a */
[----:B------:R-:W-:Y:S01]  /*1a70*/  IADD3.X R9, PT, PT, R10, R5, R9, P0, P1 ;  /* 0x000000050a097210 */ /* 0x000fe200007e2409 */
[----:B0-----:R-:W-:Y:S01]  /*1a80*/  IMAD.IADD R5, R32, 0x1, -R17 ;  /* 0x0000000120057824 */ /* 0x001fe200078e0a11 */
[--C-:B----4-:R-:W-:Y:S02]  /*1a90*/  IADD3 R18, P1, P2, R12, R18, R11.reuse ;  /* 0x000000120c127210 */ /* 0x110fe40007a3e00b */
[----:B------:R-:W-:Y:S02]  /*1aa0*/  SHF.R.S32.HI R11, RZ, 0x1f, R11 ;  /* 0x0000001fff0b7819 */ /* 0x000fe4000001140b */
[----:B------:R-:W-:Y:S02]  /*1ab0*/  ISETP.GE.U32.AND P0, PT, R5, 0xe00, PT ;  /* 0x00000e000500780c */ /* 0x000fe40003f06070 */
[----:B------:R-:W-:Y:S02]  /*1ac0*/  SHF.R.S32.HI R12, RZ, 0x1f, R12 ;  /* 0x0000001fff0c7819 */ /* 0x000fe4000001140c */
[----:B-----5:R-:W-:-:S02]  /*1ad0*/  IADD3 R18, P3, PT, R13, R18, RZ ;  /* 0x000000120d127210 */ /* 0x020fc40007f7e0ff */
[----:B------:R-:W-:-:S04]  /*1ae0*/  IADD3.X R12, PT, PT, R12, R9, R11, P1, P2 ;  /* 0x000000090c0c7210 */ /* 0x000fc80000fe440b */
[----:B------:R-:W-:-:S03]  /*1af0*/  LEA.HI.X.SX32 R16, R13, R12, 0x1, P3 ;  /* 0x0000000c0d107211 */ /* 0x000fc600018f0eff */
[----:B------:R-:W-:Y:S05]  /*1b00*/  @!P0 BRA `(.L_x_392) ;  /* 0x0000000c00248947 */ /* 0x000fea0003800000 */
[----:B------:R-:W-:-:S05]  /*1b10*/  VIADD R17, R17, 0xe00 ;  /* 0x00000e0011117836 */ /* 0x000fca0000000000 */
[----:B------:R-:W-:-:S13]  /*1b20*/  ISETP.GT.U32.AND P0, PT, R17, R4, PT ;  /* 0x000000041100720c */ /* 0x000fda0003f04070 */
[----:B------:R-:W-:Y:S05]  /*1b30*/  @!P0 BRA `(.L_x_393) ;  /* 0xfffffffc00908947 */ /* 0x000fea000383ffff */
.L_x_391:
[----:B------:R-:W-:Y:S01]  /*1b40*/  IMAD.IADD R3, R32, 0x1, -R17 ;  /* 0x0000000120037824 */ /* 0x000fe200078e0a11 */
[----:B------:R-:W-:Y:S04]  /*1b50*/  BSSY.RECONVERGENT B1, `(.L_x_392) ;  /* 0x00000c4000017945 */ /* 0x000fe80003800200 */
[----:B------:R-:W-:-:S04]  /*1b60*/  ISETP.GE.AND P0, PT, R0, R3, PT ;  /* 0x000000030000720c */ /* 0x000fc80003f06270 */
[----:B------:R-:W-:-:S13]  /*1b70*/  ISETP.GE.U32.OR P0, PT, R17, R32, P0 ;  /* 0x000000201100720c */ /* 0x000fda0000706470 */
[----:B------:R-:W-:Y:S05]  /*1b80*/  @P0 BRA `(.L_x_394) ;  /* 0x0000000c00000947 */ /* 0x000fea0003800000 */
[----:B------:R-:W-:Y:S01]  /*1b90*/  LOP3.LUT R2, RZ, R0, RZ, 0x33, !PT ;  /* 0x00000000ff027212 */ /* 0x000fe200078e33ff */
[----:B------:R-:W-:Y:S03]  /*1ba0*/  BSSY.RECONVERGENT B2, `(.L_x_395) ;  /* 0x0000063000027945 */ /* 0x000fe60003800200 */
[----:B------:R-:W-:-:S04]  /*1bb0*/  IADD3 R2, PT, PT, -R17, R32, R2 ;  /* 0x0000002011027210 */ /* 0x000fc80007ffe102 */
[C---:B------:R-:W-:Y:S02]  /*1bc0*/  ISETP.GE.U32.AND P0, PT, R2.reuse, 0x1e00, PT ;  /* 0x00001e000200780c */ /* 0x040fe40003f06070 */
[----:B------:R-:W-:Y:S01]  /*1bd0*/  LEA.HI R20, R2, 0x1, RZ, 0x17 ;  /* 0x0000000102147811 */ /* 0x000fe200078fb8ff */
[----:B------:R-:W-:-:S03]  /*1be0*/  IMAD.MOV.U32 R2, RZ, RZ, R0 ;  /* 0x000000ffff027224 */ /* 0x000fc600078e0000 */
[----:B------:R-:W-:-:S07]  /*1bf0*/  LOP3.LUT R30, R20, 0xf, RZ, 0xc0, !PT ;  /* 0x0000000f141e7812 */ /* 0x000fce00078ec0ff */
[----:B------:R-:W-:Y:S05]  /*1c00*/  @!P0 BRA `(.L_x_396) ;  /* 0x0000000400708947 */ /* 0x000fea0003800000 */
[----:B------:R-:W0:Y:S01]  /*1c10*/  LDC.64 R2, c[0x0][0x380] ;  /* 0x0000e000ff027b82 */ /* 0x000e220000000a00 */
[----:B------:R-:W-:Y:S01]  /*1c20*/  LOP3.LUT R22, R20, 0xfffff0, RZ, 0xc0, !PT ;  /* 0x00fffff014167812 */ /* 0x000fe200078ec0ff */
[----:B------:R-:W-:Y:S01]  /*1c30*/  BSSY.RECONVERGENT B3, `(.L_x_397) ;  /* 0x0000058000037945 */ /* 0x000fe20003800200 */
[C---:B------:R-:W-:Y:S01]  /*1c40*/  LOP3.LUT R21, R0.reuse, 0x1000, RZ, 0xfc, !PT ;  /* 0x0000100000157812 */ /* 0x040fe200078efcff */
[----:B------:R-:W-:Y:S02]  /*1c50*/  IMAD.IADD R19, R0, 0x1, R17 ;  /* 0x0000000100137824 */ /* 0x000fe400078e0211 */
[----:B------:R-:W-:-:S07]  /*1c60*/  IMAD.MOV R22, RZ, RZ, -R22 ;  /* 0x000000ffff167224 */ /* 0x000fce00078e0a16 */
.L_x_398:
[C---:B------:R-:W-:Y:S02]  /*1c70*/  VIADD R7, R19.reuse, 0x200 ;  /* 0x0000020013077836 */ /* 0x040fe40000000000 */
[----:B0-----:R-:W-:-:S04]  /*1c80*/  IMAD.WIDE.U32 R4, R19, 0x4, R2 ;  /* 0x0000000413047825 */ /* 0x001fc800078e0002 */
[--C-:B------:R-:W-:Y:S01]  /*1c90*/  IMAD.WIDE.U32 R6, R7, 0x4, R2.reuse ;  /* 0x0000000407067825 */ /* 0x100fe200078e0002 */
[----:B------:R0:W2:Y:S03]  /*1ca0*/  LDG.E R25, desc[UR6][R4.64] ;  /* 0x0000000604197981 */ /* 0x0000a6000c1e1900 */
[C---:B------:R-:W-:Y:S01]  /*1cb0*/  VIADD R33, R19.reuse, 0x400 ;  /* 0x0000040013217836 */ /* 0x040fe20000000000 */
[----:B------:R1:W2:Y:S01]  /*1cc0*/  LDG.E R23, desc[UR6][R6.64] ;  /* 0x0000000606177981 */ /* 0x0002a2000c1e1900 */
[----:B------:R-:W-:Y:S02]  /*1cd0*/  VIADD R35, R19, 0x600 ;  /* 0x0000060013237836 */ /* 0x000fe40000000000 */
[----:B------:R-:W-:-:S04]  /*1ce0*/  IMAD.WIDE.U32 R32, R33, 0x4, R2 ;  /* 0x0000000421207825 */ /* 0x000fc800078e0002 */
[--C-:B------:R-:W-:Y:S01]  /*1cf0*/  IMAD.WIDE.U32 R34, R35, 0x4, R2.reuse ;  /* 0x0000000423227825 */ /* 0x100fe200078e0002 */
[----:B------:R-:W3:Y:S03]  /*1d00*/  LDG.E R29, desc[UR6][R32.64] ;  /* 0x00000006201d7981 */ /* 0x000ee6000c1e1900 */
[C---:B------:R-:W-:Y:S01]  /*1d10*/  VIADD R11, R19.reuse, 0x800 ;  /* 0x00000800130b7836 */ /* 0x040fe20000000000 */
[----:B------:R4:W3:Y:S01]  /*1d20*/  LDG.E R24, desc[UR6][R34.64] ;  /* 0x0000000622187981 */ /* 0x0008e2000c1e1900 */
[----:B------:R-:W-:Y:S02]  /*1d30*/  VIADD R9, R19, 0xa00 ;  /* 0x00000a0013097836 */ /* 0x000fe40000000000 */
[----:B------:R-:W-:-:S04]  /*1d40*/  IMAD.WIDE.U32 R10, R11, 0x4, R2 ;  /* 0x000000040b0a7825 */ /* 0x000fc800078e0002 */
[--C-:B------:R-:W-:Y:S01]  /*1d50*/  IMAD.WIDE.U32 R8, R9, 0x4, R2.reuse ;  /* 0x0000000409087825 */ /* 0x100fe200078e0002 */
[----:B------:R5:W3:Y:S03]  /*1d60*/  LDG.E R27, desc[UR6][R10.64] ;  /* 0x000000060a1b7981 */ /* 0x000ae6000c1e1900 */
[C---:B------:R-:W-:Y:S01]  /*1d70*/  VIADD R15, R19.reuse, 0xc00 ;  /* 0x00000c00130f7836 */ /* 0x040fe20000000000 */
[----:B------:R5:W3:Y:S01]  /*1d80*/  LDG.E R28, desc[UR6][R8.64] ;  /* 0x00000006081c7981 */ /* 0x000ae2000c1e1900 */
[----:B------:R-:W-:Y:S02]  /*1d90*/  VIADD R13, R19, 0xe00 ;  /* 0x00000e00130d7836 */ /* 0x000fe40000000000 */
[----:B------:R-:W-:-:S04]  /*1da0*/  IMAD.WIDE.U32 R14, R15, 0x4, R2 ;  /* 0x000000040f0e7825 */ /* 0x000fc800078e0002 */
[--C-:B------:R-:W-:Y:S01]  /*1db0*/  IMAD.WIDE.U32 R12, R13, 0x4, R2.reuse ;  /* 0x000000040d0c7825 */ /* 0x100fe200078e0002 */
[----:B------:R5:W3:Y:S03]  /*1dc0*/  LDG.E R26, desc[UR6][R14.64] ;  /* 0x000000060e1a7981 */ /* 0x000ae6000c1e1900 */
[C---:B0-----:R-:W-:Y:S01]  /*1dd0*/  VIADD R5, R19.reuse, 0x1000 ;  /* 0x0000100013057836 */ /* 0x041fe20000000000 */
[----:B------:R0:W3:Y:S01]  /*1de0*/  LDG.E R31, desc[UR6][R12.64] ;  /* 0x000000060c1f7981 */ /* 0x0000e2000c1e1900 */
[----:B-1----:R-:W-:Y:S02]  /*1df0*/  VIADD R7, R19, 0x1200 ;  /* 0x0000120013077836 */ /* 0x002fe40000000000 */
[----:B------:R-:W-:-:S04]  /*1e00*/  IMAD.WIDE.U32 R4, R5, 0x4, R2 ;  /* 0x0000000405047825 */ /* 0x000fc800078e0002 */
[--C-:B------:R-:W-:Y:S01]  /*1e10*/  IMAD.WIDE.U32 R6, R7, 0x4, R2.reuse ;  /* 0x0000000407067825 */ /* 0x100fe200078e0002 */
[----:B------:R1:W3:Y:S03]  /*1e20*/  LDG.E R32, desc[UR6][R4.64] ;  /* 0x0000000604207981 */ /* 0x0002e6000c1e1900 */
[C---:B----4-:R-:W-:Y:S01]  /*1e30*/  VIADD R35, R19.reuse, 0x1400 ;  /* 0x0000140013237836 */ /* 0x050fe20000000000 */
[----:B------:R4:W3:Y:S01]  /*1e40*/  LDG.E R33, desc[UR6][R6.64] ;  /* 0x0000000606217981 */ /* 0x0008e2000c1e1900 */
[----:B-----5:R-:W-:Y:S02]  /*1e50*/  VIADD R11, R19, 0x1600 ;  /* 0x00001600130b7836 */ /* 0x020fe40000000000 */
[----:B------:R-:W-:-:S04]  /*1e60*/  IMAD.WIDE.U32 R8, R35, 0x4, R2 ;  /* 0x0000000423087825 */ /* 0x000fc800078e0002 */
[--C-:B------:R-:W-:Y:S02]  /*1e70*/  IMAD.WIDE.U32 R10, R11, 0x4, R2.reuse ;  /* 0x000000040b0a7825 */ /* 0x100fe400078e0002 */
[----:B------:R-:W5:Y:S02]  /*1e80*/  LDG.E R8, desc[UR6][R8.64] ;  /* 0x0000000608087981 */ /* 0x000f64000c1e1900 */
[C---:B------:R-:W-:Y:S02]  /*1e90*/  VIADD R35, R19.reuse, 0x1800 ;  /* 0x0000180013237836 */ /* 0x040fe40000000000 */
[----:B------:R-:W-:Y:S01]  /*1ea0*/  VIADD R15, R19, 0x1a00 ;  /* 0x00001a00130f7836 */ /* 0x000fe20000000000 */
[----:B------:R-:W5:Y:S01]  /*1eb0*/  LDG.E R11, desc[UR6][R10.64] ;  /* 0x000000060a0b7981 */ /* 0x000f62000c1e1900 */
[----:B0-----:R-:W-:-:S04]  /*1ec0*/  IMAD.WIDE.U32 R12, R35, 0x4, R2 ;  /* 0x00000004230c7825 */ /* 0x001fc800078e0002 */
[--C-:B------:R-:W-:Y:S02]  /*1ed0*/  IMAD.WIDE.U32 R14, R15, 0x4, R2.reuse ;  /* 0x000000040f0e7825 */ /* 0x100fe400078e0002 */
[----:B------:R-:W5:Y:S04]  /*1ee0*/  LDG.E R12, desc[UR6][R12.64] ;  /* 0x000000060c0c7981 */ /* 0x000f68000c1e1900 */
[----:B------:R-:W5:Y:S01]  /*1ef0*/  LDG.E R15, desc[UR6][R14.64] ;  /* 0x000000060e0f7981 */ /* 0x000f62000c1e1900 */
[C---:B------:R-:W-:Y:S02]  /*1f00*/  VIADD R35, R19.reuse, 0x1c00 ;  /* 0x00001c0013237836 */ /* 0x040fe40000000000 */
[----:B------:R-:W-:Y:S02]  /*1f10*/  VIADD R37, R19, 0x1e00 ;  /* 0x00001e0013257836 */ /* 0x000fe40000000000 */
[----:B-1----:R-:W-:-:S04]  /*1f20*/  IMAD.WIDE.U32 R4, R35, 0x4, R2 ;  /* 0x0000000423047825 */ /* 0x002fc800078e0002 */
[----:B----4-:R-:W-:Y:S02]  /*1f30*/  IMAD.WIDE.U32 R6, R37, 0x4, R2 ;  /* 0x0000000425067825 */ /* 0x010fe400078e0002 */
[----:B------:R-:W4:Y:S04]  /*1f40*/  LDG.E R4, desc[UR6][R4.64] ;  /* 0x0000000604047981 */ /* 0x000f28000c1e1900 */
[----:B------:R-:W4:Y:S01]  /*1f50*/  LDG.E R7, desc[UR6][R6.64] ;  /* 0x0000000606077981 */ /* 0x000f22000c1e1900 */
[----:B------:R-:W-:Y:S02]  /*1f60*/  VIADD R22, R22, 0x10 ;  /* 0x0000001016167836 */ /* 0x000fe40000000000 */
[----:B------:R-:W-:Y:S02]  /*1f70*/  VIADD R21, R21, 0x2000 ;  /* 0x0000200015157836 */ /* 0x000fe40000000000 */
        /* <DEDUP_REMOVED lines=29> */
[----:B------:R-:W-:Y:S02]  /*2150*/  ISETP.NE.AND P0, PT, R22, RZ, PT ;  /* 0x000000ff1600720c */ /* 0x000fe40003f05270 */
[--C-:B----4-:R-:W-:Y:S02]  /*2160*/  IADD3 R18, P1, P2, R7, R18, R4.reuse ;  /* 0x0000001207127210 */ /* 0x110fe40007a3e004 */
[----:B------:R-:W-:Y:S02]  /*2170*/  SHF.R.S32.HI R4, RZ, 0x1f, R4 ;  /* 0x0000001fff047819 */ /* 0x000fe40000011404 */
[----:B------:R-:W-:-:S04]  /*2180*/  SHF.R.S32.HI R7, RZ, 0x1f, R7 ;  /* 0x0000001fff077819 */ /* 0x000fc80000011407 */
[----:B------:R-:W-:-:S03]  /*2190*/  IADD3.X R16, PT, PT, R7, R12, R4, P1, P2 ;  /* 0x0000000c07107210 */ /* 0x000fc60000fe4404 */
[----:B------:R-:W-:Y:S05]  /*21a0*/  @P0 BRA `(.L_x_398) ;  /* 0xfffffff800b00947 */ /* 0x000fea000383ffff */
[----:B------:R-:W-:Y:S05]  /*21b0*/  BSYNC.RECONVERGENT B3 ;  /* 0x0000000000037941 */ /* 0x000fea0003800200 */
.L_x_397:
[----:B------:R-:W-:-:S07]  /*21c0*/  VIADD R2, R21, 0xfffff000 ;  /* 0xfffff00015027836 */ /* 0x000fce0000000000 */
.L_x_396:
[----:B------:R-:W-:Y:S05]  /*21d0*/  BSYNC.RECONVERGENT B2 ;  /* 0x0000000000027941 */ /* 0x000fea0003800200 */
.L_x_395:
        /* <DEDUP_REMOVED lines=22> */
[----:B------:R-:W-:Y:S01]  /*2340*/  VIADD R27, R7, 0xe00 ;  /* 0x00000e00071b7836 */ /* 0x000fe20000000000 */
[----:B------:R-:W3:Y:S01]  /*2350*/  LDG.E R23, desc[UR6][R22.64] ;  /* 0x0000000616177981 */ /* 0x000ee2000c1e1900 */
        /* <DEDUP_REMOVED lines=25> */
.L_x_400:
[----:B------:R-:W-:Y:S05]  /*24f0*/  BSYNC.RECONVERGENT B2 ;  /* 0x0000000000027941 */ /* 0x000fea0003800200 */
.L_x_399:
        /* <DEDUP_REMOVED lines=28> */
.L_x_402:
[----:B------:R-:W-:Y:S05]  /*26c0*/  BSYNC.RECONVERGENT B2 ;  /* 0x0000000000027941 */ /* 0x000fea0003800200 */
.L_x_401:
[----:B------:R-:W-:Y:S05]  /*26d0*/  @!P1 BRA `(.L_x_394) ;  /* 0x00000000002c9947 */ /* 0x000fea0003800000 */
[----:B------:R-:W0:Y:S01]  /*26e0*/  LDC.64 R4, c[0x0][0x380] ;  /* 0x0000e000ff047b82 */ /* 0x000e220000000a00 */
[----:B------:R-:W-:Y:S02]  /*26f0*/  IMAD.IADD R17, R2, 0x1, R17 ;  /* 0x0000000102117824 */ /* 0x000fe400078e0211 */
[----:B------:R-:W-:-:S07]  /*2700*/  IMAD.MOV R6, RZ, RZ, -R20 ;  /* 0x000000ffff067224 */ /* 0x000fce00078e0a14 */
.L_x_403:
        /* <DEDUP_REMOVED lines=8> */
.L_x_394:
[----:B------:R-:W-:Y:S05]  /*2790*/  BSYNC.RECONVERGENT B1 ;  /* 0x0000000000017941 */ /* 0x000fea0003800200 */
.L_x_392:
        /* <DEDUP_REMOVED lines=29> */
[----:B------:R-:W-:Y:S02]  /*2970*/  @!P2 MOV R7, 0x400 ;  /* 0x000004000007a802 */ /* 0x000fe40000000f00 */
[----:B-1----:R-:W-:Y:S01]  /*2980*/  SEL R3, R3, RZ, !P1 ;  /* 0x000000ff03037207 */ /* 0x002fe20004800000 */
[----:B------:R-:W0:Y:S01]  /*2990*/  SHFL.DOWN PT, R2, R5, 0x10, 0x1f ;  /* 0x0a001f0005027f89 */ /* 0x000e2200000e0000 */
[----:B------:R-:W-:Y:S02]  /*29a0*/  ISETP.GT.AND P1, PT, R9, 0xf, PT ;  /* 0x0000000f0900780c */ /* 0x000fe40003f24270 */
[----:B--2---:R-:W-:Y:S01]  /*29b0*/  @!P2 LEA R7, R8, R7, 0x18 ;  /* 0x000000070807a211 */ /* 0x004fe200078ec0ff */
[----:B------:R-:W-:Y:S01]  /*29c0*/  IMAD.X R4, R3, 0x1, R6, P0 ;  /* 0x0000000103047824 */ /* 0x000fe200000e0606 */
[----:B------:R-:W-:-:S04]  /*29d0*/  @!P2 SHF.R.U32.HI R6, RZ, 0x2, R0 ;  /* 0x00000002ff06a819 */ /* 0x000fc80000011600 */
        /* <DEDUP_REMOVED lines=38> */
.L_x_390:
[----:B------:R-:W-:Y:S05]  /*2c40*/  BSYNC.RECONVERGENT B0 ;  /* 0x0000000000007941 */ /* 0x000fea0003800200 */
.L_x_375:
[----:B------:R-:W-:Y:S05]  /*2c50*/  @P0 EXIT ;  /* 0x000000000000094d */ /* 0x000fea0003800000 */
[----:B------:R-:W0:Y:S01]  /*2c60*/  LDCU.64 UR4, c[0x0][0x398] ;  /* 0x00007300ff0477ac */ /* 0x000e220008000a00 */
[----:B------:R-:W3:Y:S01]  /*2c70*/  LDC.64 R4, c[0x0][0x388] ;  /* 0x0000e200ff047b82 */ /* 0x000ee20000000a00 */
[----:B012---:R-:W-:-:S04]  /*2c80*/  IADD3 R2, P0, PT, R2, UR4, RZ ;  /* 0x0000000402027c10 */ /* 0x007fc8000ff1e0ff */
[----:B------:R-:W-:-:S05]  /*2c90*/  IADD3.X R3, PT, PT, R3, UR5, RZ, P0, !PT ;  /* 0x0000000503037c10 */ /* 0x000fca00087fe4ff */
[----:B---3--:R-:W-:Y:S01]  /*2ca0*/  STG.E.64 desc[UR6][R4.64], R2 ;  /* 0x0000000204007986 */ /* 0x008fe2000c101b06 */
[----:B------:R-:W-:Y:S05]  /*2cb0*/  EXIT ;  /* 0x000000000000794d */ /* 0x000fea0003800000 */
.L_x_404:
        /* <DEDUP_REMOVED lines=12> */
.L_x_915:


//--------------------- .text._ZN3cub18CUB_300001_SM_10006detail8for_each13static_kernelINS2_12policy_hub_t12policy_500_tElNS2_12op_wrapper_tIlN6thrust24THRUST_300001_SM_1000_NS6system6detail7generic6detail21binary_search_functorINS8_6detail15normal_iteratorINS8_10device_ptrIiEEEENSC_18binary_search_lessENSC_3lbfEEENS8_12zip_iteratorIN4cuda3std3__45tupleIJNS8_17counting_iteratorIiNS8_11use_defaultESS_SS_EESI_EEEEEEEEEvT0_T1_ --------------------------
	.section	.text._ZN3cub18CUB_300001_SM_10006detail8for_each13static_kernelINS2_12policy_hub_t12policy_500_tElNS2_12op_wrapper_tIlN6thrust24THRUST_300001_SM_1000_NS6system6detail7generic6detail21binary_search_functorINS8_6detail15normal_iteratorINS8_10device_ptrIiEEEENSC_18binary_search_lessENSC_3lbfEEENS8_12zip_iteratorIN4cuda3std3__45tupleIJNS8_17counting_iteratorIiNS8_11use_defaultESS_SS_EESI_EEEEEEEEEvT0_T1_,"ax",@progbits
	.align	128
        .global         _ZN3cub18CUB_300001_SM_10006detail8for_each13static_kernelINS2_12policy_hub_t12policy_500_tElNS2_12op_wrapper_tIlN6thrust24THRUST_300001_SM_1000_NS6system6detail7generic6detail21binary_search_functorINS8_6detail15normal_iteratorINS8_10device_ptrIiEEEENSC_18binary_search_lessENSC_3lbfEEENS8_12zip_iteratorIN4cuda3std3__45tupleIJNS8_17counting_iteratorIiNS8_11use_defaultESS_SS_EESI_EEEEEEEEEvT0_T1_
        .type           _ZN3cub18CUB_300001_SM_10006detail8for_each13static_kernelINS2_12policy_hub_t12policy_500_tElNS2_12op_wrapper_tIlN6thrust24THRUST_300001_SM_1000_NS6system6detail7generic6detail21binary_search_functorINS8_6detail15normal_iteratorINS8_10device_ptrIiEEEENSC_18binary_search_lessENSC_3lbfEEENS8_12zip_iteratorIN4cuda3std3__45tupleIJNS8_17counting_iteratorIiNS8_11use_defaultESS_SS_EESI_EEEEEEEEEvT0_T1_,@function
        .size           _ZN3cub18CUB_300001_SM_10006detail8for_each13static_kernelINS2_12policy_hub_t12policy_500_tElNS2_12op_wrapper_tIlN6thrust24THRUST_300001_SM_1000_NS6system6detail7generic6detail21binary_search_functorINS8_6detail15normal_iteratorINS8_10device_ptrIiEEEENSC_18binary_search_lessENSC_3lbfEEENS8_12zip_iteratorIN4cuda3std3__45tupleIJNS8_17counting_iteratorIiNS8_11use_defaultESS_SS_EESI_EEEEEEEEEvT0_T1_,(.L_x_916 - _ZN3cub18CUB_300001_SM_10006detail8for_each13static_kernelINS2_12policy_hub_t12policy_500_tElNS2_12op_wrapper_tIlN6thrust24THRUST_300001_SM_1000_NS6system6detail7generic6detail21binary_search_functorINS8_6detail15normal_iteratorINS8_10device_ptrIiEEEENSC_18binary_search_lessENSC_3lbfEEENS8_12zip_iteratorIN4cuda3std3__45tupleIJNS8_17counting_iteratorIiNS8_11use_defaultESS_SS_EESI_EEEEEEEEEvT0_T1_)
        .other          _ZN3cub18CUB_300001_SM_10006detail8for_each13static_kernelINS2_12policy_hub_t12policy_500_tElNS2_12op_wrapper_tIlN6thrust24THRUST_300001_SM_1000_NS6system6detail7generic6detail21binary_search_functorINS8_6detail15normal_iteratorINS8_10device_ptrIiEEEENSC_18binary_search_lessENSC_3lbfEEENS8_12zip_iteratorIN4cuda3std3__45tupleIJNS8_17counting_iteratorIiNS8_11use_defaultESS_SS_EESI_EEEEEEEEEvT0_T1_,@"STO_CUDA_ENTRY STV_DEFAULT"
_ZN3cub18CUB_300001_SM_10006detail8for_each13static_kernelINS2_12policy_hub_t12policy_500_tElNS2_12op_wrapper_tIlN6thrust24THRUST_300001_SM_1000_NS6system6detail7generic6detail21binary_search_functorINS8_6detail15normal_iteratorINS8_10device_ptrIiEEEENSC_18binary_search_lessENSC_3lbfEEENS8_12zip_iteratorIN4cuda3std3__45tupleIJNS8_17counting_iteratorIiNS8_11use_defaultESS_SS_EESI_EEEEEEEEEvT0_T1_:
.text._ZN3cub18CUB_300001_SM_10006detail8for_each13static_kernelINS2_12policy_hub_t12policy_500_tElNS2_12op_wrapper_tIlN6thrust24THRUST_300001_SM_1000_NS6system6detail7generic6detail21binary_search_functorINS8_6detail15normal_iteratorINS8_10device_ptrIiEEEENSC_18binary_search_lessENSC_3lbfEEENS8_12zip_iteratorIN4cuda3std3__45tupleIJNS8_17counting_iteratorIiNS8_11use_defaultESS_SS_EESI_EEEEEEEEEvT0_T1_:
[----:B------:R-:W-:Y:S08]  /*0000*/  LDC R1, c[0x0][0x37c] ;  /* 0x0000df00ff017b82 */ /* 0x000ff00000000800 */
[----:B------:R-:W0:Y:S01]  /*0010*/  S2UR UR4, SR_CTAID.X ;  /* 0x00000000000479c3 */ /* 0x000e220000002500 */
[----:B------:R-:W1:Y:S01]  /*0020*/  LDCU.64 UR6, c[0x0][0x380] ;  /* 0x00007000ff0677ac */ /* 0x000e620008000a00 */
[----:B------:R-:W2:Y:S01]  /*0030*/  LDCU.64 UR10, c[0x0][0x358] ;  /* 0x00006b00ff0a77ac */ /* 0x000ea20008000a00 */
[----:B0-----:R-:W-:-:S04]  /*0040*/  UIMAD.WIDE.U32 UR4, UR4, 0x200, URZ ;  /* 0x00000200040478a5 */ /* 0x001fc8000f8e00ff */
[----:B-1----:R-:W-:-:S04]  /*0050*/  UIADD3 UR6, UP0, UPT, -UR4, UR6, URZ ;  /* 0x0000000604067290 */ /* 0x002fc8000ff1e1ff */
[----:B------:R-:W-:Y:S02]  /*0060*/  UIADD3.X UR7, UPT, UPT, ~UR5, UR7, URZ, UP0, !UPT ;  /* 0x0000000705077290 */ /* 0x000fe400087fe5ff */
[----:B------:R-:W-:-:S04]  /*0070*/  UISETP.GE.U32.AND UP0, UPT, UR6, 0x200, UPT ;  /* 0x000002000600788c */ /* 0x000fc8000bf06070 */
[----:B------:R-:W-:-:S09]  /*0080*/  UISETP.GE.AND.EX UP0, UPT, UR7, URZ, UPT, UP0 ;  /* 0x000000ff0700728c */ /* 0x000fd2000bf06300 */
[----:B--2---:R-:W-:Y:S05]  /*0090*/  BRA.U !UP0, `(.L_x_405) ;  /* 0x00000005084c7547 */ /* 0x004fea000b800000 */
[----:B------:R-:W0:Y:S01]  /*00a0*/  LDCU.64 UR6, c[0x0][0x3a0] ;  /* 0x00007400ff0677ac */ /* 0x000e220008000a00 */
[----:B------:R-:W1:Y:S01]  /*00b0*/  S2R R0, SR_TID.X ;  /* 0x0000000000007919 */ /* 0x000e620000002100 */
[----:B------:R-:W0:Y:S02]  /*00c0*/  LDCU.64 UR8, c[0x0][0x398] ;  /* 0x00007300ff0877ac */ /* 0x000e240008000a00 */
[----:B0-----:R-:W-:-:S04]  /*00d0*/  UIADD3 UR6, UP0, UPT, UR6, -UR8, URZ ;  /* 0x8000000806067290 */ /* 0x001fc8000ff1e0ff */
[----:B------:R-:W-:-:S04]  /*00e0*/  UIADD3.X UR7, UPT, UPT, UR7, ~UR9, URZ, UP0, !UPT ;  /* 0x8000000907077290 */ /* 0x000fc800087fe4ff */
[----:B------:R-:W-:Y:S02]  /*00f0*/  USHF.R.S64 UR6, UR6, 0x2, UR7 ;  /* 0x0000000206067899 */ /* 0x000fe40008001007 */
[----:B------:R-:W-:Y:S02]  /*0100*/  USHF.R.S32.HI UR7, URZ, 0x2, UR7 ;  /* 0x00000002ff077899 */ /* 0x000fe40008011407 */
[----:B------:R-:W-:-:S04]  /*0110*/  UISETP.GE.U32.AND UP0, UPT, UR6, 0x1, UPT ;  /* 0x000000010600788c */ /* 0x000fc8000bf06070 */
[----:B------:R-:W-:-:S09]  /*0120*/  UISETP.GE.AND.EX UP0, UPT, UR7, URZ, UPT, UP0 ;  /* 0x000000ff0700728c */ /* 0x000fd2000bf06300 */
[----:B-1----:R-:W-:Y:S05]  /*0130*/  BRA.U !UP0, `(.L_x_406) ;  /* 0x0000000508047547 */ /* 0x002fea000b800000 */
[----:B------:R-:W0:Y:S01]  /*0140*/  LDCU.64 UR14, c[0x0][0x390] ;  /* 0x00007200ff0e77ac */ /* 0x000e220008000a00 */
[----:B------:R-:W-:Y:S01]  /*0150*/  IADD3 R5, P0, PT, R0, UR4, RZ ;  /* 0x0000000400057c10 */ /* 0x000fe2000ff1e0ff */
[----:B------:R-:W-:Y:S01]  /*0160*/  IMAD.U32 R0, RZ, RZ, UR6 ;  /* 0x00000006ff007e24 */ /* 0x000fe2000f8e00ff */
[----:B------:R-:W-:Y:S01]  /*0170*/  BSSY.RECONVERGENT B0, `(.L_x_407) ;  /* 0x0000020000007945 */ /* 0x000fe20003800200 */
[----:B------:R-:W1:Y:S01]  /*0180*/  LDCU UR12, c[0x0][0x388] ;  /* 0x00007100ff0c77ac */ /* 0x000e620008000800 */
[----:B------:R-:W-:Y:S02]  /*0190*/  IMAD.MOV.U32 R17, RZ, RZ, RZ ;  /* 0x000000ffff117224 */ /* 0x000fe400078e00ff */
[----:B------:R-:W-:Y:S02]  /*01a0*/  IMAD.X R4, RZ, RZ, UR5, P0 ;  /* 0x00000005ff047e24 */ /* 0x000fe400080e06ff */
[----:B------:R-:W-:Y:S02]  /*01b0*/  IMAD.MOV.U32 R14, RZ, RZ, RZ ;  /* 0x000000ffff0e7224 */ /* 0x000fe400078e00ff */
[----:B------:R-:W-:Y:S01]  /*01c0*/  IMAD.MOV.U32 R13, RZ, RZ, R0 ;  /* 0x000000ffff0d7224 */ /* 0x000fe200078e0000 */
[----:B0-----:R-:W-:-:S04]  /*01d0*/  LEA R2, P0, R5, UR14, 0x2 ;  /* 0x0000000e05027c11 */ /* 0x001fc8000f8010ff */
[C---:B------:R-:W-:Y:S01]  /*01e0*/  LEA.HI.X R3, R5.reuse, UR15, R4, 0x2, P0 ;  /* 0x0000000f05037c11 */ /* 0x040fe200080f1404 */
[----:B------:R-:W-:Y:S02]  /*01f0*/  IMAD.U32 R4, RZ, RZ, UR7 ;  /* 0x00000007ff047e24 */ /* 0x000fe4000f8e00ff */
[----:B-1----:R-:W-:Y:S02]  /*0200*/  VIADD R5, R5, UR12 ;  /* 0x0000000c05057c36 */ /* 0x002fe40008000000 */
[----:B------:R-:W-:-:S07]  /*0210*/  IMAD.MOV.U32 R12, RZ, RZ, R4 ;  /* 0x000000ffff0c7224 */ /* 0x000fce00078e0004 */
.L_x_408:
[----:B------:R-:W-:-:S05]  /*0220*/  IADD3 R10, P0, PT, -R17, R13, RZ ;  /* 0x0000000d110a7210 */ /* 0x000fca0007f1e1ff */
[----:B------:R-:W-:-:S05]  /*0230*/  IMAD.X R11, R12, 0x1, ~R14, P0 ;  /* 0x000000010c0b7824 */ /* 0x000fca00000e0e0e */
[----:B------:R-:W-:-:S05]  /*0240*/  LEA.HI R10, P0, R11, R10, RZ, 0x1 ;  /* 0x0000000a0b0a7211 */ /* 0x000fca00078108ff */
[----:B------:R-:W-:-:S05]  /*0250*/  IMAD.X R11, RZ, RZ, R11, P0 ;  /* 0x000000ffff0b7224 */ /* 0x000fca00000e060b */
[--C-:B------:R-:W-:Y:S02]  /*0260*/  SHF.R.S64 R10, R10, 0x1, R11.reuse ;  /* 0x000000010a0a7819 */ /* 0x100fe4000000100b */
[----:B------:R-:W-:Y:S02]  /*0270*/  SHF.R.S32.HI R11, RZ, 0x1, R11 ;  /* 0x00000001ff0b7819 */ /* 0x000fe4000001140b */
[----:B------:R-:W-:-:S05]  /*0280*/  IADD3 R10, P0, PT, R17, R10, RZ ;  /* 0x0000000a110a7210 */ /* 0x000fca0007f1e0ff */
[----:B------:R-:W-:Y:S01]  /*0290*/  IMAD.X R11, R14, 0x1, R11, P0 ;  /* 0x000000010e0b7824 */ /* 0x000fe200000e060b */
[----:B------:R-:W-:-:S04]  /*02a0*/  LEA R6, P0, R10, UR8, 0x2 ;  /* 0x000000080a067c11 */ /* 0x000fc8000f8010ff */
[----:B------:R-:W-:-:S05]  /*02b0*/  LEA.HI.X R7, R10, UR9, R11, 0x2, P0 ;  /* 0x000000090a077c11 */ /* 0x000fca00080f140b */
[----:B------:R-:W2:Y:S01]  /*02c0*/  LDG.E R6, desc[UR10][R6.64] ;  /* 0x0000000a06067981 */ /* 0x000ea2000c1e1900 */
[----:B------:R-:W-:-:S05]  /*02d0*/  IADD3 R8, P1, PT, R10, 0x1, RZ ;  /* 0x000000010a087810 */ /* 0x000fca0007f3e0ff */
[----:B------:R-:W-:Y:S01]  /*02e0*/  IMAD.X R9, RZ, RZ, R11, P1 ;  /* 0x000000ffff097224 */ /* 0x000fe200008e060b */
[----:B--2---:R-:W-:-:S04]  /*02f0*/  ISETP.GE.AND P0, PT, R6, R5, PT ;  /* 0x000000050600720c */ /* 0x004fc80003f06270 */
[----:B------:R-:W-:Y:S02]  /*0300*/  SEL R13, R13, R10, !P0 ;  /* 0x0000000a0d0d7207 */ /* 0x000fe40004000000 */
[----:B------:R-:W-:Y:S02]  /*0310*/  SEL R17, R8, R17, !P0 ;  /* 0x0000001108117207 */ /* 0x000fe40004000000 */
[----:B------:R-:W-:Y:S02]  /*0320*/  SEL R12, R12, R11, !P0 ;  /* 0x0000000b0c0c7207 */ /* 0x000fe40004000000 */
[----:B------:R-:W-:Y:S02]  /*0330*/  SEL R14, R9, R14, !P0 ;  /* 0x0000000e090e7207 */ /* 0x000fe40004000000 */
[----:B------:R-:W-:-:S04]  /*0340*/  ISETP.GE.U32.AND P0, PT, R17, R13, PT ;  /* 0x0000000d1100720c */ /* 0x000fc80003f06070 */
[----:B------:R-:W-:-:S13]  /*0350*/  ISETP.GE.AND.EX P0, PT, R14, R12, PT, P0 ;  /* 0x0000000c0e00720c */ /* 0x000fda0003f06300 */
[----:B------:R-:W-:Y:S05]  /*0360*/  @!P0 BRA `(.L_x_408) ;  /* 0xfffffffc00ac8947 */ /* 0x000fea000383ffff */
[----:B------:R-:W-:Y:S05]  /*0370*/  BSYNC.RECONVERGENT B0 ;  /* 0x0000000000007941 */ /* 0x000fea0003800200 */
.L_x_407:
[----:B------:R0:W-:Y:S01]  /*0380*/  STG.E desc[UR10][R2.64], R17 ;  /* 0x0000001102007986 */ /* 0x0001e2000c10190a */
[----:B------:R-:W-:Y:S01]  /*0390*/  BSSY.RECONVERGENT B0, `(.L_x_409) ;  /* 0x0000019000007945 */ /* 0x000fe20003800200 */
[----:B------:R-:W-:Y:S02]  /*03a0*/  VIADD R5, R5, 0x100 ;  /* 0x0000010005057836 */ /* 0x000fe40000000000 */
[----:B------:R-:W-:Y:S02]  /*03b0*/  IMAD.MOV.U32 R13, RZ, RZ, RZ ;  /* 0x000000ffff0d7224 */ /* 0x000fe400078e00ff */
[----:B------:R-:W-:-:S07]  /*03c0*/  IMAD.MOV.U32 R15, RZ, RZ, RZ ;  /* 0x000000ffff0f7224 */ /* 0x000fce00078e00ff */
.L_x_410:
[----:B------:R-:W-:-:S05]  /*03d0*/  IADD3 R11, P0, PT, R0, -R13, RZ ;  /* 0x8000000d000b7210 */ /* 0x000fca0007f1e0ff */
        /* <DEDUP_REMOVED lines=21> */
.L_x_409:
[----:B------:R-:W-:Y:S01]  /*0530*/  STG.E desc[UR10][R2.64+0x400], R13 ;  /* 0x0004000d02007986 */ /* 0x000fe2000c10190a */
[----:B------:R-:W-:Y:S05]  /*0540*/  EXIT ;  /* 0x000000000000794d */ /* 0x000fea0003800000 */
.L_x_406:
[----:B------:R-:W0:Y:S01]  /*0550*/  LDCU.64 UR6, c[0x0][0x390] ;  /* 0x00007200ff0677ac */ /* 0x000e220008000a00 */
[----:B------:R-:W-:-:S05]  /*0560*/  IADD3 R0, P0, PT, R0, UR4, RZ ;  /* 0x0000000400007c10 */ /* 0x000fca000ff1e0ff */
[----:B------:R-:W-:Y:S01]  /*0570*/  IMAD.X R3, RZ, RZ, UR5, P0 ;  /* 0x00000005ff037e24 */ /* 0x000fe200080e06ff */
[----:B0-----:R-:W-:-:S04]  /*0580*/  LEA R2, P0, R0, UR6, 0x2 ;  /* 0x0000000600027c11 */ /* 0x001fc8000f8010ff */
[----:B------:R-:W-:-:S05]  /*0590*/  LEA.HI.X R3, R0, UR7, R3, 0x2, P0 ;  /* 0x0000000700037c11 */ /* 0x000fca00080f1403 */
[----:B------:R-:W-:Y:S04]  /*05a0*/  STG.E desc[UR10][R2.64], RZ ;  /* 0x000000ff02007986 */ /* 0x000fe8000c10190a */
[----:B------:R-:W-:Y:S01]  /*05b0*/  STG.E desc[UR10][R2.64+0x400], RZ ;  /* 0x000400ff02007986 */ /* 0x000fe2000c10190a */
[----:B------:R-:W-:Y:S05]  /*05c0*/  EXIT ;  /* 0x000000000000794d */ /* 0x000fea0003800000 */
.L_x_405:
[----:B------:R-:W0:Y:S01]  /*05d0*/  LDCU.64 UR8, c[0x0][0x3a0] ;  /* 0x00007400ff0877ac */ /* 0x000e220008000a00 */
[----:B------:R-:W1:Y:S01]  /*05e0*/  S2R R13, SR_TID.X ;  /* 0x00000000000d7919 */ /* 0x000e620000002100 */
[----:B------:R-:W0:Y:S01]  /*05f0*/  LDCU.64 UR12, c[0x0][0x398] ;  /* 0x00007300ff0c77ac */ /* 0x000e220008000a00 */
[----:B------:R-:W-:Y:S02]  /*0600*/  USHF.R.S32.HI UR7, URZ, 0x1f, UR6 ;  /* 0x0000001fff077899 */ /* 0x000fe40008011406 */
[----:B0-----:R-:W-:-:S04]  /*0610*/  UIADD3 UR8, UP0, UPT, UR8, -UR12, URZ ;  /* 0x8000000c08087290 */ /* 0x001fc8000ff1e0ff */
[----:B------:R-:W-:-:S04]  /*0620*/  UIADD3.X UR9, UPT, UPT, UR9, ~UR13, URZ, UP0, !UPT ;  /* 0x8000000d09097290 */ /* 0x000fc800087fe4ff */
[----:B------:R-:W-:Y:S02]  /*0630*/  USHF.R.S64 UR8, UR8, 0x2, UR9 ;  /* 0x0000000208087899 */ /* 0x000fe40008001009 */
[----:B------:R-:W-:Y:S02]  /*0640*/  USHF.R.S32.HI UR9, URZ, 0x2, UR9 ;  /* 0x00000002ff097899 */ /* 0x000fe40008011409 */
[----:B------:R-:W-:-:S04]  /*0650*/  UISETP.GE.U32.AND UP0, UPT, UR8, 0x1, UPT ;  /* 0x000000010800788c */ /* 0x000fc8000bf06070 */
[----:B------:R-:W-:-:S09]  /*0660*/  UISETP.GE.AND.EX UP0, UPT, UR9, URZ, UPT, UP0 ;  /* 0x000000ff0900728c */ /* 0x000fd2000bf06300 */
[----:B-1----:R-:W-:Y:S05]  /*0670*/  BRA.U !UP0, `(.L_x_411) ;  /* 0x0000000508487547 */ /* 0x002fea000b800000 */
[----:B------:R-:W-:Y:S01]  /*0680*/  IMAD.U32 R0, RZ, RZ, UR7 ;  /* 0x00000007ff007e24 */ /* 0x000fe2000f8e00ff */
[----:B------:R-:W-:Y:S01]  /*0690*/  ISETP.LT.U32.AND P0, PT, R13, UR6, PT ;  /* 0x000000060d007c0c */ /* 0x000fe2000bf01070 */
[----:B------:R-:W-:Y:S01]  /*06a0*/  IMAD.U32 R4, RZ, RZ, UR9 ;  /* 0x00000009ff047e24 */ /* 0x000fe2000f8e00ff */
[----:B------:R-:W-:Y:S02]  /*06b0*/  BSSY.RECONVERGENT B0, `(.L_x_412) ;  /* 0x0000027000007945 */ /* 0x000fe40003800200 */
[----:B------:R-:W-:Y:S01]  /*06c0*/  ISETP.GT.AND.EX P0, PT, R0, RZ, PT, P0 ;  /* 0x000000ff0000720c */ /* 0x000fe20003f04300 */
[----:B------:R-:W-:-:S12]  /*06d0*/  IMAD.U32 R0, RZ, RZ, UR8 ;  /* 0x00000008ff007e24 */ /* 0x000fd8000f8e00ff */
[----:B------:R-:W-:Y:S05]  /*06e0*/  @!P0 BRA `(.L_x_413) ;  /* 0x00000000008c8947 */ /* 0x000fea0003800000 */
[----:B------:R-:W0:Y:S01]  /*06f0*/  LDCU UR8, c[0x0][0x388] ;  /* 0x00007100ff0877ac */ /* 0x000e220008000800 */
[----:B------:R-:W-:Y:S01]  /*0700*/  IADD3 R14, P0, PT, R13, UR4, RZ ;  /* 0x000000040d0e7c10 */ /* 0x000fe2000ff1e0ff */
[----:B------:R-:W-:Y:S01]  /*0710*/  BSSY.RECONVERGENT B1, `(.L_x_414) ;  /* 0x000001c000017945 */ /* 0x000fe20003800200 */
[----:B------:R-:W-:Y:S02]  /*0720*/  IMAD.MOV.U32 R11, RZ, RZ, RZ ;  /* 0x000000ffff0b7224 */ /* 0x000fe400078e00ff */
[----:B------:R-:W-:Y:S02]  /*0730*/  IMAD.MOV.U32 R12, RZ, RZ, RZ ;  /* 0x000000ffff0c7224 */ /* 0x000fe400078e00ff */
[----:B------:R-:W-:Y:S02]  /*0740*/  IMAD.MOV.U32 R10, RZ, RZ, R0 ;  /* 0x000000ffff0a7224 */ /* 0x000fe400078e0000 */
[----:B------:R-:W-:Y:S02]  /*0750*/  IMAD.MOV.U32 R9, RZ, RZ, R4 ;  /* 0x000000ffff097224 */ /* 0x000fe400078e0004 */
[----:B------:R-:W-:-:S02]  /*0760*/  IMAD.X R15, RZ, RZ, UR5, P0 ;  /* 0x00000005ff0f7e24 */ /* 0x000fc400080e06ff */
[----:B0-----:R-:W-:-:S07]  /*0770*/  VIADD R17, R14, UR8 ;  /* 0x000000080e117c36 */ /* 0x001fce0008000000 */
.L_x_415:
        /* <DEDUP_REMOVED lines=22> */
.L_x_414:
[----:B------:R-:W0:Y:S02]  /*08e0*/  LDCU.64 UR8, c[0x0][0x390] ;  /* 0x00007200ff0877ac */ /* 0x000e240008000a00 */
[----:B0-----:R-:W-:-:S04]  /*08f0*/  LEA R2, P0, R14, UR8, 0x2 ;  /* 0x000000080e027c11 */ /* 0x001fc8000f8010ff */
[----:B------:R-:W-:-:S05]  /*0900*/  LEA.HI.X R3, R14, UR9, R15, 0x2, P0 ;  /* 0x000000090e037c11 */ /* 0x000fca00080f140f */
[----:B------:R0:W-:Y:S04]  /*0910*/  STG.E desc[UR10][R2.64], R11 ;  /* 0x0000000b02007986 */ /* 0x0001e8000c10190a */
.L_x_413:
[----:B------:R-:W-:Y:S05]  /*0920*/  BSYNC.RECONVERGENT B0 ;  /* 0x0000000000007941 */ /* 0x000fea0003800200 */
.L_x_412:
[----:B0-----:R-:W-:Y:S02]  /*0930*/  VIADD R2, R13, 0x100 ;  /* 0x000001000d027836 */ /* 0x001fe40000000000 */
[----:B------:R-:W-:-:S03]  /*0940*/  IMAD.U32 R3, RZ, RZ, UR7 ;  /* 0x00000007ff037e24 */ /* 0x000fc6000f8e00ff */
[----:B------:R-:W-:-:S04]  /*0950*/  ISETP.LT.U32.AND P0, PT, R2, UR6, PT ;  /* 0x0000000602007c0c */ /* 0x000fc8000bf01070 */
[----:B------:R-:W-:-:S13]  /*0960*/  ISETP.GT.AND.EX P0, PT, R3, RZ, PT, P0 ;  /* 0x000000ff0300720c */ /* 0x000fda0003f04300 */
[----:B------:R-:W-:Y:S05]  /*0970*/  @!P0 EXIT ;  /* 0x000000000000894d */ /* 0x000fea0003800000 */
[----:B------:R-:W0:Y:S01]  /*0980*/  LDCU.64 UR8, c[0x0][0x390] ;  /* 0x00007200ff0877ac */ /* 0x000e220008000a00 */
[----:B------:R-:W-:Y:S01]  /*0990*/  IADD3 R5, P0, PT, R2, UR4, RZ ;  /* 0x0000000402057c10 */ /* 0x000fe2000ff1e0ff */
[----:B------:R-:W-:Y:S01]  /*09a0*/  BSSY.RECONVERGENT B0, `(.L_x_416) ;  /* 0x000001d000007945 */ /* 0x000fe20003800200 */
[----:B------:R-:W-:Y:S01]  /*09b0*/  IMAD.MOV.U32 R13, RZ, RZ, RZ ;  /* 0x000000ffff0d7224 */ /* 0x000fe200078e00ff */
[----:B------:R-:W1:Y:S01]  /*09c0*/  LDCU UR6, c[0x0][0x388] ;  /* 0x00007100ff0677ac */ /* 0x000e620008000800 */
[----:B------:R-:W-:Y:S02]  /*09d0*/  IMAD.MOV.U32 R15, RZ, RZ, RZ ;  /* 0x000000ffff0f7224 */ /* 0x000fe400078e00ff */
[----:B------:R-:W-:Y:S01]  /*09e0*/  IMAD.X R6, RZ, RZ, UR5, P0 ;  /* 0x00000005ff067e24 */ /* 0x000fe200080e06ff */
[----:B0-----:R-:W-:-:S04]  /*09f0*/  LEA R2, P0, R5, UR8, 0x2 ;  /* 0x0000000805027c11 */ /* 0x001fc8000f8010ff */
[C---:B------:R-:W-:Y:S01]  /*0a00*/  LEA.HI.X R3, R5.reuse, UR9, R6, 0x2, P0 ;  /* 0x0000000905037c11 */ /* 0x040fe200080f1406 */
[----:B-1----:R-:W-:-:S08]  /*0a10*/  VIADD R5, R5, UR6 ;  /* 0x0000000605057c36 */ /* 0x002fd00008000000 */
.L_x_417:
        /* <DEDUP_REMOVED lines=22> */
.L_x_416:
[----:B------:R-:W-:Y:S01]  /*0b80*/  STG.E desc[UR10][R2.64], R13 ;  /* 0x0000000d02007986 */ /* 0x000fe2000c10190a */
[----:B------:R-:W-:Y:S05]  /*0b90*/  EXIT ;  /* 0x000000000000794d */ /* 0x000fea0003800000 */
.L_x_411:
[----:B------:R-:W0:Y:S01]  /*0ba0*/  LDCU.64 UR8, c[0x0][0x390] ;  /* 0x00007200ff0877ac */ /* 0x000e220008000a00 */
[----:B------:R-:W-:Y:S01]  /*0bb0*/  IMAD.U32 R2, RZ, RZ, UR7 ;  /* 0x00000007ff027e24 */ /* 0x000fe2000f8e00ff */
[C---:B------:R-:W-:Y:S02]  /*0bc0*/  IADD3 R0, P1, PT, R13.reuse, UR4, RZ ;  /* 0x000000040d007c10 */ /* 0x040fe4000ff3e0ff */
[C---:B------:R-:W-:Y:S01]  /*0bd0*/  ISETP.LT.U32.AND P0, PT, R13.reuse, UR6, PT ;  /* 0x000000060d007c0c */ /* 0x040fe2000bf01070 */
[----:B------:R-:W-:Y:S02]  /*0be0*/  VIADD R13, R13, 0x100 ;  /* 0x000001000d0d7836 */ /* 0x000fe40000000000 */
[----:B------:R-:W-:Y:S01]  /*0bf0*/  IMAD.X R3, RZ, RZ, UR5, P1 ;  /* 0x00000005ff037e24 */ /* 0x000fe200088e06ff */
[----:B------:R-:W-:Y:S02]  /*0c00*/  ISETP.GT.AND.EX P0, PT, R2, RZ, PT, P0 ;  /* 0x000000ff0200720c */ /* 0x000fe40003f04300 */
[----:B------:R-:W-:-:S02]  /*0c10*/  ISETP.LT.U32.AND P1, PT, R13, UR6, PT ;  /* 0x000000060d007c0c */ /* 0x000fc4000bf21070 */
[----:B0-----:R-:W-:-:S04]  /*0c20*/  LEA R2, P2, R0, UR8, 0x2 ;  /* 0x0000000800027c11 */ /* 0x001fc8000f8410ff */
[----:B------:R-:W-:Y:S01]  /*0c30*/  LEA.HI.X R3, R0, UR9, R3, 0x2, P2 ;  /* 0x0000000900037c11 */ /* 0x000fe200090f1403 */
[----:B------:R-:W-:-:S04]  /*0c40*/  IMAD.U32 R0, RZ, RZ, UR7 ;  /* 0x00000007ff007e24 */ /* 0x000fc8000f8e00ff */
[----:B------:R0:W-:Y:S01]  /*0c50*/  @P0 STG.E desc[UR10][R2.64], RZ ;  /* 0x000000ff02000986 */ /* 0x0001e2000c10190a */
[----:B------:R-:W-:-:S13]  /*0c60*/  ISETP.GT.AND.EX P1, PT, R0, RZ, PT, P1 ;  /* 0x000000ff0000720c */ /* 0x000fda0003f24310 */
[----:B0-----:R-:W-:Y:S05]  /*0c70*/  @!P1 EXIT ;  /* 0x000000000000994d */ /* 0x001fea0003800000 */
[----:B------:R-:W-:Y:S01]  /*0c80*/  STG.E desc[UR10][R2.64+0x400], RZ ;  /* 0x000400ff02007986 */ /* 0x000fe2000c10190a */
[----:B------:R-:W-:Y:S05]  /*0c90*/  EXIT ;  /* 0x000000000000794d */ /* 0x000fea0003800000 */
.L_x_418:
        /* <DEDUP_REMOVED lines=14> */
.L_x_916:


//--------------------- .text._ZN3cub18CUB_300001_SM_10006detail8for_each13static_kernelINS2_12policy_hub_t12policy_500_tElN6thrust24THRUST_300001_SM_1000_NS8cuda_cub10__tabulate7functorINS7_6detail15normal_iteratorINS7_10device_ptrIiEEEENS7_6system6detail7generic6detail22compute_sequence_valueIivEElEEEEvT0_T1_ --------------------------
	.section	.text._ZN3cub18CUB_300001_SM_10006detail8for_each13static_kernelINS2_12policy_hub_t12policy_500_tElN6thrust24THRUST_300001_SM_1000_NS8cuda_cub10__tabulate7functorINS7_6detail15normal_iteratorINS7_10device_ptrIiEEEENS7_6system6detail7generic6detail22compute_sequence_valueIivEElEEEEvT0_T1_,"ax",@progbits
	.align	128
        .global         _ZN3cub18CUB_300001_SM_10006detail8for_each13static_kernelINS2_12policy_hub_t12policy_500_tElN6thrust24THRUST_300001_SM_1000_NS8cuda_cub10__tabulate7functorINS7_6detail15normal_iteratorINS7_10device_ptrIiEEEENS7_6system6detail7generic6detail22compute_sequence_valueIivEElEEEEvT0_T1_
        .type           _ZN3cub18CUB_300001_SM_10006detail8for_each13static_kernelINS2_12policy_hub_t12policy_500_tElN6thrust24THRUST_300001_SM_1000_NS8cuda_cub10__tabulate7functorINS7_6detail15normal_iteratorINS7_10device_ptrIiEEEENS7_6system6detail7generic6detail22compute_sequence_valueIivEElEEEEvT0_T1_,@function
        .size           _ZN3cub18CUB_300001_SM_10006detail8for_each13static_kernelINS2_12policy_hub_t12policy_500_tElN6thrust24THRUST_300001_SM_1000_NS8cuda_cub10__tabulate7functorINS7_6detail15normal_iteratorINS7_10device_ptrIiEEEENS7_6system6detail7generic6detail22compute_sequence_valueIivEElEEEEvT0_T1_,(.L_x_917 - _ZN3cub18CUB_300001_SM_10006detail8for_each13static_kernelINS2_12policy_hub_t12policy_500_tElN6thrust24THRUST_300001_SM_1000_NS8cuda_cub10__tabulate7functorINS7_6detail15normal_iteratorINS7_10device_ptrIiEEEENS7_6system6detail7generic6detail22compute_sequence_valueIivEElEEEEvT0_T1_)
        .other          _ZN3cub18CUB_300001_SM_10006detail8for_each13static_kernelINS2_12policy_hub_t12policy_500_tElN6thrust24THRUST_300001_SM_1000_NS8cuda_cub10__tabulate7functorINS7_6detail15normal_iteratorINS7_10device_ptrIiEEEENS7_6system6detail7generic6detail22compute_sequence_valueIivEElEEEEvT0_T1_,@"STO_CUDA_ENTRY STV_DEFAULT"
_ZN3cub18CUB_300001_SM_10006detail8for_each13static_kernelINS2_12policy_hub_t12policy_500_tElN6thrust24THRUST_300001_SM_1000_NS8cuda_cub10__tabulate7functorINS7_6detail15normal_iteratorINS7_10device_ptrIiEEEENS7_6system6detail7generic6detail22compute_sequence_valueIivEElEEEEvT0_T1_:
.text._ZN3cub18CUB_300001_SM_10006detail8for_each13static_kernelINS2_12policy_hub_t12policy_500_tElN6thrust24THRUST_300001_SM_1000_NS8cuda_cub10__tabulate7functorINS7_6detail15normal_iteratorINS7_10device_ptrIiEEEENS7_6system6detail7generic6detail22compute_sequence_valueIivEElEEEEvT0_T1_:
        /* <DEDUP_REMOVED lines=10> */
[----:B------:R-:W0:Y:S01]  /*00a0*/  S2R R0, SR_TID.X ;  /* 0x0000000000007919 */ /* 0x000e220000002100 */
[----:B------:R-:W1:Y:S01]  /*00b0*/  LDC.64 R6, c[0x0][0x390] ;  /* 0x0000e400ff067b82 */ /* 0x000e620000000a00 */
[----:B------:R-:W2:Y:S01]  /*00c0*/  LDCU.64 UR10, c[0x0][0x388] ;  /* 0x00007100ff0a77ac */ /* 0x000ea20008000a00 */
[----:B0-----:R-:W-:-:S05]  /*00d0*/  IADD3 R5, P0, PT, R0, UR4, RZ ;  /* 0x0000000400057c10 */ /* 0x001fca000ff1e0ff */
[----:B------:R-:W-:Y:S01]  /*00e0*/  IMAD.X R4, RZ, RZ, UR5, P0 ;  /* 0x00000005ff047e24 */ /* 0x000fe200080e06ff */
[C---:B--2---:R-:W-:Y:S01]  /*00f0*/  LEA R2, P0, R5.reuse, UR10, 0x2 ;  /* 0x0000000a05027c11 */ /* 0x044fe2000f8010ff */
[----:B------:R-:W-:-:S03]  /*0100*/  VIADD R0, R5, 0x100 ;  /* 0x0000010005007836 */ /* 0x000fc60000000000 */
[C---:B------:R-:W-:Y:S01]  /*0110*/  LEA.HI.X R3, R5.reuse, UR11, R4, 0x2, P0 ;  /* 0x0000000b05037c11 */ /* 0x040fe200080f1404 */
[-CC-:B-1----:R-:W-:Y:S02]  /*0120*/  IMAD R5, R5, R7.reuse, R6.reuse ;  /* 0x0000000705057224 */ /* 0x182fe400078e0206 */
[----:B------:R-:W-:-:S03]  /*0130*/  IMAD R7, R0, R7, R6 ;  /* 0x0000000700077224 */ /* 0x000fc600078e0206 */
[----:B------:R-:W-:Y:S04]  /*0140*/  STG.E desc[UR8][R2.64], R5 ;  /* 0x0000000502007986 */ /* 0x000fe8000c101908 */
[----:B------:R-:W-:Y:S01]  /*0150*/  STG.E desc[UR8][R2.64+0x400], R7 ;  /* 0x0004000702007986 */ /* 0x000fe2000c101908 */
[----:B------:R-:W-:Y:S05]  /*0160*/  EXIT ;  /* 0x000000000000794d */ /* 0x000fea0003800000 */
.L_x_419:
[----:B------:R-:W0:Y:S01]  /*0170*/  S2R R2, SR_TID.X ;  /* 0x0000000000027919 */ /* 0x000e220000002100 */
[----:B------:R-:W-:Y:S01]  /*0180*/  USHF.R.S32.HI UR7, URZ, 0x1f, UR6 ;  /* 0x0000001fff077899 */ /* 0x000fe20008011406 */
[----:B------:R-:W-:Y:S05]  /*0190*/  BSSY.RECONVERGENT B0, `(.L_x_420) ;  /* 0x0000011000007945 */ /* 0x000fea0003800200 */
[----:B------:R-:W-:Y:S02]  /*01a0*/  IMAD.U32 R3, RZ, RZ, UR7 ;  /* 0x00000007ff037e24 */ /* 0x000fe4000f8e00ff */
[----:B------:R-:W-:Y:S01]  /*01b0*/  IMAD.U32 R4, RZ, RZ, UR7 ;  /* 0x00000007ff047e24 */ /* 0x000fe2000f8e00ff */
[C---:B0-----:R-:W-:Y:S01]  /*01c0*/  ISETP.LT.U32.AND P0, PT, R2.reuse, UR6, PT ;  /* 0x0000000602007c0c */ /* 0x041fe2000bf01070 */
[----:B------:R-:W-:-:S03]  /*01d0*/  VIADD R0, R2, 0x100 ;  /* 0x0000010002007836 */ /* 0x000fc60000000000 */
[----:B------:R-:W-:Y:S02]  /*01e0*/  ISETP.GT.AND.EX P0, PT, R3, RZ, PT, P0 ;  /* 0x000000ff0300720c */ /* 0x000fe40003f04300 */
[----:B------:R-:W-:-:S04]  /*01f0*/  ISETP.LT.U32.AND P1, PT, R0, UR6, PT ;  /* 0x0000000600007c0c */ /* 0x000fc8000bf21070 */
[----:B------:R-:W-:-:S07]  /*0200*/  ISETP.GT.AND.EX P1, PT, R4, RZ, PT, P1 ;  /* 0x000000ff0400720c */ /* 0x000fce0003f24310 */
[----:B------:R-:W-:Y:S06]  /*0210*/  @!P0 BRA `(.L_x_421) ;  /* 0x0000000000208947 */ /* 0x000fec0003800000 */
[----:B------:R-:W0:Y:S01]  /*0220*/  LDC.64 R6, c[0x0][0x390] ;  /* 0x0000e400ff067b82 */ /* 0x000e220000000a00 */
[----:B------:R-:W1:Y:S01]  /*0230*/  LDCU.64 UR10, c[0x0][0x388] ;  /* 0x00007100ff0a77ac */ /* 0x000e620008000a00 */
[----:B------:R-:W-:-:S05]  /*0240*/  IADD3 R4, P0, PT, R2, UR4, RZ ;  /* 0x0000000402047c10 */ /* 0x000fca000ff1e0ff */
[----:B------:R-:W-:Y:S01]  /*0250*/  IMAD.X R3, RZ, RZ, UR5, P0 ;  /* 0x00000005ff037e24 */ /* 0x000fe200080e06ff */
[----:B-1----:R-:W-:-:S04]  /*0260*/  LEA R2, P0, R4, UR10, 0x2 ;  /* 0x0000000a04027c11 */ /* 0x002fc8000f8010ff */
[C---:B------:R-:W-:Y:S01]  /*0270*/  LEA.HI.X R3, R4.reuse, UR11, R3, 0x2, P0 ;  /* 0x0000000b04037c11 */ /* 0x040fe200080f1403 */
[----:B0-----:R-:W-:-:S05]  /*0280*/  IMAD R7, R4, R7, R6 ;  /* 0x0000000704077224 */ /* 0x001fca00078e0206 */
[----:B------:R0:W-:Y:S03]  /*0290*/  STG.E desc[UR8][R2.64], R7 ;  /* 0x0000000702007986 */ /* 0x0001e6000c101908 */
.L_x_421:
[----:B------:R-:W-:Y:S05]  /*02a0*/  BSYNC.RECONVERGENT B0 ;  /* 0x0000000000007941 */ /* 0x000fea0003800200 */
.L_x_420:
[----:B------:R-:W-:Y:S05]  /*02b0*/  @!P1 EXIT ;  /* 0x000000000000994d */ /* 0x000fea0003800000 */
[----:B------:R-:W1:Y:S01]  /*02c0*/  LDC.64 R4, c[0x0][0x390] ;  /* 0x0000e400ff047b82 */ /* 0x000e620000000a00 */
[----:B------:R-:W2:Y:S01]  /*02d0*/  LDCU.64 UR6, c[0x0][0x388] ;  /* 0x00007100ff0677ac */ /* 0x000ea20008000a00 */
[----:B------:R-:W-:-:S05]  /*02e0*/  IADD3 R0, P0, PT, R0, UR4, RZ ;  /* 0x0000000400007c10 */ /* 0x000fca000ff1e0ff */
[----:B0-----:R-:W-:Y:S01]  /*02f0*/  IMAD.X R3, RZ, RZ, UR5, P0 ;  /* 0x00000005ff037e24 */ /* 0x001fe200080e06ff */
[----:B--2---:R-:W-:-:S04]  /*0300*/  LEA R2, P0, R0, UR6, 0x2 ;  /* 0x0000000600027c11 */ /* 0x004fc8000f8010ff */
[C---:B------:R-:W-:Y:S01]  /*0310*/  LEA.HI.X R3, R0.reuse, UR7, R3, 0x2, P0 ;  /* 0x0000000700037c11 */ /* 0x040fe200080f1403 */
[----:B-1----:R-:W-:-:S05]  /*0320*/  IMAD R5, R0, R5, R4 ;  /* 0x0000000500057224 */ /* 0x002fca00078e0204 */
[----:B------:R-:W-:Y:S01]  /*0330*/  STG.E desc[UR8][R2.64], R5 ;  /* 0x0000000502007986 */ /* 0x000fe2000c101908 */
[----:B------:R-:W-:Y:S05]  /*0340*/  EXIT ;  /* 0x000000000000794d */ /* 0x000fea0003800000 */
.L_x_422:
        /* <DEDUP_REMOVED lines=11> */
.L_x_917:


//--------------------- .text._ZN3cub18CUB_300001_SM_10006detail11EmptyKernelIvEEvv --------------------------
	.section	.text._ZN3cub18CUB_300001_SM_10006detail11EmptyKernelIvEEvv,"ax",@progbits
	.align	128
        .global         _ZN3cub18CUB_300001_SM_10006detail11EmptyKernelIvEEvv
        .type           _ZN3cub18CUB_300001_SM_10006detail11EmptyKernelIvEEvv,@function
        .size           _ZN3cub18CUB_300001_SM_10006detail11EmptyKernelIvEEvv,(.L_x_918 - _ZN3cub18CUB_300001_SM_10006detail11EmptyKernelIvEEvv)
        .other          _ZN3cub18CUB_300001_SM_10006detail11EmptyKernelIvEEvv,@"STO_CUDA_ENTRY STV_DEFAULT"
_ZN3cub18CUB_300001_SM_10006detail11EmptyKernelIvEEvv:
.text._ZN3cub18CUB_300001_SM_10006detail11EmptyKernelIvEEvv:
[----:B------:R-:W-:Y:S01]  /*0000*/  LDC R1, c[0x0][0x37c] ;  /* 0x0000df00ff017b82 */ /* 0x000fe20000000800 */
[----:B------:R-:W-:Y:S05]  /*0010*/  EXIT ;  /* 0x000000000000794d */ /* 0x000fea0003800000 */
.L_x_423:
        /* <DEDUP_REMOVED lines=14> */
.L_x_918:


//--------------------- .text._Z23updateOverlapAreaKernelPKiS0_iPiS0_iiS0_PKd --------------------------
	.section	.text._Z23updateOverlapAreaKernelPKiS0_iPiS0_iiS0_PKd,"ax",@progbits
	.align	128
        .global         _Z23updateOverlapAreaKernelPKiS0_iPiS0_iiS0_PKd
        .type           _Z23updateOverlapAreaKernelPKiS0_iPiS0_iiS0_PKd,@function
        .size           _Z23updateOverlapAreaKernelPKiS0_iPiS0_iiS0_PKd,(.L_x_902 - _Z23updateOverlapAreaKernelPKiS0_iPiS0_iiS0_PKd)
        .other          _Z23updateOverlapAreaKernelPKiS0_iPiS0_iiS0_PKd,@"STO_CUDA_ENTRY STV_DEFAULT"
_Z23updateOverlapAreaKernelPKiS0_iPiS0_iiS0_PKd:
.text._Z23updateOverlapAreaKernelPKiS0_iPiS0_iiS0_PKd:
[----:B------:R-:W0:Y:S01]  /*0000*/  LDC R1, c[0x0][0x37c] ;  /* 0x0000df00ff017b82 */ /* 0x000e220000000800 */
[----:B------:R-:W1:Y:S07]  /*0010*/  S2R R3, SR_TID.X ;  /* 0x0000000000037919 */ /* 0x000e6e0000002100 */
[----:B------:R-:W1:Y:S01]  /*0020*/  S2UR UR4, SR_CTAID.X ;  /* 0x00000000000479c3 */ /* 0x000e620000002500 */
[----:B0-----:R-:W-:-:S07]  /*0030*/  VIADD R1, R1, 0xfffffc00 ;  /* 0xfffffc0001017836 */ /* 0x001fce0000000000 */
[----:B------:R-:W1:Y:S08]  /*0040*/  LDC R8, c[0x0][0x360] ;  /* 0x0000d800ff087b82 */ /* 0x000e700000000800 */
[----:B------:R-:W0:Y:S01]  /*0050*/  LDC R9, c[0x0][0x390] ;  /* 0x0000e400ff097b82 */ /* 0x000e220000000800 */
[----:B-1----:R-:W-:Y:S02]  /*0060*/  IMAD R8, R8, UR4, R3 ;  /* 0x0000000408087c24 */ /* 0x002fe4000f8e0203 */
[----:B0-----:R-:W-:-:S05]  /*0070*/  IMAD R3, R9, R9, RZ ;  /* 0x0000000909037224 */ /* 0x001fca00078e02ff */
[----:B------:R-:W-:-:S13]  /*0080*/  ISETP.GE.AND P0, PT, R8, R3, PT ;  /* 0x000000030800720c */ /* 0x000fda0003f06270 */
[----:B------:R-:W-:Y:S05]  /*0090*/  @P0 EXIT ;  /* 0x000000000000094d */ /* 0x000fea0003800000 */
[----:B------:R-:W-:Y:S01]  /*00a0*/  IABS R4, R9 ;  /* 0x0000000900047213 */ /* 0x000fe20000000000 */
[----:B------:R-:W-:Y:S01]  /*00b0*/  BSSY.RECONVERGENT B0, `(.L_x_424) ;  /* 0x0000031000007945 */ /* 0x000fe20003800200 */
[----:B------:R-:W-:Y:S02]  /*00c0*/  IABS R6, R8 ;  /* 0x0000000800067213 */ /* 0x000fe40000000000 */
[----:B------:R-:W0:Y:S08]  /*00d0*/  I2F.RP R0, R4 ;  /* 0x0000000400007306 */ /* 0x000e300000209400 */
[----:B0-----:R-:W0:Y:S02]  /*00e0*/  MUFU.RCP R0, R0 ;  /* 0x0000000000007308 */ /* 0x001e240000001000 */
[----:B0-----:R-:W-:-:S06]  /*00f0*/  VIADD R2, R0, 0xffffffe ;  /* 0x0ffffffe00027836 */ /* 0x001fcc0000000000 */
[----:B------:R0:W1:Y:S02]  /*0100*/  F2I.FTZ.U32.TRUNC.NTZ R3, R2 ;  /* 0x0000000200037305 */ /* 0x000064000021f000 */
[----:B0-----:R-:W-:Y:S02]  /*0110*/  IMAD.MOV.U32 R2, RZ, RZ, RZ ;  /* 0x000000ffff027224 */ /* 0x001fe400078e00ff */
[----:B-1----:R-:W-:-:S04]  /*0120*/  IMAD.MOV R5, RZ, RZ, -R3 ;  /* 0x000000ffff057224 */ /* 0x002fc800078e0a03 */
[----:B------:R-:W-:-:S04]  /*0130*/  IMAD R5, R5, R4, RZ ;  /* 0x0000000405057224 */ /* 0x000fc800078e02ff */
[----:B------:R-:W-:Y:S01]  /*0140*/  IMAD.HI.U32 R3, R3, R5, R2 ;  /* 0x0000000503037227 */ /* 0x000fe200078e0002 */
[----:B------:R-:W-:-:S03]  /*0150*/  LOP3.LUT R2, R8, R9, RZ, 0x3c, !PT ;  /* 0x0000000908027212 */ /* 0x000fc600078e3cff */
[----:B------:R-:W-:Y:S01]  /*0160*/  IMAD.MOV.U32 R5, RZ, RZ, R6 ;  /* 0x000000ffff057224 */ /* 0x000fe200078e0006 */
[----:B------:R-:W-:Y:S01]  /*0170*/  ISETP.GE.AND P2, PT, R2, RZ, PT ;  /* 0x000000ff0200720c */ /* 0x000fe20003f46270 */
[----:B------:R-:W0:Y:S01]  /*0180*/  I2F.F64 R6, R9 ;  /* 0x0000000900067312 */ /* 0x000e220000201c00 */
[----:B------:R-:W-:Y:S02]  /*0190*/  IMAD.MOV.U32 R2, RZ, RZ, 0x1 ;  /* 0x00000001ff027424 */ /* 0x000fe400078e00ff */
[----:B------:R-:W-:-:S04]  /*01a0*/  IMAD.HI.U32 R0, R3, R5, RZ ;  /* 0x0000000503007227 */ /* 0x000fc800078e00ff */
[----:B------:R-:W-:-:S04]  /*01b0*/  IMAD.MOV R3, RZ, RZ, -R0 ;  /* 0x000000ffff037224 */ /* 0x000fc800078e0a00 */
[----:B------:R-:W-:-:S05]  /*01c0*/  IMAD R3, R4, R3, R5 ;  /* 0x0000000304037224 */ /* 0x000fca00078e0205 */
[----:B------:R-:W-:-:S13]  /*01d0*/  ISETP.GT.U32.AND P1, PT, R4, R3, PT ;  /* 0x000000030400720c */ /* 0x000fda0003f24070 */
[----:B------:R-:W-:Y:S02]  /*01e0*/  @!P1 IMAD.IADD R3, R3, 0x1, -R4 ;  /* 0x0000000103039824 */ /* 0x000fe400078e0a04 */
[----:B------:R-:W-:Y:S01]  /*01f0*/  @!P1 VIADD R0, R0, 0x1 ;  /* 0x0000000100009836 */ /* 0x000fe20000000000 */
[----:B------:R-:W-:Y:S02]  /*0200*/  ISETP.NE.AND P1, PT, R9, RZ, PT ;  /* 0x000000ff0900720c */ /* 0x000fe40003f25270 */
[----:B------:R-:W-:Y:S02]  /*0210*/  ISETP.GE.U32.AND P0, PT, R3, R4, PT ;  /* 0x000000040300720c */ /* 0x000fe40003f06070 */
[----:B0-----:R-:W0:Y:S11]  /*0220*/  MUFU.RCP64H R3, R7 ;  /* 0x0000000700037308 */ /* 0x001e360000001800 */
[----:B------:R-:W-:-:S04]  /*0230*/  @P0 VIADD R0, R0, 0x1 ;  /* 0x0000000100000836 */ /* 0x000fc80000000000 */
[----:B------:R-:W-:Y:S01]  /*0240*/  @!P2 IMAD.MOV R0, RZ, RZ, -R0 ;  /* 0x000000ffff00a224 */ /* 0x000fe200078e0a00 */
[----:B------:R-:W-:Y:S01]  /*0250*/  @!P1 LOP3.LUT R0, RZ, R9, RZ, 0x33, !PT ;  /* 0x00000009ff009212 */ /* 0x000fe200078e33ff */
[----:B0-----:R-:W-:-:S04]  /*0260*/  DFMA R4, -R6, R2, 1 ;  /* 0x3ff000000604742b */ /* 0x001fc80000000102 */
[----:B------:R-:W-:-:S04]  /*0270*/  IMAD.MOV R10, RZ, RZ, -R0 ;  /* 0x000000ffff0a7224 */ /* 0x000fc800078e0a00 */
[----:B------:R-:W-:Y:S01]  /*0280*/  DFMA R4, R4, R4, R4 ;  /* 0x000000040404722b */ /* 0x000fe20000000004 */
[----:B------:R-:W-:-:S07]  /*0290*/  IMAD R10, R9, R10, R8 ;  /* 0x0000000a090a7224 */ /* 0x000fce00078e0208 */
[----:B------:R-:W-:Y:S01]  /*02a0*/  DFMA R4, R2, R4, R2 ;  /* 0x000000040204722b */ /* 0x000fe20000000002 */
[----:B------:R-:W0:Y:S07]  /*02b0*/  I2F.F64 R2, R10 ;  /* 0x0000000a00027312 */ /* 0x000e2e0000201c00 */
[----:B------:R-:W-:-:S08]  /*02c0*/  DFMA R8, -R6, R4, 1 ;  /* 0x3ff000000608742b */ /* 0x000fd00000000104 */
[----:B------:R-:W-:Y:S02]  /*02d0*/  DFMA R8, R4, R8, R4 ;  /* 0x000000080408722b */ /* 0x000fe40000000004 */
[----:B0-----:R-:W-:-:S08]  /*02e0*/  DADD R36, R2, 0.5 ;  /* 0x3fe0000002247429 */ /* 0x001fd00000000000 */
[----:B------:R-:W-:Y:S02]  /*02f0*/  DMUL R2, R36, R8 ;  /* 0x0000000824027228 */ /* 0x000fe40000000000 */
[----:B------:R-:W-:-:S06]  /*0300*/  FSETP.GEU.AND P1, PT, |R37|, 6.5827683646048100446e-37, PT ;  /* 0x036000002500780b */ /* 0x000fcc0003f2e200 */
[----:B------:R-:W-:-:S08]  /*0310*/  DFMA R4, -R6, R2, R36 ;  /* 0x000000020604722b */ /* 0x000fd00000000124 */
[----:B------:R-:W-:-:S10]  /*0320*/  DFMA R2, R8, R4, R2 ;  /* 0x000000040802722b */ /* 0x000fd40000000002 */
[----:B------:R-:W-:-:S05]  /*0330*/  FFMA R4, RZ, R7, R3 ;  /* 0x00000007ff047223 */ /* 0x000fca0000000003 */
[----:B------:R-:W-:-:S13]  /*0340*/  FSETP.GT.AND P0, PT, |R4|, 1.469367938527859385e-39, PT ;  /* 0x001000000400780b */ /* 0x000fda0003f04200 */
[----:B------:R-:W-:Y:S05]  /*0350*/  @P0 BRA P1, `(.L_x_425) ;  /* 0x0000000000180947 */ /* 0x000fea0000800000 */
[----:B------:R-:W-:Y:S01]  /*0360*/  IMAD.MOV.U32 R34, RZ, RZ, R6 ;  /* 0x000000ffff227224 */ /* 0x000fe200078e0006 */
[----:B------:R-:W-:Y:S01]  /*0370*/  MOV R12, 0x3a0 ;  /* 0x000003a0000c7802 */ /* 0x000fe20000000f00 */
[----:B------:R-:W-:-:S07]  /*0380*/  IMAD.MOV.U32 R35, RZ, RZ, R7 ;  /* 0x000000ffff237224 */ /* 0x000fce00078e0007 */
[----:B------:R-:W-:Y:S05]  /*0390*/  CALL.REL.NOINC `($__internal_0_$__cuda_sm20_div_rn_f64_full) ;  /* 0x0000005800d07944 */ /* 0x000fea0003c00000 */
[----:B------:R-:W-:Y:S02]  /*03a0*/  IMAD.MOV.U32 R2, RZ, RZ, R14 ;  /* 0x000000ffff027224 */ /* 0x000fe400078e000e */
[----:B------:R-:W-:-:S07]  /*03b0*/  IMAD.MOV.U32 R3, RZ, RZ, R13 ;  /* 0x000000ffff037224 */ /* 0x000fce00078e000d */
.L_x_425:
[----:B------:R-:W-:Y:S05]  /*03c0*/  BSYNC.RECONVERGENT B0 ;  /* 0x0000000000007941 */ /* 0x000fea0003800200 */
.L_x_424:
[----:B------:R-:W0:Y:S01]  /*03d0*/  MUFU.RCP64H R9, R7 ;  /* 0x0000000700097308 */ /* 0x000e220000001800 */
[----:B------:R-:W-:Y:S01]  /*03e0*/  IMAD.MOV.U32 R8, RZ, RZ, 0x1 ;  /* 0x00000001ff087424 */ /* 0x000fe200078e00ff */
[----:B------:R-:W-:Y:S05]  /*03f0*/  BSSY.RECONVERGENT B0, `(.L_x_426) ;  /* 0x0000015000007945 */ /* 0x000fea0003800200 */
[----:B0-----:R-:W-:-:S08]  /*0400*/  DFMA R4, -R6, R8, 1 ;  /* 0x3ff000000604742b */ /* 0x001fd00000000108 */
[----:B------:R-:W-:Y:S02]  /*0410*/  DFMA R10, R4, R4, R4 ;  /* 0x00000004040a722b */ /* 0x000fe40000000004 */
[----:B------:R-:W0:Y:S06]  /*0420*/  I2F.F64 R4, R0 ;  /* 0x0000000000047312 */ /* 0x000e2c0000201c00 */
[----:B------:R-:W-:-:S08]  /*0430*/  DFMA R10, R8, R10, R8 ;  /* 0x0000000a080a722b */ /* 0x000fd00000000008 */
[----:B------:R-:W-:Y:S02]  /*0440*/  DFMA R8, -R6, R10, 1 ;  /* 0x3ff000000608742b */ /* 0x000fe4000000010a */
[----:B0-----:R-:W-:-:S06]  /*0450*/  DADD R36, R4, 0.5 ;  /* 0x3fe0000004247429 */ /* 0x001fcc0000000000 */
[----:B------:R-:W-:-:S04]  /*0460*/  DFMA R10, R10, R8, R10 ;  /* 0x000000080a0a722b */ /* 0x000fc8000000000a */
[----:B------:R-:W-:-:S04]  /*0470*/  FSETP.GEU.AND P1, PT, |R37|, 6.5827683646048100446e-37, PT ;  /* 0x036000002500780b */ /* 0x000fc80003f2e200 */
[----:B------:R-:W-:-:S08]  /*0480*/  DMUL R4, R10, R36 ;  /* 0x000000240a047228 */ /* 0x000fd00000000000 */
        /* <DEDUP_REMOVED lines=11> */
.L_x_427:
[----:B------:R-:W-:Y:S05]  /*0540*/  BSYNC.RECONVERGENT B0 ;  /* 0x0000000000007941 */ /* 0x000fea0003800200 */
.L_x_426:
[----:B------:R-:W0:Y:S01]  /*0550*/  LDC R14, c[0x0][0x3ac] ;  /* 0x0000eb00ff0e7b82 */ /* 0x000e220000000800 */
[----:B------:R-:W1:Y:S01]  /*0560*/  LDCU.64 UR4, c[0x0][0x358] ;  /* 0x00006b00ff0477ac */ /* 0x000e620008000a00 */
[----:B------:R-:W-:Y:S01]  /*0570*/  UMOV UR6, 0xffffffff ;  /* 0xffffffff00067882 */ /* 0x000fe20000000000 */
[----:B0-----:R-:W0:Y:S02]  /*0580*/  I2F.F64 R6, R14 ;  /* 0x0000000e00067312 */ /* 0x001e240000201c00 */
[C---:B0-----:R-:W-:Y:S02]  /*0590*/  DMUL R8, R6.reuse, R4 ;  /* 0x0000000406087228 */ /* 0x041fe40000000000 */
[----:B------:R-:W-:-:S06]  /*05a0*/  DMUL R12, R6, R2 ;  /* 0x00000002060c7228 */ /* 0x000fcc0000000000 */
[----:B------:R-:W-:Y:S08]  /*05b0*/  F2I.F64.TRUNC R11, R12 ;  /* 0x0000000c000b7311 */ /* 0x000ff0000030d100 */
[----:B------:R0:W2:Y:S02]  /*05c0*/  F2I.F64.TRUNC R9, R8 ;  /* 0x0000000800097311 */ /* 0x0000a4000030d100 */
[----:B0-----:R-:W-:Y:S01]  /*05d0*/  IMAD.MOV.U32 R8, RZ, RZ, RZ ;  /* 0x000000ffff087224 */ /* 0x001fe200078e00ff */
[CC--:B--2---:R-:W-:Y:S01]  /*05e0*/  ISETP.GT.AND P0, PT, R9.reuse, R14.reuse, PT ;  /* 0x0000000e0900720c */ /* 0x0c4fe20003f04270 */
[C---:B------:R-:W-:Y:S01]  /*05f0*/  VIADD R7, R9.reuse, 0x1 ;  /* 0x0000000109077836 */ /* 0x040fe20000000000 */
[----:B------:R-:W-:-:S02]  /*0600*/  ISETP.GE.AND P2, PT, R9, R14, PT ;  /* 0x0000000e0900720c */ /* 0x000fc40003f46270 */
[----:B------:R-:W-:Y:S02]  /*0610*/  ISETP.GE.AND P3, PT, R9, -0x1, PT ;  /* 0xffffffff0900780c */ /* 0x000fe40003f66270 */
[C---:B------:R-:W-:Y:S02]  /*0620*/  SEL R0, R14.reuse, RZ, P0 ;  /* 0x000000ff0e007207 */ /* 0x040fe40000000000 */
[----:B------:R-:W-:Y:S02]  /*0630*/  SEL R6, R14, RZ, P2 ;  /* 0x000000ff0e067207 */ /* 0x000fe40001000000 */
[----:B------:R-:W-:Y:S01]  /*0640*/  ISETP.GE.AND P2, PT, R7, R14, PT ;  /* 0x0000000e0700720c */ /* 0x000fe20003f46270 */
[----:B------:R-:W-:Y:S01]  /*0650*/  IMAD.MOV R15, RZ, RZ, -R0 ;  /* 0x000000ffff0f7224 */ /* 0x000fe200078e0a00 */
[C---:B------:R-:W-:Y:S01]  /*0660*/  ISETP.GE.AND P1, PT, R9.reuse, 0x1, PT ;  /* 0x000000010900780c */ /* 0x040fe20003f26270 */
[----:B------:R-:W-:Y:S01]  /*0670*/  IMAD.MOV R17, RZ, RZ, -R6 ;  /* 0x000000ffff117224 */ /* 0x000fe200078e0a06 */
[----:B------:R-:W-:-:S02]  /*0680*/  ISETP.GE.AND P0, PT, R9, RZ, PT ;  /* 0x000000ff0900720c */ /* 0x000fc40003f06270 */
[----:B------:R-:W-:Y:S02]  /*0690*/  SEL R6, R14, RZ, P2 ;  /* 0x000000ff0e067207 */ /* 0x000fe40001000000 */
[-C--:B------:R-:W-:Y:S02]  /*06a0*/  SEL R10, R15, R14.reuse, P1 ;  /* 0x0000000e0f0a7207 */ /* 0x080fe40000800000 */
[----:B------:R-:W-:Y:S01]  /*06b0*/  SEL R0, R17, R14, P0 ;  /* 0x0000000e11007207 */ /* 0x000fe20000000000 */
[----:B------:R-:W-:Y:S01]  /*06c0*/  @P3 IMAD.MOV R14, RZ, RZ, -R6 ;  /* 0x000000ffff0e3224 */ /* 0x000fe200078e0a06 */
[C---:B------:R-:W-:Y:S01]  /*06d0*/  IADD3 R10, PT, PT, R9.reuse, -0x1, R10 ;  /* 0xffffffff090a7810 */ /* 0x040fe20007ffe00a */
[----:B------:R-:W-:Y:S02]  /*06e0*/  IMAD.MOV.U32 R6, RZ, RZ, RZ ;  /* 0x000000ffff067224 */ /* 0x000fe400078e00ff */
[----:B------:R-:W-:Y:S02]  /*06f0*/  IMAD.IADD R9, R9, 0x1, R0 ;  /* 0x0000000109097824 */ /* 0x000fe400078e0200 */
[----:B-1----:R-:W-:-:S07]  /*0700*/  IMAD.IADD R7, R7, 0x1, R14 ;  /* 0x0000000107077824 */ /* 0x002fce00078e020e */
.L_x_554:
[----:B0-----:R-:W0:Y:S01]  /*0710*/  LDC R17, c[0x0][0x3ac] ;  /* 0x0000eb00ff117b82 */ /* 0x001e220000000800 */
[----:B------:R-:W-:Y:S01]  /*0720*/  VIADD R0, R11, UR6 ;  /* 0x000000060b007c36 */ /* 0x000fe20008000000 */
[----:B-1----:R-:W1:Y:S02]  /*0730*/  LDCU UR7, c[0x0][0x3a8] ;  /* 0x00007500ff0777ac */ /* 0x002e640008000800 */
[----:B-1----:R-:W-:Y:S02]  /*0740*/  IMAD.U32 R30, RZ, RZ, UR7 ;  /* 0x00000007ff1e7e24 */ /* 0x002fe4000f8e00ff */
[----:B0-----:R-:W-:-:S04]  /*0750*/  ISETP.GE.AND P0, PT, R0, R17, PT ;  /* 0x000000110000720c */ /* 0x001fc80003f06270 */
[----:B------:R-:W-:Y:S02]  /*0760*/  SEL R12, R17, RZ, P0 ;  /* 0x000000ff110c7207 */ /* 0x000fe40000000000 */
[----:B------:R-:W-:-:S03]  /*0770*/  ISETP.GE.AND P0, PT, R0, RZ, PT ;  /* 0x000000ff0000720c */ /* 0x000fc60003f06270 */
[----:B------:R-:W-:-:S05]  /*0780*/  IMAD.MOV R12, RZ, RZ, -R12 ;  /* 0x000000ffff0c7224 */ /* 0x000fca00078e0a0c */
[----:B------:R-:W-:Y:S02]  /*0790*/  SEL R15, R12, R17, P0 ;  /* 0x000000110c0f7207 */ /* 0x000fe40000000000 */
[----:B------:R-:W0:Y:S03]  /*07a0*/  LDC.64 R12, c[0x0][0x3b0] ;  /* 0x0000ec00ff0c7b82 */ /* 0x000e260000000a00 */
[----:B------:R-:W-:-:S04]  /*07b0*/  IMAD.IADD R15, R0, 0x1, R15 ;  /* 0x00000001000f7824 */ /* 0x000fc800078e020f */
[-C--:B------:R-:W-:Y:S02]  /*07c0*/  IMAD R15, R10, R17.reuse, R15 ;  /* 0x000000110a0f7224 */ /* 0x080fe400078e020f */
[----:B------:R-:W-:Y:S02]  /*07d0*/  IMAD R17, R17, R17, RZ ;  /* 0x0000001111117224 */ /* 0x000fe400078e02ff */
[----:B------:R-:W-:-:S05]  /*07e0*/  VIADD R14, R15, 0x1 ;  /* 0x000000010f0e7836 */ /* 0x000fca0000000000 */
[----:B------:R-:W-:Y:S01]  /*07f0*/  ISETP.GE.AND P0, PT, R14, R17, PT ;  /* 0x000000110e00720c */ /* 0x000fe20003f06270 */
[----:B0-----:R-:W-:-:S05]  /*0800*/  IMAD.WIDE R12, R15, 0x4, R12 ;  /* 0x000000040f0c7825 */ /* 0x001fca00078e020c */
[----:B------:R-:W2:Y:S07]  /*0810*/  LDG.E.CONSTANT R29, desc[UR4][R12.64] ;  /* 0x000000040c1d7981 */ /* 0x000eae000c1e9900 */
[----:B------:R-:W2:Y:S01]  /*0820*/  @!P0 LDG.E.CONSTANT R30, desc[UR4][R12.64+0x4] ;  /* 0x000004040c1e8981 */ /* 0x000ea2000c1e9900 */
[----:B------:R-:W-:Y:S01]  /*0830*/  UIADD3 UR6, UPT, UPT, UR6, 0x1, URZ ;  /* 0x0000000106067890 */ /* 0x000fe2000fffe0ff */
[----:B------:R-:W-:Y:S03]  /*0840*/  BSSY.RECONVERGENT B1, `(.L_x_428) ;  /* 0x00001bc000017945 */ /* 0x000fe60003800200 */
[----:B------:R-:W-:Y:S01]  /*0850*/  UISETP.NE.AND UP0, UPT, UR6, 0x2, UPT ;  /* 0x000000020600788c */ /* 0x000fe2000bf05270 */
[----:B--2---:R-:W-:-:S13]  /*0860*/  ISETP.GE.AND P0, PT, R29, R30, PT ;  /* 0x0000001e1d00720c */ /* 0x004fda0003f06270 */
[----:B------:R-:W-:Y:S05]  /*0870*/  @P0 BRA `(.L_x_429) ;  /* 0x0000001800e00947 */ /* 0x000fea0003800000 */
.L_x_465:
[----:B------:R-:W0:Y:S08]  /*0880*/  LDC.64 R12, c[0x0][0x3a0] ;  /* 0x0000e800ff0c7b82 */ /* 0x000e300000000a00 */
[----:B------:R-:W1:Y:S01]  /*0890*/  LDC.64 R14, c[0x0][0x380] ;  /* 0x0000e000ff0e7b82 */ /* 0x000e620000000a00 */
[----:B0-----:R-:W-:-:S06]  /*08a0*/  IMAD.WIDE R12, R29, 0x4, R12 ;  /* 0x000000041d0c7825 */ /* 0x001fcc00078e020c */
[----:B------:R-:W1:Y:S01]  /*08b0*/  LDG.E.CONSTANT R13, desc[UR4][R12.64] ;  /* 0x000000040c0d7981 */ /* 0x000e62000c1e9900 */
[----:B------:R-:W-:Y:S01]  /*08c0*/  ISETP.GE.AND P0, PT, R8, 0x1, PT ;  /* 0x000000010800780c */ /* 0x000fe20003f06270 */
[----:B------:R-:W-:Y:S02]  /*08d0*/  VIADD R29, R29, 0x1 ;  /* 0x000000011d1d7836 */ /* 0x000fe40000000000 */
[----:B-1----:R-:W-:-:S05]  /*08e0*/  IMAD.WIDE R14, R13, 0x4, R14 ;  /* 0x000000040d0e7825 */ /* 0x002fca00078e020e */
[----:B------:R0:W5:Y:S01]  /*08f0*/  LDG.E.CONSTANT R28, desc[UR4][R14.64] ;  /* 0x000000040e1c7981 */ /* 0x000162000c1e9900 */
[----:B------:R-:W-:Y:S01]  /*0900*/  BSSY.RECONVERGENT B0, `(.L_x_430) ;  /* 0x00001ae000007945 */ /* 0x000fe20003800200 */
[----:B------:R-:W-:-:S03]  /*0910*/  ISETP.NE.AND P5, PT, R29, R30, PT ;  /* 0x0000001e1d00720c */ /* 0x000fc60003fa5270 */
[----:B------:R-:W-:Y:S10]  /*0920*/  @!P0 BRA `(.L_x_431) ;  /* 0x0000000000248947 */ /* 0x000ff40003800000 */
[----:B0-----:R-:W-:Y:S02]  /*0930*/  IMAD.MOV R14, RZ, RZ, -R8 ;  /* 0x000000ffff0e7224 */ /* 0x001fe400078e0a08 */
[----:B------:R-:W-:-:S07]  /*0940*/  IMAD.MOV.U32 R12, RZ, RZ, R1 ;  /* 0x000000ffff0c7224 */ /* 0x000fce00078e0001 */
.L_x_433:
[----:B------:R-:W2:Y:S02]  /*0950*/  LDL R13, [R12] ;  /* 0x000000000c0d7983 */ /* 0x000ea40000100800 */
[----:B--2--5:R-:W-:-:S13]  /*0960*/  ISETP.NE.AND P0, PT, R13, R28, PT ;  /* 0x0000001c0d00720c */ /* 0x024fda0003f05270 */
[----:B------:R-:W-:Y:S05]  /*0970*/  @!P0 BRA `(.L_x_432) ;  /* 0x0000001800988947 */ /* 0x000fea0003800000 */
[----:B------:R-:W-:Y:S02]  /*0980*/  VIADD R14, R14, 0x1 ;  /* 0x000000010e0e7836 */ /* 0x000fe40000000000 */
[----:B------:R-:W-:-:S03]  /*0990*/  VIADD R12, R12, 0x4 ;  /* 0x000000040c0c7836 */ /* 0x000fc60000000000 */
[----:B------:R-:W-:-:S13]  /*09a0*/  ISETP.NE.AND P0, PT, R14, RZ, PT ;  /* 0x000000ff0e00720c */ /* 0x000fda0003f05270 */
[----:B------:R-:W-:Y:S05]  /*09b0*/  @P0 BRA `(.L_x_433) ;  /* 0xfffffffc00e40947 */ /* 0x000fea000383ffff */
.L_x_431:
[----:B0-----:R-:W0:Y:S02]  /*09c0*/  LDC.64 R14, c[0x0][0x388] ;  /* 0x0000e200ff0e7b82 */ /* 0x001e240000000a00 */
[----:B0----5:R-:W-:-:S05]  /*09d0*/  IMAD.WIDE R14, R28, 0x4, R14 ;  /* 0x000000041c0e7825 */ /* 0x021fca00078e020e */
[----:B------:R-:W2:Y:S04]  /*09e0*/  LDG.E.CONSTANT R12, desc[UR4][R14.64] ;  /* 0x000000040e0c7981 */ /* 0x000ea8000c1e9900 */
[----:B------:R-:W2:Y:S02]  /*09f0*/  LDG.E.CONSTANT R27, desc[UR4][R14.64+0x4] ;  /* 0x000004040e1b7981 */ /* 0x000ea4000c1e9900 */
[----:B--2---:R-:W-:-:S05]  /*0a00*/  IMAD.IADD R13, R27, 0x1, -R12 ;  /* 0x000000011b0d7824 */ /* 0x004fca00078e0a0c */
[----:B------:R-:W-:-:S13]  /*0a10*/  ISETP.GE.AND P0, PT, R13, 0x3, PT ;  /* 0x000000030d00780c */ /* 0x000fda0003f06270 */
[----:B------:R-:W-:Y:S05]  /*0a20*/  @!P0 BRA `(.L_x_432) ;  /* 0x00000018006c8947 */ /* 0x000fea0003800000 */
[----:B------:R-:W0:Y:S01]  /*0a30*/  LDC.64 R14, c[0x0][0x3b8] ;  /* 0x0000ee00ff0e7b82 */ /* 0x000e220000000a00 */
[----:B------:R-:W-:-:S04]  /*0a40*/  IMAD.SHL.U32 R21, R12, 0x2, RZ ;  /* 0x000000020c157824 */ /* 0x000fc800078e00ff */
[----:B0-----:R-:W-:-:S05]  /*0a50*/  IMAD.WIDE R20, R21, 0x8, R14 ;  /* 0x0000000815147825 */ /* 0x001fca00078e020e */
[----:B------:R-:W2:Y:S01]  /*0a60*/  LDG.E.64.CONSTANT R14, desc[UR4][R20.64] ;  /* 0x00000004140e7981 */ /* 0x000ea2000c1e9b00 */
[----:B------:R-:W-:Y:S01]  /*0a70*/  BSSY.RECONVERGENT B2, `(.L_x_434) ;  /* 0x000001a000027945 */ /* 0x000fe20003800200 */
[----:B--2---:R-:W-:-:S08]  /*0a80*/  DADD R14, R14, -R2 ;  /* 0x000000000e0e7229 */ /* 0x004fd00000000802 */
[----:B------:R-:W-:-:S08]  /*0a90*/  DADD R14, R14, 1.5 ;  /* 0x3ff800000e0e7429 */ /* 0x000fd00000000000 */
[----:B------:R-:W-:-:S14]  /*0aa0*/  DSETP.GT.AND P0, PT, R14, 1, PT ;  /* 0x3ff000000e00742a */ /* 0x000fdc0003f04000 */
[----:B------:R-:W-:Y:S05]  /*0ab0*/  @!P0 BRA `(.L_x_435) ;  /* 0x0000000000548947 */ /* 0x000fea0003800000 */
[----:B------:R-:W-:Y:S01]  /*0ac0*/  DADD R16, R14, -3 ;  /* 0xc00800000e107429 */ /* 0x000fe20000000000 */
[----:B------:R-:W-:Y:S01]  /*0ad0*/  BSSY.RECONVERGENT B3, `(.L_x_436) ;  /* 0x000000d000037945 */ /* 0x000fe20003800200 */
[----:B------:R-:W-:-:S06]  /*0ae0*/  PLOP3.LUT P0, PT, PT, PT, PT, 0x80, 0x8 ;  /* 0x000000000008781c */ /* 0x000fcc0003f0f070 */
[----:B------:R-:W-:-:S14]  /*0af0*/  DSETP.GT.AND P1, PT, R16, 1, PT ;  /* 0x3ff000001000742a */ /* 0x000fdc0003f24000 */
[----:B------:R-:W-:Y:S05]  /*0b00*/  @!P1 BRA `(.L_x_437) ;  /* 0x0000000000249947 */ /* 0x000fea0003800000 */
[----:B------:R-:W-:Y:S01]  /*0b10*/  BSSY.RECONVERGENT B4, `(.L_x_438) ;  /* 0x0000007000047945 */ /* 0x000fe20003800200 */
.L_x_439:
[----:B------:R-:W-:-:S08]  /*0b20*/  DADD R14, R14, -1 ;  /* 0xbff000000e0e7429 */ /* 0x000fd00000000000 */
[----:B------:R-:W-:-:S08]  /*0b30*/  DADD R14, R14, -1 ;  /* 0xbff000000e0e7429 */ /* 0x000fd00000000000 */
[----:B------:R-:W-:-:S08]  /*0b40*/  DADD R14, R14, -1 ;  /* 0xbff000000e0e7429 */ /* 0x000fd00000000000 */
[----:B------:R-:W-:-:S08]  /*0b50*/  DADD R14, R14, -1 ;  /* 0xbff000000e0e7429 */ /* 0x000fd00000000000 */
[----:B------:R-:W-:-:S14]  /*0b60*/  DSETP.GT.AND P0, PT, R14, 4, PT ;  /* 0x401000000e00742a */ /* 0x000fdc0003f04000 */
[----:B------:R-:W-:Y:S05]  /*0b70*/  @P0 BRA `(.L_x_439) ;  /* 0xfffffffc00e80947 */ /* 0x000fea000383ffff */
[----:B------:R-:W-:Y:S05]  /*0b80*/  BSYNC.RECONVERGENT B4 ;  /* 0x0000000000047941 */ /* 0x000fea0003800200 */
.L_x_438:
[----:B------:R-:W-:-:S13]  /*0b90*/  PLOP3.LUT P0, PT, PT, PT, PT, 0x8, 0x80 ;  /* 0x000000000080781c */ /* 0x000fda0003f0e170 */
.L_x_437:
[----:B------:R-:W-:Y:S05]  /*0ba0*/  BSYNC.RECONVERGENT B3 ;  /* 0x0000000000037941 */ /* 0x000fea0003800200 */
.L_x_436:
[----:B------:R-:W-:-:S08]  /*0bb0*/  DADD R16, R14, -1 ;  /* 0xbff000000e107429 */ /* 0x000fd00000000000 */
[----:B------:R-:W-:-:S14]  /*0bc0*/  DSETP.GT.AND P1, PT, R16, 1, PT ;  /* 0x3ff000001000742a */ /* 0x000fdc0003f24000 */
[----:B------:R-:W-:Y:S01]  /*0bd0*/  @P1 PLOP3.LUT P0, PT, PT, PT, PT, 0x8, 0x80 ;  /* 0x000000000080181c */ /* 0x000fe20003f0e170 */
[----:B------:R-:W-:-:S12]  /*0be0*/  @P1 DADD R14, R16, -1 ;  /* 0xbff00000100e1429 */ /* 0x000fd80000000000 */
[----:B------:R-:W-:-:S14]  /*0bf0*/  DSETP.GT.OR P0, PT, R14, 1, P0 ;  /* 0x3ff000000e00742a */ /* 0x000fdc0000704400 */
[----:B------:R-:W-:-:S11]  /*0c00*/  @P0 DADD R14, R14, -1 ;  /* 0xbff000000e0e0429 */ /* 0x000fd60000000000 */
.L_x_435:
[----:B------:R-:W-:Y:S05]  /*0c10*/  BSYNC.RECONVERGENT B2 ;  /* 0x0000000000027941 */ /* 0x000fea0003800200 */
.L_x_434:
[----:B------:R-:W2:Y:S01]  /*0c20*/  LDG.E.64.CONSTANT R16, desc[UR4][R20.64+0x8] ;  /* 0x0000080414107981 */ /* 0x000ea2000c1e9b00 */
[----:B------:R-:W-:Y:S01]  /*0c30*/  BSSY.RECONVERGENT B2, `(.L_x_440) ;  /* 0x000001b000027945 */ /* 0x000fe20003800200 */
[----:B------:R-:W-:Y:S02]  /*0c40*/  DADD R18, R14, -0.5 ;  /* 0xbfe000000e127429 */ /* 0x000fe40000000000 */
        /* <DEDUP_REMOVED lines=10> */
.L_x_445:
[----:B------:R-:W-:-:S08]  /*0cf0*/  DADD R16, R16, -1 ;  /* 0xbff0000010107429 */ /* 0x000fd00000000000 */
[----:B------:R-:W-:-:S08]  /*0d00*/  DADD R16, R16, -1 ;  /* 0xbff0000010107429 */ /* 0x000fd00000000000 */
[----:B------:R-:W-:-:S08]  /*0d10*/  DADD R16, R16, -1 ;  /* 0xbff0000010107429 */ /* 0x000fd00000000000 */
[----:B------:R-:W-:-:S08]  /*0d20*/  DADD R16, R16, -1 ;  /* 0xbff0000010107429 */ /* 0x000fd00000000000 */
[----:B------:R-:W-:-:S14]  /*0d30*/  DSETP.GT.AND P0, PT, R16, 4, PT ;  /* 0x401000001000742a */ /* 0x000fdc0003f04000 */
[----:B------:R-:W-:Y:S05]  /*0d40*/  @P0 BRA `(.L_x_445) ;  /* 0xfffffffc00e80947 */ /* 0x000fea000383ffff */
[----:B------:R-:W-:Y:S05]  /*0d50*/  BSYNC.RECONVERGENT B4 ;  /* 0x0000000000047941 */ /* 0x000fea0003800200 */
.L_x_444:
[----:B------:R-:W-:-:S13]  /*0d60*/  PLOP3.LUT P0, PT, PT, PT, PT, 0x8, 0x80 ;  /* 0x000000000080781c */ /* 0x000fda0003f0e170 */
.L_x_443:
[----:B------:R-:W-:Y:S05]  /*0d70*/  BSYNC.RECONVERGENT B3 ;  /* 0x0000000000037941 */ /* 0x000fea0003800200 */
.L_x_442:
[----:B------:R-:W-:-:S08]  /*0d80*/  DADD R14, R16, -1 ;  /* 0xbff00000100e7429 */ /* 0x000fd00000000000 */
[----:B------:R-:W-:-:S14]  /*0d90*/  DSETP.GT.AND P1, PT, R14, 1, PT ;  /* 0x3ff000000e00742a */ /* 0x000fdc0003f24000 */
[----:B------:R-:W-:Y:S01]  /*0da0*/  @P1 PLOP3.LUT P0, PT, PT, PT, PT, 0x8, 0x80 ;  /* 0x000000000080181c */ /* 0x000fe20003f0e170 */
[----:B------:R-:W-:-:S12]  /*0db0*/  @P1 DADD R16, R14, -1 ;  /* 0xbff000000e101429 */ /* 0x000fd80000000000 */
[----:B------:R-:W-:-:S14]  /*0dc0*/  DSETP.GT.OR P0, PT, R16, 1, P0 ;  /* 0x3ff000001000742a */ /* 0x000fdc0000704400 */
[----:B------:R-:W-:-:S11]  /*0dd0*/  @P0 DADD R16, R16, -1 ;  /* 0xbff0000010100429 */ /* 0x000fd60000000000 */
.L_x_441:
[----:B------:R-:W-:Y:S05]  /*0de0*/  BSYNC.RECONVERGENT B2 ;  /* 0x0000000000027941 */ /* 0x000fea0003800200 */
.L_x_440:
[----:B------:R-:W-:Y:S01]  /*0df0*/  VIADD R26, R12, 0x1 ;  /* 0x000000010c1a7836 */ /* 0x000fe20000000000 */
[----:B------:R-:W-:Y:S01]  /*0e00*/  DADD R20, R16, -0.5 ;  /* 0xbfe0000010147429 */ /* 0x000fe20000000000 */
[----:B------:R-:W-:Y:S01]  /*0e10*/  BSSY.RECONVERGENT B3, `(.L_x_446) ;  /* 0x00000d3000037945 */ /* 0x000fe20003800200 */
[----:B------:R-:W-:Y:S01]  /*0e20*/  CS2R R44, SRZ ;  /* 0x00000000002c7805 */ /* 0x000fe2000001ff00 */
[----:B------:R-:W-:Y:S01]  /*0e30*/  IMAD.MOV.U32 R42, RZ, RZ, R18 ;  /* 0x000000ffff2a7224 */ /* 0x000fe200078e0012 */
[----:B------:R-:W-:Y:S01]  /*0e40*/  ISETP.GE.AND P0, PT, R26, R27, PT ;  /* 0x0000001b1a00720c */ /* 0x000fe20003f06270 */
[----:B------:R-:W-:-:S05]  /*0e50*/  IMAD.MOV.U32 R43, RZ, RZ, R19 ;  /* 0x000000ffff2b7224 */ /* 0x000fca00078e0013 */
[----:B------:R-:W-:Y:S02]  /*0e60*/  IMAD.MOV.U32 R40, RZ, RZ, R20 ;  /* 0x000000ffff287224 */ /* 0x000fe400078e0014 */
[----:B------:R-:W-:-:S05]  /*0e70*/  IMAD.MOV.U32 R41, RZ, RZ, R21 ;  /* 0x000000ffff297224 */ /* 0x000fca00078e0015 */
[----:B------:R-:W-:Y:S05]  /*0e80*/  @P0 BRA `(.L_x_447) ;  /* 0x0000000c002c0947 */ /* 0x000fea0003800000 */
[----:B------:R-:W-:Y:S01]  /*0e90*/  CS2R R44, SRZ ;  /* 0x00000000002c7805 */ /* 0x000fe2000001ff00 */
[----:B------:R-:W-:Y:S02]  /*0ea0*/  IMAD.MOV.U32 R14, RZ, RZ, R20 ;  /* 0x000000ffff0e7224 */ /* 0x000fe400078e0014 */
[----:B------:R-:W-:Y:S02]  /*0eb0*/  IMAD.MOV.U32 R15, RZ, RZ, R21 ;  /* 0x000000ffff0f7224 */ /* 0x000fe400078e0015 */
[----:B------:R-:W-:Y:S02]  /*0ec0*/  IMAD.MOV.U32 R12, RZ, RZ, R18 ;  /* 0x000000ffff0c7224 */ /* 0x000fe400078e0012 */
[----:B------:R-:W-:-:S07]  /*0ed0*/  IMAD.MOV.U32 R13, RZ, RZ, R19 ;  /* 0x000000ffff0d7224 */ /* 0x000fce00078e0013 */
.L_x_462:
[----:B------:R-:W0:Y:S01]  /*0ee0*/  LDC.64 R16, c[0x0][0x3b8] ;  /* 0x0000ee00ff107b82 */ /* 0x000e220000000a00 */
[----:B------:R-:W-:-:S04]  /*0ef0*/  IMAD.SHL.U32 R23, R26, 0x2, RZ ;  /* 0x000000021a177824 */ /* 0x000fc800078e00ff */
[----:B0-----:R-:W-:-:S05]  /*0f00*/  IMAD.WIDE R16, R23, 0x8, R16 ;  /* 0x0000000817107825 */ /* 0x001fca00078e0210 */
[----:B------:R-:W2:Y:S04]  /*0f10*/  LDG.E.64.CONSTANT R22, desc[UR4][R16.64] ;  /* 0x0000000410167981 */ /* 0x000ea8000c1e9b00 */
        /* <DEDUP_REMOVED lines=12> */
.L_x_453:
[----:B------:R-:W-:-:S08]  /*0fe0*/  DADD R22, R22, -1 ;  /* 0xbff0000016167429 */ /* 0x000fd00000000000 */
[----:B------:R-:W-:-:S08]  /*0ff0*/  DADD R22, R22, -1 ;  /* 0xbff0000016167429 */ /* 0x000fd00000000000 */
[----:B------:R-:W-:-:S08]  /*1000*/  DADD R22, R22, -1 ;  /* 0xbff0000016167429 */ /* 0x000fd00000000000 */
[----:B------:R-:W-:-:S08]  /*1010*/  DADD R22, R22, -1 ;  /* 0xbff0000016167429 */ /* 0x000fd00000000000 */
[----:B------:R-:W-:-:S14]  /*1020*/  DSETP.GT.AND P0, PT, R22, 4, PT ;  /* 0x401000001600742a */ /* 0x000fdc0003f04000 */
[----:B------:R-:W-:Y:S05]  /*1030*/  @P0 BRA `(.L_x_453) ;  /* 0xfffffffc00e80947 */ /* 0x000fea000383ffff */
[----:B------:R-:W-:Y:S05]  /*1040*/  BSYNC.RECONVERGENT B5 ;  /* 0x0000000000057941 */ /* 0x000fea0003800200 */
.L_x_452:
[----:B------:R-:W-:-:S13]  /*1050*/  PLOP3.LUT P0, PT, PT, PT, PT, 0x8, 0x80 ;  /* 0x000000000080781c */ /* 0x000fda0003f0e170 */
.L_x_451:
[----:B------:R-:W-:Y:S05]  /*1060*/  BSYNC.RECONVERGENT B4 ;  /* 0x0000000000047941 */ /* 0x000fea0003800200 */
.L_x_450:
[----:B------:R-:W-:-:S08]  /*1070*/  DADD R24, R22, -1 ;  /* 0xbff0000016187429 */ /* 0x000fd00000000000 */
[----:B------:R-:W-:-:S14]  /*1080*/  DSETP.GT.AND P1, PT, R24, 1, PT ;  /* 0x3ff000001800742a */ /* 0x000fdc0003f24000 */
[----:B------:R-:W-:Y:S01]  /*1090*/  @P1 PLOP3.LUT P0, PT, PT, PT, PT, 0x8, 0x80 ;  /* 0x000000000080181c */ /* 0x000fe20003f0e170 */
[----:B------:R-:W-:-:S12]  /*10a0*/  @P1 DADD R22, R24, -1 ;  /* 0xbff0000018161429 */ /* 0x000fd80000000000 */
[----:B------:R-:W-:-:S14]  /*10b0*/  DSETP.GT.OR P0, PT, R22, 1, P0 ;  /* 0x3ff000001600742a */ /* 0x000fdc0000704400 */
[----:B------:R-:W-:-:S11]  /*10c0*/  @P0 DADD R22, R22, -1 ;  /* 0xbff0000016160429 */ /* 0x000fd60000000000 */
.L_x_449:
[----:B------:R-:W-:Y:S05]  /*10d0*/  BSYNC.RECONVERGENT B2 ;  /* 0x0000000000027941 */ /* 0x000fea0003800200 */
.L_x_448:
[----:B------:R-:W2:Y:S04]  /*10e0*/  LDG.E.64.CONSTANT R24, desc[UR4][R16.64+0x8] ;  /* 0x0000080410187981 */ /* 0x000ea8000c1e9b00 */
[----:B------:R-:W2:Y:S01]  /*10f0*/  LDG.E.64.CONSTANT R32, desc[UR4][R16.64+-0x8] ;  /* 0xfffff80410207981 */ /* 0x000ea2000c1e9b00 */
[----:B------:R-:W-:Y:S01]  /*1100*/  DADD R22, R22, -0.5 ;  /* 0xbfe0000016167429 */ /* 0x000fe20000000000 */
[----:B------:R-:W-:Y:S07]  /*1110*/  BSSY.RECONVERGENT B2, `(.L_x_454) ;  /* 0x000001b000027945 */ /* 0x000fee0003800200 */
[----:B------:R-:W-:-:S02]  /*1120*/  DADD R42, R22, R12 ;  /* 0x00000000162a7229 */ /* 0x000fc4000000000c */
        /* <DEDUP_REMOVED lines=10> */
.L_x_459:
[----:B------:R-:W-:-:S08]  /*11d0*/  DADD R24, R24, -1 ;  /* 0xbff0000018187429 */ /* 0x000fd00000000000 */
[----:B------:R-:W-:-:S08]  /*11e0*/  DADD R24, R24, -1 ;  /* 0xbff0000018187429 */ /* 0x000fd00000000000 */
[----:B------:R-:W-:-:S08]  /*11f0*/  DADD R24, R24, -1 ;  /* 0xbff0000018187429 */ /* 0x000fd00000000000 */
[----:B------:R-:W-:-:S08]  /*1200*/  DADD R24, R24, -1 ;  /* 0xbff0000018187429 */ /* 0x000fd00000000000 */
[----:B------:R-:W-:-:S14]  /*1210*/  DSETP.GT.AND P0, PT, R24, 4, PT ;  /* 0x401000001800742a */ /* 0x000fdc0003f04000 */
[----:B------:R-:W-:Y:S05]  /*1220*/  @P0 BRA `(.L_x_459) ;  /* 0xfffffffc00e80947 */ /* 0x000fea000383ffff */
[----:B------:R-:W-:Y:S05]  /*1230*/  BSYNC.RECONVERGENT B5 ;  /* 0x0000000000057941 */ /* 0x000fea0003800200 */
.L_x_458:
[----:B------:R-:W-:-:S13]  /*1240*/  PLOP3.LUT P0, PT, PT, PT, PT, 0x8, 0x80 ;  /* 0x000000000080781c */ /* 0x000fda0003f0e170 */
.L_x_457:
[----:B------:R-:W-:Y:S05]  /*1250*/  BSYNC.RECONVERGENT B4 ;  /* 0x0000000000047941 */ /* 0x000fea0003800200 */
.L_x_456:
[----:B------:R-:W-:-:S08]  /*1260*/  DADD R16, R24, -1 ;  /* 0xbff0000018107429 */ /* 0x000fd00000000000 */
[----:B------:R-:W-:-:S14]  /*1270*/  DSETP.GT.AND P1, PT, R16, 1, PT ;  /* 0x3ff000001000742a */ /* 0x000fdc0003f24000 */
[----:B------:R-:W-:Y:S01]  /*1280*/  @P1 PLOP3.LUT P0, PT, PT, PT, PT, 0x8, 0x80 ;  /* 0x000000000080181c */ /* 0x000fe20003f0e170 */
[----:B------:R-:W-:-:S12]  /*1290*/  @P1 DADD R24, R16, -1 ;  /* 0xbff0000010181429 */ /* 0x000fd80000000000 */
[----:B------:R-:W-:-:S14]  /*12a0*/  DSETP.GT.OR P0, PT, R24, 1, P0 ;  /* 0x3ff000001800742a */ /* 0x000fdc0000704400 */
[----:B------:R-:W-:-:S11]  /*12b0*/  @P0 DADD R24, R24, -1 ;  /* 0xbff0000018180429 */ /* 0x000fd60000000000 */
.L_x_455:
[----:B------:R-:W-:Y:S05]  /*12c0*/  BSYNC.RECONVERGENT B2 ;  /* 0x0000000000027941 */ /* 0x000fea0003800200 */
.L_x_454:
[----:B------:R-:W-:Y:S01]  /*12d0*/  DADD R24, R24, -0.5 ;  /* 0xbfe0000018187429 */ /* 0x000fe20000000000 */
[----:B------:R-:W-:Y:S01]  /*12e0*/  IMAD.MOV.U32 R16, RZ, RZ, 0x1 ;  /* 0x00000001ff107424 */ /* 0x000fe200078e00ff */
[----:B------:R-:W-:Y:S01]  /*12f0*/  DMUL R22, R42, R14 ;  /* 0x0000000e2a167228 */ /* 0x000fe20000000000 */
[----:B------:R-:W-:Y:S05]  /*1300*/  BSSY.RECONVERGENT B4, `(.L_x_460) ;  /* 0x000001c000047945 */ /* 0x000fea0003800200 */
[----:B------:R-:W-:-:S08]  /*1310*/  DADD R40, R24, R14 ;  /* 0x0000000018287229 */ /* 0x000fd0000000000e */
[C---:B------:R-:W-:Y:S02]  /*1320*/  DMUL R24, R40.reuse, R14 ;  /* 0x0000000e28187228 */ /* 0x040fe40000000000 */
[----:B------:R-:W-:-:S06]  /*1330*/  DFMA R22, R40, R12, -R22 ;  /* 0x0000000c2816722b */ /* 0x000fcc0000000816 */
[----:B------:R-:W-:Y:S02]  /*1340*/  DFMA R24, R42, R12, R24 ;  /* 0x0000000c2a18722b */ /* 0x000fe40000000018 */
[----:B------:R-:W-:-:S06]  /*1350*/  DADD R12, -RZ, |R22| ;  /* 0x00000000ff0c7229 */ /* 0x000fcc0000000516 */
[--C-:B------:R-:W-:Y:S02]  /*1360*/  DADD R14, -RZ, |R24|.reuse ;  /* 0x00000000ff0e7229 */ /* 0x100fe40000000518 */
[----:B------:R-:W-:-:S08]  /*1370*/  DSETP.GT.AND P4, PT, |R22|, |R24|, PT ;  /* 0x400000181600722a */ /* 0x000fd00003f84200 */
[----:B------:R-:W-:Y:S02]  /*1380*/  FSEL R35, R13, R15, P4 ;  /* 0x0000000f0d237208 */ /* 0x000fe40002000000 */
[----:B------:R-:W-:Y:S02]  /*1390*/  FSEL R34, R12, R14, P4 ;  /* 0x0000000e0c227208 */ /* 0x000fe40002000000 */
[----:B------:R-:W0:Y:S01]  /*13a0*/  MUFU.RCP64H R17, R35 ;  /* 0x0000002300117308 */ /* 0x000e220000001800 */
[----:B------:R-:W-:Y:S02]  /*13b0*/  FSEL R36, R14, R12, P4 ;  /* 0x0000000c0e247208 */ /* 0x000fe40002000000 */
[----:B------:R-:W-:-:S04]  /*13c0*/  FSEL R37, R15, R13, P4 ;  /* 0x0000000d0f257208 */ /* 0x000fc80002000000 */
[----:B------:R-:W-:Y:S01]  /*13d0*/  FSETP.GEU.AND P1, PT, |R37|, 6.5827683646048100446e-37, PT ;  /* 0x036000002500780b */ /* 0x000fe20003f2e200 */
[----:B0-----:R-:W-:-:S08]  /*13e0*/  DFMA R32, -R34, R16, 1 ;  /* 0x3ff000002220742b */ /* 0x001fd00000000110 */
[----:B------:R-:W-:-:S08]  /*13f0*/  DFMA R32, R32, R32, R32 ;  /* 0x000000202020722b */ /* 0x000fd00000000020 */
[----:B------:R-:W-:-:S08]  /*1400*/  DFMA R32, R16, R32, R16 ;  /* 0x000000201020722b */ /* 0x000fd00000000010 */
[----:B------:R-:W-:-:S08]  /*1410*/  DFMA R16, -R34, R32, 1 ;  /* 0x3ff000002210742b */ /* 0x000fd00000000120 */
[----:B------:R-:W-:-:S08]  /*1420*/  DFMA R16, R32, R16, R32 ;  /* 0x000000102010722b */ /* 0x000fd00000000020 */
[----:B------:R-:W-:-:S08]  /*1430*/  DMUL R12, R16, R36 ;  /* 0x00000024100c7228 */ /* 0x000fd00000000000 */
[----:B------:R-:W-:-:S08]  /*1440*/  DFMA R14, -R34, R12, R36 ;  /* 0x0000000c220e722b */ /* 0x000fd00000000124 */
[----:B------:R-:W-:-:S10]  /*1450*/  DFMA R12, R16, R14, R12 ;  /* 0x0000000e100c722b */ /* 0x000fd4000000000c */
[----:B------:R-:W-:-:S05]  /*1460*/  FFMA R14, RZ, R35, R13 ;  /* 0x00000023ff0e7223 */ /* 0x000fca000000000d */
[----:B------:R-:W-:-:S13]  /*1470*/  FSETP.GT.AND P0, PT, |R14|, 1.469367938527859385e-39, PT ;  /* 0x001000000e00780b */ /* 0x000fda0003f04200 */
[----:B------:R-:W-:Y:S05]  /*1480*/  @P0 BRA P1, `(.L_x_461) ;  /* 0x00000000000c0947 */ /* 0x000fea0000800000 */
[----:B------:R-:W-:-:S07]  /*1490*/  MOV R12, 0x14b0 ;  /* 0x000014b0000c7802 */ /* 0x000fce0000000f00 */
[----:B------:R-:W-:Y:S05]  /*14a0*/  CALL.REL.NOINC `($__internal_0_$__cuda_sm20_div_rn_f64_full) ;  /* 0x00000048008c7944 */ /* 0x000fea0003c00000 */
[----:B------:R-:W-:-:S07]  /*14b0*/  IMAD.MOV.U32 R12, RZ, RZ, R14 ;  /* 0x000000ffff0c7224 */ /* 0x000fce00078e000e */
.L_x_461:
[----:B------:R-:W-:Y:S05]  /*14c0*/  BSYNC.RECONVERGENT B4 ;  /* 0x0000000000047941 */ /* 0x000fea0003800200 */
.L_x_460:
[----:B------:R-:W-:Y:S01]  /*14d0*/  DMUL R14, R12, R12 ;  /* 0x0000000c0c0e7228 */ /* 0x000fe20000000000 */
[----:B------:R-:W-:Y:S01]  /*14e0*/  IMAD.MOV.U32 R16, RZ, RZ, -0x2449a4b7 ;  /* 0xdbb65b49ff107424 */ /* 0x000fe200078e00ff */
[----:B------:R-:W-:Y:S01]  /*14f0*/  UMOV UR8, 0x2a25ff7e ;  /* 0x2a25ff7e00087882 */ /* 0x000fe20000000000 */
[----:B------:R-:W-:Y:S01]  /*1500*/  IMAD.MOV.U32 R17, RZ, RZ, 0x3f2d3b63 ;  /* 0x3f2d3b63ff117424 */ /* 0x000fe200078e00ff */
[----:B------:R-:W-:Y:S01]  /*1510*/  UMOV UR9, 0x3ef53e1d ;  /* 0x3ef53e1d00097882 */ /* 0x000fe20000000000 */
[----:B------:R-:W-:Y:S01]  /*1520*/  DSETP.GT.AND P0, PT, |R22|, |R24|, PT ;  /* 0x400000181600722a */ /* 0x000fe20003f04200 */
[----:B------:R-:W-:Y:S01]  /*1530*/  ISETP.GE.AND P1, PT, R25, RZ, PT ;  /* 0x000000ff1900720c */ /* 0x000fe20003f26270 */
[----:B------:R-:W-:Y:S02]  /*1540*/  VIADD R26, R26, 0x1 ;  /* 0x000000011a1a7836 */ /* 0x000fe40000000000 */
[----:B------:R-:W-:Y:S01]  /*1550*/  DFMA R16, R14, -UR8, R16 ;  /* 0x800000080e107c2b */ /* 0x000fe20008000010 */
[----:B------:R-:W-:Y:S01]  /*1560*/  UMOV UR8, 0x8dde082e ;  /* 0x8dde082e00087882 */ /* 0x000fe20000000000 */
[----:B------:R-:W-:-:S06]  /*1570*/  UMOV UR9, 0x3f531278 ;  /* 0x3f53127800097882 */ /* 0x000fcc0000000000 */
[----:B------:R-:W-:Y:S01]  /*1580*/  DFMA R16, R14, R16, -UR8 ;  /* 0x800000080e107e2b */ /* 0x000fe20008000010 */
[----:B------:R-:W-:Y:S01]  /*1590*/  UMOV UR8, 0xc8249315 ;  /* 0xc824931500087882 */ /* 0x000fe20000000000 */
[----:B------:R-:W-:-:S06]  /*15a0*/  UMOV UR9, 0x3f6f9690 ;  /* 0x3f6f969000097882 */ /* 0x000fcc0000000000 */
[----:B------:R-:W-:Y:S01]  /*15b0*/  DFMA R16, R14, R16, UR8 ;  /* 0x000000080e107e2b */ /* 0x000fe20008000010 */
        /* <DEDUP_REMOVED lines=44> */
[----:B------:R-:W-:-:S08]  /*1880*/  DFMA R16, R14, R16, -UR8 ;  /* 0x800000080e107e2b */ /* 0x000fd00008000010 */
[----:B------:R-:W-:Y:S02]  /*1890*/  DMUL R32, R14, R16 ;  /* 0x000000100e207228 */ /* 0x000fe40000000000 */
[----:B------:R-:W-:Y:S02]  /*18a0*/  DADD R16, -RZ, |R22| ;  /* 0x00000000ff107229 */ /* 0x000fe40000000516 */
[----:B------:R-:W-:-:S04]  /*18b0*/  DADD R14, -RZ, |R24| ;  /* 0x00000000ff0e7229 */ /* 0x000fc80000000518 */
[----:B------:R-:W-:-:S06]  /*18c0*/  DFMA R12, R32, R12, R12 ;  /* 0x0000000c200c722b */ /* 0x000fcc000000000c */
[----:B------:R-:W-:Y:S01]  /*18d0*/  FSEL R16, R16, R14, P0 ;  /* 0x0000000e10107208 */ /* 0x000fe20000000000 */
[----:B------:R-:W-:Y:S01]  /*18e0*/  @!P4 IMAD.MOV.U32 R14, RZ, RZ, 0x54442d18 ;  /* 0x54442d18ff0ec424 */ /* 0x000fe200078e00ff */
[----:B------:R-:W-:Y:S01]  /*18f0*/  @P4 DADD R32, -RZ, -R12 ;  /* 0x00000000ff204229 */ /* 0x000fe2000000090c */
[----:B------:R-:W-:Y:S01]  /*1900*/  FSEL R17, R17, R15, P0 ;  /* 0x0000000f11117208 */ /* 0x000fe20000000000 */
[----:B------:R-:W-:Y:S01]  /*1910*/  @!P4 IMAD.MOV.U32 R15, RZ, RZ, 0x400921fb ;  /* 0x400921fbff0fc424 */ /* 0x000fe200078e00ff */
[----:B------:R-:W-:-:S04]  /*1920*/  @P4 PLOP3.LUT P0, PT, P1, PT, PT, 0x80, 0x8 ;  /* 0x000000000008481c */ /* 0x000fc80000f0f070 */
[----:B------:R-:W-:Y:S02]  /*1930*/  DSETP.NEU.AND P2, PT, R16, RZ, PT ;  /* 0x000000ff1000722a */ /* 0x000fe40003f4d000 */
[----:B------:R-:W-:Y:S01]  /*1940*/  @!P4 DADD R14, -R12, R14 ;  /* 0x000000000c0ec229 */ /* 0x000fe2000000010e */
[----:B------:R-:W-:Y:S01]  /*1950*/  @P4 FSEL R16, R12, R32, !P0 ;  /* 0x000000200c104208 */ /* 0x000fe20004000000 */
[----:B------:R-:W-:Y:S01]  /*1960*/  @P4 IMAD.MOV.U32 R32, RZ, RZ, 0x54442d18 ;  /* 0x54442d18ff204424 */ /* 0x000fe200078e00ff */
[----:B------:R-:W-:Y:S01]  /*1970*/  @P4 FSEL R17, R13, R33, !P0 ;  /* 0x000000210d114208 */ /* 0x000fe20004000000 */
[----:B------:R-:W-:Y:S01]  /*1980*/  @P4 IMAD.MOV.U32 R33, RZ, RZ, 0x3ff921fb ;  /* 0x3ff921fbff214424 */ /* 0x000fe200078e00ff */
[----:B------:R-:W-:-:S05]  /*1990*/  @!P4 PLOP3.LUT P0, PT, P1, PT, PT, 0x80, 0x8 ;  /* 0x000000000008c81c */ /* 0x000fca0000f0f070 */
[----:B------:R-:W-:Y:S02]  /*19a0*/  @P4 DADD R16, R16, R32 ;  /* 0x0000000010104229 */ /* 0x000fe40000000020 */
[----:B------:R-:W-:Y:S01]  /*19b0*/  @P2 IMAD.MOV.U32 R31, RZ, RZ, 0x4002d97c ;  /* 0x4002d97cff1f2424 */ /* 0x000fe200078e00ff */
[----:B------:R-:W-:Y:S02]  /*19c0*/  @P2 DSETP.NEU.AND P1, PT, |R24|, |R22|, PT ;  /* 0x400000161800222a */ /* 0x000fe40003f2d200 */
[----:B------:R-:W-:Y:S01]  /*19d0*/  DADD R24, |R22|, |R24| ;  /* 0x0000000016187229 */ /* 0x000fe20000000618 */
[----:B------:R-:W-:Y:S01]  /*19e0*/  @!P4 FSEL R17, R15, R13, !P0 ;  /* 0x0000000d0f11c208 */ /* 0x000fe20004000000 */
[----:B------:R-:W-:Y:S01]  /*19f0*/  @P2 IMAD.MOV.U32 R15, RZ, RZ, 0x7f3321d2 ;  /* 0x7f3321d2ff0f2424 */ /* 0x000fe200078e00ff */
[----:B------:R-:W-:Y:S02]  /*1a00*/  @P2 FSEL R31, R31, 1.8213495016098022461, !P0 ;  /* 0x3fe921fb1f1f2808 */ /* 0x000fe40004000000 */
[----:B------:R-:W-:-:S02]  /*1a10*/  @!P4 FSEL R16, R14, R12, !P0 ;  /* 0x0000000c0e10c208 */ /* 0x000fc40004000000 */
[----:B------:R-:W-:Y:S02]  /*1a20*/  @P2 FSEL R15, R15, 3.37028055040000000000e+12, !P0 ;  /* 0x54442d180f0f2808 */ /* 0x000fe40004000000 */
[----:B------:R-:W-:Y:S02]  /*1a30*/  @P2 FSEL R17, R31, R17, !P1 ;  /* 0x000000111f112208 */ /* 0x000fe40004800000 */
[----:B------:R-:W-:Y:S02]  /*1a40*/  @!P2 FSEL R13, RZ, 2.1426990032196044922, P0 ;  /* 0x400921fbff0da808 */ /* 0x000fe40000000000 */
[----:B------:R-:W-:Y:S01]  /*1a50*/  @P2 FSEL R14, R15, R16, !P1 ;  /* 0x000000100f0e2208 */ /* 0x000fe20004800000 */
[----:B------:R-:W-:Y:S01]  /*1a60*/  @P2 IMAD.MOV.U32 R13, RZ, RZ, R17 ;  /* 0x000000ffff0d2224 */ /* 0x000fe200078e0011 */
[----:B------:R-:W-:Y:S01]  /*1a70*/  @!P2 FSEL R12, RZ, 3.37028055040000000000e+12, P0 ;  /* 0x54442d18ff0ca808 */ /* 0x000fe20000000000 */
[----:B------:R-:W-:Y:S01]  /*1a80*/  DSETP.NAN.AND P0, PT, R24, R24, PT ;  /* 0x000000181800722a */ /* 0x000fe20003f08000 */
[----:B------:R-:W-:-:S02]  /*1a90*/  IMAD.MOV.U32 R15, RZ, RZ, R41 ;  /* 0x000000ffff0f7224 */ /* 0x000fc400078e0029 */
[----:B------:R-:W-:Y:S01]  /*1aa0*/  @P2 IMAD.MOV.U32 R12, RZ, RZ, R14 ;  /* 0x000000ffff0c2224 */ /* 0x000fe200078e000e */
[----:B------:R-:W-:Y:S01]  /*1ab0*/  LOP3.LUT R23, R13, 0x80000000, R23, 0xb8, !PT ;  /* 0x800000000d177812 */ /* 0x000fe200078eb817 */
[----:B------:R-:W-:-:S03]  /*1ac0*/  IMAD.MOV.U32 R14, RZ, RZ, R40 ;  /* 0x000000ffff0e7224 */ /* 0x000fc600078e0028 */
[----:B------:R-:W-:Y:S02]  /*1ad0*/  FSEL R12, R24, R12, P0 ;  /* 0x0000000c180c7208 */ /* 0x000fe40000000000 */
[----:B------:R-:W-:Y:S02]  /*1ae0*/  FSEL R13, R25, R23, P0 ;  /* 0x00000017190d7208 */ /* 0x000fe40000000000 */
[----:B------:R-:W-:-:S04]  /*1af0*/  ISETP.NE.AND P0, PT, R26, R27, PT ;  /* 0x0000001b1a00720c */ /* 0x000fc80003f05270 */
[----:B------:R-:W-:Y:S01]  /*1b00*/  DADD R44, R44, R12 ;  /* 0x000000002c2c7229 */ /* 0x000fe2000000000c */
[----:B------:R-:W-:Y:S02]  /*1b10*/  IMAD.MOV.U32 R12, RZ, RZ, R42 ;  /* 0x000000ffff0c7224 */ /* 0x000fe400078e002a */
[----:B------:R-:W-:-:S06]  /*1b20*/  IMAD.MOV.U32 R13, RZ, RZ, R43 ;  /* 0x000000ffff0d7224 */ /* 0x000fcc00078e002b */
[----:B------:R-:W-:Y:S05]  /*1b30*/  @P0 BRA `(.L_x_462) ;  /* 0xfffffff000e80947 */ /* 0x000fea000383ffff */
.L_x_447:
[----:B------:R-:W-:Y:S05]  /*1b40*/  BSYNC.RECONVERGENT B3 ;  /* 0x0000000000037941 */ /* 0x000fea0003800200 */
.L_x_446:
[-C--:B------:R-:W-:Y:S01]  /*1b50*/  DMUL R12, R18, R40.reuse ;  /* 0x00000028120c7228 */ /* 0x080fe20000000000 */
[----:B------:R-:W-:Y:S01]  /*1b60*/  BSSY.RECONVERGENT B3, `(.L_x_463) ;  /* 0x000001e000037945 */ /* 0x000fe20003800200 */
[----:B------:R-:W-:-:S06]  /*1b70*/  DMUL R22, R20, R40 ;  /* 0x0000002814167228 */ /* 0x000fcc0000000000 */
[-C--:B------:R-:W-:Y:S02]  /*1b80*/  DFMA R20, R20, R42.reuse, -R12 ;  /* 0x0000002a1414722b */ /* 0x080fe4000000080c */
[----:B------:R-:W-:Y:S01]  /*1b90*/  DFMA R22, R18, R42, R22 ;  /* 0x0000002a1216722b */ /* 0x000fe20000000016 */
[----:B------:R-:W-:-:S05]  /*1ba0*/  IMAD.MOV.U32 R12, RZ, RZ, 0x1 ;  /* 0x00000001ff0c7424 */ /* 0x000fca00078e00ff */
[----:B------:R-:W-:Y:S02]  /*1bb0*/  DADD R16, -RZ, |R20| ;  /* 0x00000000ff107229 */ /* 0x000fe40000000514 */
        /* <DEDUP_REMOVED lines=23> */
[----:B------:R-:W-:-:S07]  /*1d30*/  IMAD.MOV.U32 R12, RZ, RZ, R14 ;  /* 0x000000ffff0c7224 */ /* 0x000fce00078e000e */
.L_x_464:
[----:B------:R-:W-:Y:S05]  /*1d40*/  BSYNC.RECONVERGENT B3 ;  /* 0x0000000000037941 */ /* 0x000fea0003800200 */
.L_x_463:
[----:B------:R-:W-:Y:S01]  /*1d50*/  DMUL R14, R12, R12 ;  /* 0x0000000c0c0e7228 */ /* 0x000fe20000000000 */
[----:B------:R-:W-:Y:S01]  /*1d60*/  IMAD.MOV.U32 R16, RZ, RZ, -0x2449a4b7 ;  /* 0xdbb65b49ff107424 */ /* 0x000fe200078e00ff */
[----:B------:R-:W-:Y:S01]  /*1d70*/  UMOV UR8, 0x2a25ff7e ;  /* 0x2a25ff7e00087882 */ /* 0x000fe20000000000 */
[----:B------:R-:W-:Y:S01]  /*1d80*/  IMAD.MOV.U32 R17, RZ, RZ, 0x3f2d3b63 ;  /* 0x3f2d3b63ff117424 */ /* 0x000fe200078e00ff */
[----:B------:R-:W-:Y:S01]  /*1d90*/  UMOV UR9, 0x3ef53e1d ;  /* 0x3ef53e1d00097882 */ /* 0x000fe20000000000 */
[----:B------:R-:W-:Y:S01]  /*1da0*/  ISETP.GE.AND P1, PT, R23, RZ, PT ;  /* 0x000000ff1700720c */ /* 0x000fe20003f26270 */
[----:B------:R-:W-:Y:S01]  /*1db0*/  DSETP.NEU.AND P2, PT, R18, RZ, PT ;  /* 0x000000ff1200722a */ /* 0x000fe20003f4d000 */
[----:B------:R-:W-:Y:S02]  /*1dc0*/  @P4 IMAD.MOV.U32 R18, RZ, RZ, 0x54442d18 ;  /* 0x54442d18ff124424 */ /* 0x000fe400078e00ff */
[----:B------:R-:W-:Y:S01]  /*1dd0*/  DFMA R16, R14, -UR8, R16 ;  /* 0x800000080e107c2b */ /* 0x000fe20008000010 */
[----:B------:R-:W-:Y:S01]  /*1de0*/  UMOV UR8, 0x8dde082e ;  /* 0x8dde082e00087882 */ /* 0x000fe20000000000 */
[----:B------:R-:W-:Y:S01]  /*1df0*/  UMOV UR9, 0x3f531278 ;  /* 0x3f53127800097882 */ /* 0x000fe20000000000 */
[----:B------:R-:W-:Y:S01]  /*1e00*/  @P4 PLOP3.LUT P0, PT, P1, PT, PT, 0x80, 0x8 ;  /* 0x000000000008481c */ /* 0x000fe20000f0f070 */
[----:B------:R-:W-:-:S04]  /*1e10*/  @P4 IMAD.MOV.U32 R19, RZ, RZ, 0x3ff921fb ;  /* 0x3ff921fbff134424 */ /* 0x000fc800078e00ff */
        /* <DEDUP_REMOVED lines=51> */
[----:B------:R-:W-:Y:S01]  /*2150*/  DMUL R16, R14, R16 ;  /* 0x000000100e107228 */ /* 0x000fe20000000000 */
[----:B------:R-:W-:Y:S02]  /*2160*/  @!P4 IMAD.MOV.U32 R14, RZ, RZ, 0x54442d18 ;  /* 0x54442d18ff0ec424 */ /* 0x000fe400078e00ff */
[----:B------:R-:W-:-:S05]  /*2170*/  @!P4 IMAD.MOV.U32 R15, RZ, RZ, 0x400921fb ;  /* 0x400921fbff0fc424 */ /* 0x000fca00078e00ff */
[----:B------:R-:W-:-:S08]  /*2180*/  DFMA R16, R16, R12, R12 ;  /* 0x0000000c1010722b */ /* 0x000fd0000000000c */
[----:B------:R-:W-:Y:S02]  /*2190*/  @P4 DADD R12, -RZ, -R16 ;  /* 0x00000000ff0c4229 */ /* 0x000fe40000000910 */
[----:B------:R-:W-:-:S08]  /*21a0*/  @!P4 DADD R14, -R16, R14 ;  /* 0x00000000100ec229 */ /* 0x000fd0000000010e */
[----:B------:R-:W-:Y:S02]  /*21b0*/  @P4 FSEL R12, R16, R12, !P0 ;  /* 0x0000000c100c4208 */ /* 0x000fe40004000000 */
[----:B------:R-:W-:Y:S02]  /*21c0*/  @P4 FSEL R13, R17, R13, !P0 ;  /* 0x0000000d110d4208 */ /* 0x000fe40004000000 */
[----:B------:R-:W-:Y:S01]  /*21d0*/  @!P4 PLOP3.LUT P0, PT, P1, PT, PT, 0x80, 0x8 ;  /* 0x000000000008c81c */ /* 0x000fe20000f0f070 */
[----:B------:R-:W-:Y:S02]  /*21e0*/  @P2 DSETP.NEU.AND P1, PT, |R22|, |R20|, PT ;  /* 0x400000141600222a */ /* 0x000fe40003f2d200 */
[----:B------:R-:W-:Y:S02]  /*21f0*/  DADD R22, |R20|, |R22| ;  /* 0x0000000014167229 */ /* 0x000fe40000000616 */
[----:B------:R-:W-:Y:S01]  /*2200*/  @P4 DADD R12, R12, R18 ;  /* 0x000000000c0c4229 */ /* 0x000fe20000000012 */
[----:B------:R-:W-:-:S05]  /*2210*/  @P2 IMAD.MOV.U32 R19, RZ, RZ, 0x4002d97c ;  /* 0x4002d97cff132424 */ /* 0x000fca00078e00ff */
[----:B------:R-:W-:Y:S01]  /*2220*/  @!P4 FSEL R13, R15, R17, !P0 ;  /* 0x000000110f0dc208 */ /* 0x000fe20004000000 */
[----:B------:R-:W-:Y:S01]  /*2230*/  @P2 IMAD.MOV.U32 R17, RZ, RZ, 0x7f3321d2 ;  /* 0x7f3321d2ff112424 */ /* 0x000fe200078e00ff */
[----:B------:R-:W-:Y:S02]  /*2240*/  @P2 FSEL R19, R19, 1.8213495016098022461, !P0 ;  /* 0x3fe921fb13132808 */ /* 0x000fe40004000000 */
[----:B------:R-:W-:Y:S02]  /*2250*/  @!P4 FSEL R12, R14, R16, !P0 ;  /* 0x000000100e0cc208 */ /* 0x000fe40004000000 */
[----:B------:R-:W-:Y:S02]  /*2260*/  @P2 FSEL R17, R17, 3.37028055040000000000e+12, !P0 ;  /* 0x54442d1811112808 */ /* 0x000fe40004000000 */
[----:B------:R-:W-:Y:S02]  /*2270*/  @P2 FSEL R13, R19, R13, !P1 ;  /* 0x0000000d130d2208 */ /* 0x000fe40004800000 */
[----:B------:R-:W-:-:S02]  /*2280*/  @!P2 FSEL R15, RZ, 2.1426990032196044922, P0 ;  /* 0x400921fbff0fa808 */ /* 0x000fc40000000000 */
[----:B------:R-:W-:Y:S01]  /*2290*/  @P2 FSEL R12, R17, R12, !P1 ;  /* 0x0000000c110c2208 */ /* 0x000fe20004800000 */
[----:B------:R-:W-:Y:S01]  /*22a0*/  @P2 IMAD.MOV.U32 R15, RZ, RZ, R13 ;  /* 0x000000ffff0f2224 */ /* 0x000fe200078e000d */
[----:B------:R-:W-:Y:S01]  /*22b0*/  @!P2 FSEL R14, RZ, 3.37028055040000000000e+12, P0 ;  /* 0x54442d18ff0ea808 */ /* 0x000fe20000000000 */
[----:B------:R-:W-:Y:S01]  /*22c0*/  DSETP.NAN.AND P0, PT, R22, R22, PT ;  /* 0x000000161600722a */ /* 0x000fe20003f08000 */
[----:B------:R-:W-:Y:S01]  /*22d0*/  ISETP.GT.AND P1, PT, R8, 0xff, PT ;  /* 0x000000ff0800780c */ /* 0x000fe20003f24270 */
[----:B------:R-:W-:Y:S01]  /*22e0*/  @P2 IMAD.MOV.U32 R14, RZ, RZ, R12 ;  /* 0x000000ffff0e2224 */ /* 0x000fe200078e000c */
[----:B------:R-:W-:Y:S01]  /*22f0*/  LOP3.LUT R21, R15, 0x80000000, R21, 0xb8, !PT ;  /* 0x800000000f157812 */ /* 0x000fe200078eb815 */
[----:B------:R-:W-:-:S03]  /*2300*/  VIADD R12, R6, 0x1 ;  /* 0x00000001060c7836 */ /* 0x000fc60000000000 */
[----:B------:R-:W-:Y:S02]  /*2310*/  FSEL R14, R22, R14, P0 ;  /* 0x0000000e160e7208 */ /* 0x000fe40000000000 */
[----:B------:R-:W-:-:S05]  /*2320*/  FSEL R15, R23, R21, P0 ;  /* 0x00000015170f7208 */ /* 0x000fca0000000000 */
[C---:B------:R-:W-:Y:S01]  /*2330*/  @!P1 VIADD R13, R8.reuse, 0x1 ;  /* 0x00000001080d9836 */ /* 0x040fe20000000000 */
[----:B------:R-:W-:Y:S01]  /*2340*/  DADD R44, R44, R14 ;  /* 0x000000002c2c7229 */ /* 0x000fe2000000000e */
[----:B------:R-:W-:Y:S02]  /*2350*/  @!P1 IMAD R15, R8, 0x4, R1 ;  /* 0x00000004080f9824 */ /* 0x000fe400078e0201 */
[----:B------:R-:W-:-:S03]  /*2360*/  @!P1 IMAD.MOV.U32 R8, RZ, RZ, R13 ;  /* 0x000000ffff089224 */ /* 0x000fc600078e000d */
[----:B------:R0:W-:Y:S02]  /*2370*/  @!P1 STL [R15], R28 ;  /* 0x0000001c0f009387 */ /* 0x0001e40000100800 */
[----:B------:R-:W-:Y:S01]  /*2380*/  DADD R44, R44, -UR8 ;  /* 0x800000082c2c7e29 */ /* 0x000fe20008000000 */
[----:B------:R-:W-:Y:S01]  /*2390*/  UMOV UR8, 0x812dea11 ;  /* 0x812dea1100087882 */ /* 0x000fe20000000000 */
[----:B------:R-:W-:-:S06]  /*23a0*/  UMOV UR9, 0x3d719799 ;  /* 0x3d71979900097882 */ /* 0x000fcc0000000000 */
[----:B------:R-:W-:-:S14]  /*23b0*/  DSETP.GEU.AND P0, PT, |R44|, UR8, PT ;  /* 0x000000082c007e2a */ /* 0x000fdc000bf0e200 */
[----:B------:R-:W-:-:S04]  /*23c0*/  @P0 IMAD.MOV R12, RZ, RZ, R6 ;  /* 0x000000ffff0c0224 */ /* 0x000fc800078e0206 */
[----:B0-----:R-:W-:-:S07]  /*23d0*/  IMAD.MOV.U32 R6, RZ, RZ, R12 ;  /* 0x000000ffff067224 */ /* 0x001fce00078e000c */
.L_x_432:
[----:B------:R-:W-:Y:S05]  /*23e0*/  BSYNC.RECONVERGENT B0 ;  /* 0x0000000000007941 */ /* 0x000fea0003800200 */
.L_x_430:
[----:B------:R-:W-:Y:S05]  /*23f0*/  @P5 BRA `(.L_x_465) ;  /* 0xffffffe400205947 */ /* 0x000fea000383ffff */
.L_x_429:
[----:B------:R-:W-:Y:S05]  /*2400*/  BSYNC.RECONVERGENT B1 ;  /* 0x0000000000017941 */ /* 0x000fea0003800200 */
.L_x_428:
[----:B------:R-:W0:Y:S01]  /*2410*/  LDC R14, c[0x0][0x3ac] ;  /* 0x0000eb00ff0e7b82 */ /* 0x000e220000000800 */
[----:B------:R-:W1:Y:S02]  /*2420*/  LDCU UR7, c[0x0][0x3a8] ;  /* 0x00007500ff0777ac */ /* 0x000e640008000800 */
[----:B-1----:R-:W-:Y:S01]  /*2430*/  IMAD.U32 R40, RZ, RZ, UR7 ;  /* 0x00000007ff287e24 */ /* 0x002fe2000f8e00ff */
[-C--:B0-----:R-:W-:Y:S01]  /*2440*/  ISETP.GE.AND P0, PT, R0, R14.reuse, PT ;  /* 0x0000000e0000720c */ /* 0x081fe20003f06270 */
[----:B------:R-:W-:-:S03]  /*2450*/  IMAD R17, R14, R14, RZ ;  /* 0x0000000e0e117224 */ /* 0x000fc600078e02ff */
[----:B------:R-:W-:Y:S02]  /*2460*/  SEL R12, R14, RZ, P0 ;  /* 0x000000ff0e0c7207 */ /* 0x000fe40000000000 */
[----:B------:R-:W-:-:S03]  /*2470*/  ISETP.GE.AND P0, PT, R0, RZ, PT ;  /* 0x000000ff0000720c */ /* 0x000fc60003f06270 */
[----:B------:R-:W-:-:S05]  /*2480*/  IMAD.MOV R13, RZ, RZ, -R12 ;  /* 0x000000ffff0d7224 */ /* 0x000fca00078e0a0c */
[----:B------:R-:W-:Y:S02]  /*2490*/  SEL R15, R13, R14, P0 ;  /* 0x0000000e0d0f7207 */ /* 0x000fe40000000000 */
[----:B------:R-:W0:Y:S03]  /*24a0*/  LDC.64 R12, c[0x0][0x3b0] ;  /* 0x0000ec00ff0c7b82 */ /* 0x000e260000000a00 */
[----:B------:R-:W-:-:S04]  /*24b0*/  IMAD.IADD R15, R0, 0x1, R15 ;  /* 0x00000001000f7824 */ /* 0x000fc800078e020f */
[----:B------:R-:W-:-:S04]  /*24c0*/  IMAD R15, R9, R14, R15 ;  /* 0x0000000e090f7224 */ /* 0x000fc800078e020f */
[----:B------:R-:W-:-:S05]  /*24d0*/  VIADD R14, R15, 0x1 ;  /* 0x000000010f0e7836 */ /* 0x000fca0000000000 */
[----:B------:R-:W-:Y:S01]  /*24e0*/  ISETP.GE.AND P0, PT, R14, R17, PT ;  /* 0x000000110e00720c */ /* 0x000fe20003f06270 */
[----:B0-----:R-:W-:-:S05]  /*24f0*/  IMAD.WIDE R12, R15, 0x4, R12 ;  /* 0x000000040f0c7825 */ /* 0x001fca00078e020c */
[----:B------:R-:W2:Y:S07]  /*2500*/  LDG.E.CONSTANT R41, desc[UR4][R12.64] ;  /* 0x000000040c297981 */ /* 0x000eae000c1e9900 */
[----:B------:R-:W2:Y:S01]  /*2510*/  @!P0 LDG.E.CONSTANT R40, desc[UR4][R12.64+0x4] ;  /* 0x000004040c288981 */ /* 0x000ea2000c1e9900 */
[----:B------:R-:W-:Y:S01]  /*2520*/  BSSY.RECONVERGENT B1, `(.L_x_466) ;  /* 0x00001be000017945 */ /* 0x000fe20003800200 */
[----:B--2---:R-:W-:-:S13]  /*2530*/  ISETP.GE.AND P0, PT, R41, R40, PT ;  /* 0x000000282900720c */ /* 0x004fda0003f06270 */
[----:B------:R-:W-:Y:S05]  /*2540*/  @P0 BRA `(.L_x_467) ;  /* 0x0000001800ec0947 */ /* 0x000fea0003800000 */
.L_x_509:
[----:B0-----:R-:W0:Y:S08]  /*2550*/  LDC.64 R12, c[0x0][0x3a0] ;  /* 0x0000e800ff0c7b82 */ /* 0x001e300000000a00 */
[----:B------:R-:W1:Y:S01]  /*2560*/  LDC.64 R42, c[0x0][0x380] ;  /* 0x0000e000ff2a7b82 */ /* 0x000e620000000a00 */
[----:B0-----:R-:W-:-:S06]  /*2570*/  IMAD.WIDE R12, R41, 0x4, R12 ;  /* 0x00000004290c7825 */ /* 0x001fcc00078e020c */
[----:B------:R-:W1:Y:S01]  /*2580*/  LDG.E.CONSTANT R13, desc[UR4][R12.64] ;  /* 0x000000040c0d7981 */ /* 0x000e62000c1e9900 */
[----:B------:R-:W-:Y:S01]  /*2590*/  ISETP.GE.AND P0, PT, R8, 0x1, PT ;  /* 0x000000010800780c */ /* 0x000fe20003f06270 */
[----:B------:R-:W-:Y:S02]  /*25a0*/  VIADD R41, R41, 0x1 ;  /* 0x0000000129297836 */ /* 0x000fe40000000000 */
[----:B-1----:R-:W-:-:S06]  /*25b0*/  IMAD.WIDE R42, R13, 0x4, R42 ;  /* 0x000000040d2a7825 */ /* 0x002fcc00078e022a */
[----:B------:R0:W5:Y:S01]  /*25c0*/  LDG.E.CONSTANT R42, desc[UR4][R42.64] ;  /* 0x000000042a2a7981 */ /* 0x000162000c1e9900 */
[----:B------:R-:W-:Y:S01]  /*25d0*/  BSSY.RECONVERGENT B0, `(.L_x_468) ;  /* 0x00001b1000007945 */ /* 0x000fe20003800200 */
[----:B------:R-:W-:-:S03]  /*25e0*/  ISETP.NE.AND P5, PT, R41, R40, PT ;  /* 0x000000282900720c */ /* 0x000fc60003fa5270 */
[----:B------:R-:W-:Y:S10]  /*25f0*/  @!P0 BRA `(.L_x_469) ;  /* 0x0000000000208947 */ /* 0x000ff40003800000 */
[----:B------:R-:W-:-:S07]  /*2600*/  IMAD.MOV.U32 R12, RZ, RZ, RZ ;  /* 0x000000ffff0c7224 */ /* 0x000fce00078e00ff */
.L_x_471:
[----:B------:R-:W-:-:S06]  /*2610*/  IMAD R13, R12, 0x4, R1 ;  /* 0x000000040c0d7824 */ /* 0x000fcc00078e0201 */
[----:B------:R-:W2:Y:S02]  /*2620*/  LDL R13, [R13] ;  /* 0x000000000d0d7983 */ /* 0x000ea40000100800 */
[----:B--2--5:R-:W-:-:S13]  /*2630*/  ISETP.NE.AND P0, PT, R13, R42, PT ;  /* 0x0000002a0d00720c */ /* 0x024fda0003f05270 */
[----:B------:R-:W-:Y:S05]  /*2640*/  @!P0 BRA `(.L_x_470) ;  /* 0x0000001800a48947 */ /* 0x000fea0003800000 */
[----:B------:R-:W-:-:S05]  /*2650*/  VIADD R12, R12, 0x1 ;  /* 0x000000010c0c7836 */ /* 0x000fca0000000000 */
[----:B------:R-:W-:-:S13]  /*2660*/  ISETP.NE.AND P0, PT, R12, R8, PT ;  /* 0x000000080c00720c */ /* 0x000fda0003f05270 */
[----:B------:R-:W-:Y:S05]  /*2670*/  @P0 BRA `(.L_x_471) ;  /* 0xfffffffc00e40947 */ /* 0x000fea000383ffff */
.L_x_469:
[----:B------:R-:W1:Y:S02]  /*2680*/  LDC.64 R14, c[0x0][0x388] ;  /* 0x0000e200ff0e7b82 */ /* 0x000e640000000a00 */
[----:B-1---5:R-:W-:-:S05]  /*2690*/  IMAD.WIDE R14, R42, 0x4, R14 ;  /* 0x000000042a0e7825 */ /* 0x022fca00078e020e */
[----:B------:R-:W2:Y:S04]  /*26a0*/  LDG.E.CONSTANT R12, desc[UR4][R14.64] ;  /* 0x000000040e0c7981 */ /* 0x000ea8000c1e9900 */
[----:B0-----:R-:W2:Y:S02]  /*26b0*/  LDG.E.CONSTANT R43, desc[UR4][R14.64+0x4] ;  /* 0x000004040e2b7981 */ /* 0x001ea4000c1e9900 */
        /* <DEDUP_REMOVED lines=18> */
.L_x_477:
[----:B------:R-:W-:-:S08]  /*27e0*/  DADD R14, R14, -1 ;  /* 0xbff000000e0e7429 */ /* 0x000fd00000000000 */
[----:B------:R-:W-:-:S08]  /*27f0*/  DADD R14, R14, -1 ;  /* 0xbff000000e0e7429 */ /* 0x000fd00000000000 */
[----:B------:R-:W-:-:S08]  /*2800*/  DADD R14, R14, -1 ;  /* 0xbff000000e0e7429 */ /* 0x000fd00000000000 */
[----:B------:R-:W-:-:S08]  /*2810*/  DADD R14, R14, -1 ;  /* 0xbff000000e0e7429 */ /* 0x000fd00000000000 */
[----:B------:R-:W-:-:S14]  /*2820*/  DSETP.GT.AND P0, PT, R14, 4, PT ;  /* 0x401000000e00742a */ /* 0x000fdc0003f04000 */
[----:B------:R-:W-:Y:S05]  /*2830*/  @P0 BRA `(.L_x_477) ;  /* 0xfffffffc00e80947 */ /* 0x000fea000383ffff */
[----:B------:R-:W-:Y:S05]  /*2840*/  BSYNC.RECONVERGENT B4 ;  /* 0x0000000000047941 */ /* 0x000fea0003800200 */
.L_x_476:
[----:B------:R-:W-:-:S13]  /*2850*/  PLOP3.LUT P0, PT, PT, PT, PT, 0x8, 0x80 ;  /* 0x000000000080781c */ /* 0x000fda0003f0e170 */
.L_x_475:
[----:B------:R-:W-:Y:S05]  /*2860*/  BSYNC.RECONVERGENT B3 ;  /* 0x0000000000037941 */ /* 0x000fea0003800200 */
.L_x_474:
[----:B------:R-:W-:-:S08]  /*2870*/  DADD R16, R14, -1 ;  /* 0xbff000000e107429 */ /* 0x000fd00000000000 */
[----:B------:R-:W-:-:S14]  /*2880*/  DSETP.GT.AND P1, PT, R16, 1, PT ;  /* 0x3ff000001000742a */ /* 0x000fdc0003f24000 */
[----:B------:R-:W-:Y:S01]  /*2890*/  @P1 PLOP3.LUT P0, PT, PT, PT, PT, 0x8, 0x80 ;  /* 0x000000000080181c */ /* 0x000fe20003f0e170 */
[----:B------:R-:W-:-:S12]  /*28a0*/  @P1 DADD R14, R16, -1 ;  /* 0xbff00000100e1429 */ /* 0x000fd80000000000 */
[----:B------:R-:W-:-:S14]  /*28b0*/  DSETP.GT.OR P0, PT, R14, 1, P0 ;  /* 0x3ff000000e00742a */ /* 0x000fdc0000704400 */
[----:B------:R-:W-:-:S11]  /*28c0*/  @P0 DADD R14, R14, -1 ;  /* 0xbff000000e0e0429 */ /* 0x000fd60000000000 */
.L_x_473:
[----:B------:R-:W-:Y:S05]  /*28d0*/  BSYNC.RECONVERGENT B2 ;  /* 0x0000000000027941 */ /* 0x000fea0003800200 */
.L_x_472:
        /* <DEDUP_REMOVED lines=13> */
.L_x_483:
[----:B------:R-:W-:-:S08]  /*29b0*/  DADD R16, R16, -1 ;  /* 0xbff0000010107429 */ /* 0x000fd00000000000 */
[----:B------:R-:W-:-:S08]  /*29c0*/  DADD R16, R16, -1 ;  /* 0xbff0000010107429 */ /* 0x000fd00000000000 */
[----:B------:R-:W-:-:S08]  /*29d0*/  DADD R16, R16, -1 ;  /* 0xbff0000010107429 */ /* 0x000fd00000000000 */
[----:B------:R-:W-:-:S08]  /*29e0*/  DADD R16, R16, -1 ;  /* 0xbff0000010107429 */ /* 0x000fd00000000000 */
[----:B------:R-:W-:-:S14]  /*29f0*/  DSETP.GT.AND P0, PT, R16, 4, PT ;  /* 0x401000001000742a */ /* 0x000fdc0003f04000 */
[----:B------:R-:W-:Y:S05]  /*2a00*/  @P0 BRA `(.L_x_483) ;  /* 0xfffffffc00e80947 */ /* 0x000fea000383ffff */
[----:B------:R-:W-:Y:S05]  /*2a10*/  BSYNC.RECONVERGENT B4 ;  /* 0x0000000000047941 */ /* 0x000fea0003800200 */
.L_x_482:
[----:B------:R-:W-:-:S13]  /*2a20*/  PLOP3.LUT P0, PT, PT, PT, PT, 0x8, 0x80 ;  /* 0x000000000080781c */ /* 0x000fda0003f0e170 */
.L_x_481:
[----:B------:R-:W-:Y:S05]  /*2a30*/  BSYNC.RECONVERGENT B3 ;  /* 0x0000000000037941 */ /* 0x000fea0003800200 */
.L_x_480:
[----:B------:R-:W-:-:S08]  /*2a40*/  DADD R14, R16, -1 ;  /* 0xbff00000100e7429 */ /* 0x000fd00000000000 */
[----:B------:R-:W-:-:S14]  /*2a50*/  DSETP.GT.AND P1, PT, R14, 1, PT ;  /* 0x3ff000000e00742a */ /* 0x000fdc0003f24000 */
[----:B------:R-:W-:Y:S01]  /*2a60*/  @P1 PLOP3.LUT P0, PT, PT, PT, PT, 0x8, 0x80 ;  /* 0x000000000080181c */ /* 0x000fe20003f0e170 */
[----:B------:R-:W-:-:S12]  /*2a70*/  @P1 DADD R16, R14, -1 ;  /* 0xbff000000e101429 */ /* 0x000fd80000000000 */
[----:B------:R-:W-:-:S14]  /*2a80*/  DSETP.GT.OR P0, PT, R16, 1, P0 ;  /* 0x3ff000001000742a */ /* 0x000fdc0000704400 */
[----:B------:R-:W-:-:S11]  /*2a90*/  @P0 DADD R16, R16, -1 ;  /* 0xbff0000010100429 */ /* 0x000fd60000000000 */
.L_x_479:
[----:B------:R-:W-:Y:S05]  /*2aa0*/  BSYNC.RECONVERGENT B2 ;  /* 0x0000000000027941 */ /* 0x000fea0003800200 */
.L_x_478:
        /* <DEDUP_REMOVED lines=15> */
.L_x_503:
        /* <DEDUP_REMOVED lines=16> */
.L_x_491:
[----:B------:R-:W-:-:S08]  /*2ca0*/  DADD R24, R24, -1 ;  /* 0xbff0000018187429 */ /* 0x000fd00000000000 */
[----:B------:R-:W-:-:S08]  /*2cb0*/  DADD R24, R24, -1 ;  /* 0xbff0000018187429 */ /* 0x000fd00000000000 */
[----:B------:R-:W-:-:S08]  /*2cc0*/  DADD R24, R24, -1 ;  /* 0xbff0000018187429 */ /* 0x000fd00000000000 */
[----:B------:R-:W-:-:S08]  /*2cd0*/  DADD R24, R24, -1 ;  /* 0xbff0000018187429 */ /* 0x000fd00000000000 */
[----:B------:R-:W-:-:S14]  /*2ce0*/  DSETP.GT.AND P0, PT, R24, 4, PT ;  /* 0x401000001800742a */ /* 0x000fdc0003f04000 */
[----:B------:R-:W-:Y:S05]  /*2cf0*/  @P0 BRA `(.L_x_491) ;  /* 0xfffffffc00e80947 */ /* 0x000fea000383ffff */
[----:B------:R-:W-:Y:S05]  /*2d00*/  BSYNC.RECONVERGENT B5 ;  /* 0x0000000000057941 */ /* 0x000fea0003800200 */
.L_x_490:
[----:B------:R-:W-:-:S13]  /*2d10*/  PLOP3.LUT P0, PT, PT, PT, PT, 0x8, 0x80 ;  /* 0x000000000080781c */ /* 0x000fda0003f0e170 */
.L_x_489:
[----:B------:R-:W-:Y:S05]  /*2d20*/  BSYNC.RECONVERGENT B4 ;  /* 0x0000000000047941 */ /* 0x000fea0003800200 */
.L_x_488:
[----:B------:R-:W-:-:S08]  /*2d30*/  DADD R26, R24, -1 ;  /* 0xbff00000181a7429 */ /* 0x000fd00000000000 */
[----:B------:R-:W-:-:S14]  /*2d40*/  DSETP.GT.AND P1, PT, R26, 1, PT ;  /* 0x3ff000001a00742a */ /* 0x000fdc0003f24000 */
[----:B------:R-:W-:Y:S01]  /*2d50*/  @P1 PLOP3.LUT P0, PT, PT, PT, PT, 0x8, 0x80 ;  /* 0x000000000080181c */ /* 0x000fe20003f0e170 */
[----:B------:R-:W-:-:S12]  /*2d60*/  @P1 DADD R24, R26, -1 ;  /* 0xbff000001a181429 */ /* 0x000fd80000000000 */
[----:B------:R-:W-:-:S14]  /*2d70*/  DSETP.GT.OR P0, PT, R24, 1, P0 ;  /* 0x3ff000001800742a */ /* 0x000fdc0000704400 */
[----:B------:R-:W-:-:S11]  /*2d80*/  @P0 DADD R24, R24, -1 ;  /* 0xbff0000018180429 */ /* 0x000fd60000000000 */
.L_x_487:
[----:B------:R-:W-:Y:S05]  /*2d90*/  BSYNC.RECONVERGENT B2 ;  /* 0x0000000000027941 */ /* 0x000fea0003800200 */
.L_x_486:
        /* <DEDUP_REMOVED lines=15> */
.L_x_497:
[----:B------:R-:W-:-:S08]  /*2e90*/  DADD R26, R26, -1 ;  /* 0xbff000001a1a7429 */ /* 0x000fd00000000000 */
[----:B------:R-:W-:-:S08]  /*2ea0*/  DADD R26, R26, -1 ;  /* 0xbff000001a1a7429 */ /* 0x000fd00000000000 */
[----:B------:R-:W-:-:S08]  /*2eb0*/  DADD R26, R26, -1 ;  /* 0xbff000001a1a7429 */ /* 0x000fd00000000000 */
[----:B------:R-:W-:-:S08]  /*2ec0*/  DADD R26, R26, -1 ;  /* 0xbff000001a1a7429 */ /* 0x000fd00000000000 */
[----:B------:R-:W-:-:S14]  /*2ed0*/  DSETP.GT.AND P0, PT, R26, 4, PT ;  /* 0x401000001a00742a */ /* 0x000fdc0003f04000 */
[----:B------:R-:W-:Y:S05]  /*2ee0*/  @P0 BRA `(.L_x_497) ;  /* 0xfffffffc00e80947 */ /* 0x000fea000383ffff */
[----:B------:R-:W-:Y:S05]  /*2ef0*/  BSYNC.RECONVERGENT B5 ;  /* 0x0000000000057941 */ /* 0x000fea0003800200 */
.L_x_496:
[----:B------:R-:W-:-:S13]  /*2f00*/  PLOP3.LUT P0, PT, PT, PT, PT, 0x8, 0x80 ;  /* 0x000000000080781c */ /* 0x000fda0003f0e170 */
.L_x_495:
[----:B------:R-:W-:Y:S05]  /*2f10*/  BSYNC.RECONVERGENT B4 ;  /* 0x0000000000047941 */ /* 0x000fea0003800200 */
.L_x_494:
[----:B------:R-:W-:-:S08]  /*2f20*/  DADD R16, R26, -1 ;  /* 0xbff000001a107429 */ /* 0x000fd00000000000 */
[----:B------:R-:W-:-:S14]  /*2f30*/  DSETP.GT.AND P1, PT, R16, 1, PT ;  /* 0x3ff000001000742a */ /* 0x000fdc0003f24000 */
[----:B------:R-:W-:Y:S01]  /*2f40*/  @P1 PLOP3.LUT P0, PT, PT, PT, PT, 0x8, 0x80 ;  /* 0x000000000080181c */ /* 0x000fe20003f0e170 */
[----:B------:R-:W-:-:S12]  /*2f50*/  @P1 DADD R26, R16, -1 ;  /* 0xbff00000101a1429 */ /* 0x000fd80000000000 */
[----:B------:R-:W-:-:S14]  /*2f60*/  DSETP.GT.OR P0, PT, R26, 1, P0 ;  /* 0x3ff000001a00742a */ /* 0x000fdc0000704400 */
[----:B------:R-:W-:-:S11]  /*2f70*/  @P0 DADD R26, R26, -1 ;  /* 0xbff000001a1a0429 */ /* 0x000fd60000000000 */
.L_x_493:
[----:B------:R-:W-:Y:S05]  /*2f80*/  BSYNC.RECONVERGENT B2 ;  /* 0x0000000000027941 */ /* 0x000fea0003800200 */
.L_x_492:
        /* <DEDUP_REMOVED lines=31> */
.L_x_499:
[----:B------:R-:W-:Y:S05]  /*3180*/  BSYNC.RECONVERGENT B4 ;  /* 0x0000000000047941 */ /* 0x000fea0003800200 */
.L_x_498:
[----:B------:R-:W-:Y:S01]  /*3190*/  DMUL R14, R12, R12 ;  /* 0x0000000c0c0e7228 */ /* 0x000fe20000000000 */
[----:B------:R-:W-:Y:S01]  /*31a0*/  IMAD.MOV.U32 R16, RZ, RZ, -0x2449a4b7 ;  /* 0xdbb65b49ff107424 */ /* 0x000fe200078e00ff */
[----:B------:R-:W-:Y:S01]  /*31b0*/  UMOV UR8, 0x2a25ff7e ;  /* 0x2a25ff7e00087882 */ /* 0x000fe20000000000 */
[----:B------:R-:W-:Y:S01]  /*31c0*/  IMAD.MOV.U32 R17, RZ, RZ, 0x3f2d3b63 ;  /* 0x3f2d3b63ff117424 */ /* 0x000fe200078e00ff */
[----:B------:R-:W-:Y:S01]  /*31d0*/  UMOV UR9, 0x3ef53e1d ;  /* 0x3ef53e1d00097882 */ /* 0x000fe20000000000 */
[----:B------:R-:W-:Y:S01]  /*31e0*/  @!P4 IMAD.MOV.U32 R34, RZ, RZ, 0x54442d18 ;  /* 0x54442d18ff22c424 */ /* 0x000fe200078e00ff */
[----:B------:R-:W-:Y:S01]  /*31f0*/  DSETP.GT.AND P2, PT, |R28|, |R30|, PT ;  /* 0x4000001e1c00722a */ /* 0x000fe20003f44200 */
[----:B------:R-:W-:Y:S01]  /*3200*/  @!P4 IMAD.MOV.U32 R35, RZ, RZ, 0x400921fb ;  /* 0x400921fbff23c424 */ /* 0x000fe200078e00ff */
[----:B------:R-:W-:Y:S01]  /*3210*/  ISETP.GE.AND P1, PT, R31, RZ, PT ;  /* 0x000000ff1f00720c */ /* 0x000fe20003f26270 */
[C---:B------:R-:W-:Y:S01]  /*3220*/  DFMA R16, R14.reuse, -UR8, R16 ;  /* 0x800000080e107c2b */ /* 0x040fe20008000010 */
[----:B------:R-:W-:Y:S01]  /*3230*/  UMOV UR8, 0x8dde082e ;  /* 0x8dde082e00087882 */ /* 0x000fe20000000000 */
[----:B------:R-:W-:Y:S01]  /*3240*/  UMOV UR9, 0x3f531278 ;  /* 0x3f53127800097882 */ /* 0x000fe20000000000 */
[----:B------:R-:W-:Y:S01]  /*3250*/  @!P4 PLOP3.LUT P0, PT, P1, PT, PT, 0x80, 0x8 ;  /* 0x000000000008c81c */ /* 0x000fe20000f0f070 */
[----:B------:R-:W-:Y:S04]  /*3260*/  BSSY.RECONVERGENT B2, `(.L_x_500) ;  /* 0x000004e000027945 */ /* 0x000fe80003800200 */
        /* <DEDUP_REMOVED lines=50> */
[----:B------:R-:W-:-:S06]  /*3590*/  DADD R14, -RZ, |R28| ;  /* 0x00000000ff0e7229 */ /* 0x000fcc000000051c */
[----:B------:R-:W-:Y:S02]  /*35a0*/  DFMA R12, R16, R12, R12 ;  /* 0x0000000c100c722b */ /* 0x000fe4000000000c */
[----:B------:R-:W-:-:S06]  /*35b0*/  DADD R16, -RZ, |R30| ;  /* 0x00000000ff107229 */ /* 0x000fcc000000051e */
[----:B------:R-:W-:Y:S02]  /*35c0*/  @!P4 DADD R34, -R12, R34 ;  /* 0x000000000c22c229 */ /* 0x000fe40000000122 */
[----:B------:R-:W-:Y:S02]  /*35d0*/  @P4 DADD R32, -RZ, -R12 ;  /* 0x00000000ff204229 */ /* 0x000fe4000000090c */
[----:B------:R-:W-:Y:S01]  /*35e0*/  FSEL R14, R14, R16, P2 ;  /* 0x000000100e0e7208 */ /* 0x000fe20001000000 */
[----:B------:R-:W-:Y:S01]  /*35f0*/  @P4 IMAD.MOV.U32 R16, RZ, RZ, 0x54442d18 ;  /* 0x54442d18ff104424 */ /* 0x000fe200078e00ff */
[----:B------:R-:W-:Y:S01]  /*3600*/  FSEL R15, R15, R17, P2 ;  /* 0x000000110f0f7208 */ /* 0x000fe20001000000 */
[----:B------:R-:W-:-:S03]  /*3610*/  @P4 IMAD.MOV.U32 R17, RZ, RZ, 0x3ff921fb ;  /* 0x3ff921fbff114424 */ /* 0x000fc600078e00ff */
[----:B------:R-:W-:Y:S02]  /*3620*/  @!P4 FSEL R34, R34, R12, !P0 ;  /* 0x0000000c2222c208 */ /* 0x000fe40004000000 */
[----:B------:R-:W-:Y:S02]  /*3630*/  @!P4 FSEL R35, R35, R13, !P0 ;  /* 0x0000000d2323c208 */ /* 0x000fe40004000000 */
[----:B------:R-:W-:Y:S01]  /*3640*/  @P4 PLOP3.LUT P0, PT, P1, PT, PT, 0x80, 0x8 ;  /* 0x000000000008481c */ /* 0x000fe20000f0f070 */
[----:B------:R-:W-:-:S03]  /*3650*/  DSETP.NEU.AND P1, PT, R14, RZ, PT ;  /* 0x000000ff0e00722a */ /* 0x000fc60003f2d000 */
[----:B------:R-:W-:Y:S02]  /*3660*/  @P4 FSEL R12, R12, R32, !P0 ;  /* 0x000000200c0c4208 */ /* 0x000fe40004000000 */
[----:B------:R-:W-:-:S06]  /*3670*/  @P4 FSEL R13, R13, R33, !P0 ;  /* 0x000000210d0d4208 */ /* 0x000fcc0004000000 */
[----:B------:R-:W-:-:S03]  /*3680*/  @P4 DADD R34, R12, R16 ;  /* 0x000000000c224229 */ /* 0x000fc60000000010 */
[----:B------:R-:W-:Y:S08]  /*3690*/  @!P1 BRA `(.L_x_501) ;  /* 0x0000000000209947 */ /* 0x000ff00003800000 */
[----:B------:R-:W-:Y:S01]  /*36a0*/  IMAD.MOV.U32 R13, RZ, RZ, 0x7f3321d2 ;  /* 0x7f3321d2ff0d7424 */ /* 0x000fe200078e00ff */
[----:B------:R-:W-:Y:S01]  /*36b0*/  DSETP.NEU.AND P1, PT, |R30|, |R28|, PT ;  /* 0x4000001c1e00722a */ /* 0x000fe20003f2d200 */
[----:B------:R-:W-:-:S03]  /*36c0*/  IMAD.MOV.U32 R15, RZ, RZ, 0x4002d97c ;  /* 0x4002d97cff0f7424 */ /* 0x000fc600078e00ff */
[----:B------:R-:W-:Y:S02]  /*36d0*/  FSEL R13, R13, 3.37028055040000000000e+12, !P0 ;  /* 0x54442d180d0d7808 */ /* 0x000fe40004000000 */
[----:B------:R-:W-:Y:S02]  /*36e0*/  FSEL R15, R15, 1.8213495016098022461, !P0 ;  /* 0x3fe921fb0f0f7808 */ /* 0x000fe40004000000 */
[----:B------:R-:W-:Y:S02]  /*36f0*/  FSEL R12, R13, R34, !P1 ;  /* 0x000000220d0c7208 */ /* 0x000fe40004800000 */
[----:B------:R-:W-:Y:S01]  /*3700*/  FSEL R13, R15, R35, !P1 ;  /* 0x000000230f0d7208 */ /* 0x000fe20004800000 */
[----:B------:R-:W-:Y:S06]  /*3710*/  BRA `(.L_x_502) ;  /* 0x0000000000087947 */ /* 0x000fec0003800000 */
.L_x_501:
[----:B------:R-:W-:Y:S02]  /*3720*/  FSEL R12, RZ, 3.37028055040000000000e+12, P0 ;  /* 0x54442d18ff0c7808 */ /* 0x000fe40000000000 */
[----:B------:R-:W-:-:S07]  /*3730*/  FSEL R13, RZ, 2.1426990032196044922, P0 ;  /* 0x400921fbff0d7808 */ /* 0x000fce0000000000 */
.L_x_502:
[----:B------:R-:W-:Y:S05]  /*3740*/  BSYNC.RECONVERGENT B2 ;  /* 0x0000000000027941 */ /* 0x000fea0003800200 */
.L_x_500:
[----:B------:R-:W-:Y:S01]  /*3750*/  DADD R30, |R28|, |R30| ;  /* 0x000000001c1e7229 */ /* 0x000fe2000000061e */
[----:B------:R-:W-:Y:S01]  /*3760*/  VIADD R44, R44, 0x1 ;  /* 0x000000012c2c7836 */ /* 0x000fe20000000000 */
[----:B------:R-:W-:Y:S01]  /*3770*/  LOP3.LUT R29, R13, 0x80000000, R29, 0xb8, !PT ;  /* 0x800000000d1d7812 */ /* 0x000fe200078eb81d */
[----:B------:R-:W-:Y:S02]  /*3780*/  IMAD.MOV.U32 R14, RZ, RZ, R26 ;  /* 0x000000ffff0e7224 */ /* 0x000fe400078e001a */
[----:B------:R-:W-:-:S03]  /*3790*/  IMAD.MOV.U32 R15, RZ, RZ, R27 ;  /* 0x000000ffff0f7224 */ /* 0x000fc600078e001b */
[----:B------:R-:W-:-:S06]  /*37a0*/  DSETP.NAN.AND P0, PT, R30, R30, PT ;  /* 0x0000001e1e00722a */ /* 0x000fcc0003f08000 */
[----:B------:R-:W-:Y:S02]  /*37b0*/  FSEL R12, R30, R12, P0 ;  /* 0x0000000c1e0c7208 */ /* 0x000fe40000000000 */
[----:B------:R-:W-:Y:S02]  /*37c0*/  FSEL R13, R31, R29, P0 ;  /* 0x0000001d1f0d7208 */ /* 0x000fe40000000000 */
[----:B------:R-:W-:-:S04]  /*37d0*/  ISETP.NE.AND P0, PT, R44, R43, PT ;  /* 0x0000002b2c00720c */ /* 0x000fc80003f05270 */
[----:B------:R-:W-:Y:S01]  /*37e0*/  DADD R22, R22, R12 ;  /* 0x0000000016167229 */ /* 0x000fe2000000000c */
[----:B------:R-:W-:Y:S02]  /*37f0*/  IMAD.MOV.U32 R12, RZ, RZ, R24 ;  /* 0x000000ffff0c7224 */ /* 0x000fe400078e0018 */
[----:B------:R-:W-:-:S06]  /*3800*/  IMAD.MOV.U32 R13, RZ, RZ, R25 ;  /* 0x000000ffff0d7224 */ /* 0x000fcc00078e0019 */
[----:B------:R-:W-:Y:S05]  /*3810*/  @P0 BRA `(.L_x_503) ;  /* 0xfffffff000e00947 */ /* 0x000fea000383ffff */
.L_x_485:
[----:B------:R-:W-:Y:S05]  /*3820*/  BSYNC.RECONVERGENT B3 ;  /* 0x0000000000037941 */ /* 0x000fea0003800200 */
.L_x_484:
        /* <DEDUP_REMOVED lines=31> */
.L_x_505:
[----:B------:R-:W-:Y:S05]  /*3a20*/  BSYNC.RECONVERGENT B3 ;  /* 0x0000000000037941 */ /* 0x000fea0003800200 */
.L_x_504:
[----:B------:R-:W-:Y:S01]  /*3a30*/  DMUL R14, R12, R12 ;  /* 0x0000000c0c0e7228 */ /* 0x000fe20000000000 */
[----:B------:R-:W-:Y:S01]  /*3a40*/  IMAD.MOV.U32 R16, RZ, RZ, -0x2449a4b7 ;  /* 0xdbb65b49ff107424 */ /* 0x000fe200078e00ff */
[----:B------:R-:W-:Y:S01]  /*3a50*/  UMOV UR8, 0x2a25ff7e ;  /* 0x2a25ff7e00087882 */ /* 0x000fe20000000000 */
[----:B------:R-:W-:Y:S01]  /*3a60*/  IMAD.MOV.U32 R17, RZ, RZ, 0x3f2d3b63 ;  /* 0x3f2d3b63ff117424 */ /* 0x000fe200078e00ff */
[----:B------:R-:W-:Y:S01]  /*3a70*/  UMOV UR9, 0x3ef53e1d ;  /* 0x3ef53e1d00097882 */ /* 0x000fe20000000000 */
[----:B------:R-:W-:Y:S01]  /*3a80*/  ISETP.GE.AND P1, PT, R25, RZ, PT ;  /* 0x000000ff1900720c */ /* 0x000fe20003f26270 */
[----:B------:R-:W-:Y:S01]  /*3a90*/  @P4 IMAD.MOV.U32 R26, RZ, RZ, 0x54442d18 ;  /* 0x54442d18ff1a4424 */ /* 0x000fe200078e00ff */
[----:B------:R-:W-:Y:S01]  /*3aa0*/  BSSY.RECONVERGENT B2, `(.L_x_506) ;  /* 0x000004f000027945 */ /* 0x000fe20003800200 */
[----:B------:R-:W-:Y:S01]  /*3ab0*/  @P4 IMAD.MOV.U32 R27, RZ, RZ, 0x3ff921fb ;  /* 0x3ff921fbff1b4424 */ /* 0x000fe200078e00ff */
[----:B------:R-:W-:Y:S01]  /*3ac0*/  DFMA R16, R14, -UR8, R16 ;  /* 0x800000080e107c2b */ /* 0x000fe20008000010 */
[----:B------:R-:W-:Y:S01]  /*3ad0*/  UMOV UR8, 0x8dde082e ;  /* 0x8dde082e00087882 */ /* 0x000fe20000000000 */
[----:B------:R-:W-:Y:S01]  /*3ae0*/  UMOV UR9, 0x3f531278 ;  /* 0x3f53127800097882 */ /* 0x000fe20000000000 */
[----:B------:R-:W-:-:S05]  /*3af0*/  @!P4 PLOP3.LUT P0, PT, P1, PT, PT, 0x80, 0x8 ;  /* 0x000000000008c81c */ /* 0x000fca0000f0f070 */
        /* <DEDUP_REMOVED lines=49> */
[----:B------:R-:W-:-:S08]  /*3e10*/  DMUL R16, R14, R16 ;  /* 0x000000100e107228 */ /* 0x000fd00000000000 */
[----:B------:R-:W-:Y:S01]  /*3e20*/  DFMA R16, R16, R12, R12 ;  /* 0x0000000c1010722b */ /* 0x000fe2000000000c */
[----:B------:R-:W-:Y:S02]  /*3e30*/  @!P4 IMAD.MOV.U32 R12, RZ, RZ, 0x54442d18 ;  /* 0x54442d18ff0cc424 */ /* 0x000fe400078e00ff */
[----:B------:R-:W-:-:S05]  /*3e40*/  @!P4 IMAD.MOV.U32 R13, RZ, RZ, 0x400921fb ;  /* 0x400921fbff0dc424 */ /* 0x000fca00078e00ff */
[----:B------:R-:W-:Y:S02]  /*3e50*/  @P4 DADD R14, -RZ, -R16 ;  /* 0x00000000ff0e4229 */ /* 0x000fe40000000910 */
[----:B------:R-:W-:-:S10]  /*3e60*/  @!P4 DADD R12, -R16, R12 ;  /* 0x00000000100cc229 */ /* 0x000fd4000000010c */
        /* <DEDUP_REMOVED lines=16> */
.L_x_507:
[----:B------:R-:W-:Y:S02]  /*3f70*/  FSEL R12, RZ, 3.37028055040000000000e+12, P0 ;  /* 0x54442d18ff0c7808 */ /* 0x000fe40000000000 */
[----:B------:R-:W-:-:S07]  /*3f80*/  FSEL R13, RZ, 2.1426990032196044922, P0 ;  /* 0x400921fbff0d7808 */ /* 0x000fce0000000000 */
.L_x_508:
[----:B------:R-:W-:Y:S05]  /*3f90*/  BSYNC.RECONVERGENT B2 ;  /* 0x0000000000027941 */ /* 0x000fea0003800200 */
.L_x_506:
[----:B------:R-:W-:Y:S01]  /*3fa0*/  DADD R24, |R20|, |R24| ;  /* 0x0000000014187229 */ /* 0x000fe20000000618 */
[----:B------:R-:W-:Y:S01]  /*3fb0*/  ISETP.GT.AND P1, PT, R8, 0xff, PT ;  /* 0x000000ff0800780c */ /* 0x000fe20003f24270 */
[----:B------:R-:W-:Y:S01]  /*3fc0*/  UMOV UR8, 0x54442d18 ;  /* 0x54442d1800087882 */ /* 0x000fe20000000000 */
[----:B------:R-:W-:Y:S01]  /*3fd0*/  LOP3.LUT R21, R13, 0x80000000, R21, 0xb8, !PT ;  /* 0x800000000d157812 */ /* 0x000fe200078eb815 */
[----:B------:R-:W-:-:S04]  /*3fe0*/  UMOV UR9, 0x401921fb ;  /* 0x401921fb00097882 */ /* 0x000fc80000000000 */
[----:B------:R-:W-:-:S06]  /*3ff0*/  DSETP.NAN.AND P0, PT, R24, R24, PT ;  /* 0x000000181800722a */ /* 0x000fcc0003f08000 */
[----:B------:R-:W-:Y:S01]  /*4000*/  FSEL R12, R24, R12, P0 ;  /* 0x0000000c180c7208 */ /* 0x000fe20000000000 */
[----:B------:R-:W-:Y:S01]  /*4010*/  @!P1 IMAD R15, R8, 0x4, R1 ;  /* 0x00000004080f9824 */ /* 0x000fe200078e0201 */
[----:B------:R-:W-:-:S04]  /*4020*/  FSEL R13, R25, R21, P0 ;  /* 0x00000015190d7208 */ /* 0x000fc80000000000 */
[----:B------:R1:W-:Y:S02]  /*4030*/  @!P1 STL [R15], R42 ;  /* 0x0000002a0f009387 */ /* 0x0003e40000100800 */
[----:B------:R-:W-:Y:S01]  /*4040*/  DADD R22, R22, R12 ;  /* 0x0000000016167229 */ /* 0x000fe2000000000c */
[----:B------:R-:W-:Y:S02]  /*4050*/  VIADD R12, R6, 0x1 ;  /* 0x00000001060c7836 */ /* 0x000fe40000000000 */
[----:B------:R-:W-:-:S05]  /*4060*/  @!P1 VIADD R13, R8, 0x1 ;  /* 0x00000001080d9836 */ /* 0x000fca0000000000 */
[----:B------:R-:W-:Y:S01]  /*4070*/  DADD R22, R22, -UR8 ;  /* 0x8000000816167e29 */ /* 0x000fe20008000000 */
[----:B------:R-:W-:Y:S01]  /*4080*/  UMOV UR8, 0x812dea11 ;  /* 0x812dea1100087882 */ /* 0x000fe20000000000 */
[----:B------:R-:W-:Y:S01]  /*4090*/  UMOV UR9, 0x3d719799 ;  /* 0x3d71979900097882 */ /* 0x000fe20000000000 */
[----:B------:R-:W-:-:S05]  /*40a0*/  @!P1 IMAD.MOV.U32 R8, RZ, RZ, R13 ;  /* 0x000000ffff089224 */ /* 0x000fca00078e000d */
[----:B------:R-:W-:-:S14]  /*40b0*/  DSETP.GEU.AND P0, PT, |R22|, UR8, PT ;  /* 0x0000000816007e2a */ /* 0x000fdc000bf0e200 */
[----:B------:R-:W-:-:S04]  /*40c0*/  @P0 IMAD.MOV R12, RZ, RZ, R6 ;  /* 0x000000ffff0c0224 */ /* 0x000fc800078e0206 */
[----:B-1----:R-:W-:-:S07]  /*40d0*/  IMAD.MOV.U32 R6, RZ, RZ, R12 ;  /* 0x000000ffff067224 */ /* 0x002fce00078e000c */
.L_x_470:
[----:B------:R-:W-:Y:S05]  /*40e0*/  BSYNC.RECONVERGENT B0 ;  /* 0x0000000000007941 */ /* 0x000fea0003800200 */
.L_x_468:
[----:B------:R-:W-:Y:S05]  /*40f0*/  @P5 BRA `(.L_x_509) ;  /* 0xffffffe400145947 */ /* 0x000fea000383ffff */
.L_x_467:
[----:B------:R-:W-:Y:S05]  /*4100*/  BSYNC.RECONVERGENT B1 ;  /* 0x0000000000017941 */ /* 0x000fea0003800200 */
.L_x_466:
[----:B------:R-:W1:Y:S01]  /*4110*/  LDC R14, c[0x0][0x3ac] ;  /* 0x0000eb00ff0e7b82 */ /* 0x000e620000000800 */
[----:B------:R-:W2:Y:S02]  /*4120*/  LDCU UR7, c[0x0][0x3a8] ;  /* 0x00007500ff0777ac */ /* 0x000ea40008000800 */
[----:B--2---:R-:W-:Y:S01]  /*4130*/  IMAD.U32 R21, RZ, RZ, UR7 ;  /* 0x00000007ff157e24 */ /* 0x004fe2000f8e00ff */
[-C--:B-1----:R-:W-:Y:S01]  /*4140*/  ISETP.GE.AND P0, PT, R0, R14.reuse, PT ;  /* 0x0000000e0000720c */ /* 0x082fe20003f06270 */
[----:B------:R-:W-:-:S03]  /*4150*/  IMAD R17, R14, R14, RZ ;  /* 0x0000000e0e117224 */ /* 0x000fc600078e02ff */
[----:B------:R-:W-:Y:S02]  /*4160*/  SEL R12, R14, RZ, P0 ;  /* 0x000000ff0e0c7207 */ /* 0x000fe40000000000 */
[----:B------:R-:W-:-:S03]  /*4170*/  ISETP.GE.AND P0, PT, R0, RZ, PT ;  /* 0x000000ff0000720c */ /* 0x000fc60003f06270 */
[----:B------:R-:W-:-:S05]  /*4180*/  IMAD.MOV R13, RZ, RZ, -R12 ;  /* 0x000000ffff0d7224 */ /* 0x000fca00078e0a0c */
[----:B------:R-:W-:Y:S02]  /*4190*/  SEL R15, R13, R14, P0 ;  /* 0x0000000e0d0f7207 */ /* 0x000fe40000000000 */
[----:B------:R-:W1:Y:S03]  /*41a0*/  LDC.64 R12, c[0x0][0x3b0] ;  /* 0x0000ec00ff0c7b82 */ /* 0x000e660000000a00 */
[----:B------:R-:W-:-:S04]  /*41b0*/  IMAD.IADD R15, R0, 0x1, R15 ;  /* 0x00000001000f7824 */ /* 0x000fc800078e020f */
[----:B------:R-:W-:-:S04]  /*41c0*/  IMAD R15, R7, R14, R15 ;  /* 0x0000000e070f7224 */ /* 0x000fc800078e020f */
[----:B------:R-:W-:-:S05]  /*41d0*/  VIADD R0, R15, 0x1 ;  /* 0x000000010f007836 */ /* 0x000fca0000000000 */
[----:B------:R-:W-:Y:S01]  /*41e0*/  ISETP.GE.AND P0, PT, R0, R17, PT ;  /* 0x000000110000720c */ /* 0x000fe20003f06270 */
[----:B-1----:R-:W-:-:S05]  /*41f0*/  IMAD.WIDE R12, R15, 0x4, R12 ;  /* 0x000000040f0c7825 */ /* 0x002fca00078e020c */
[----:B------:R-:W2:Y:S07]  /*4200*/  LDG.E.CONSTANT R20, desc[UR4][R12.64] ;  /* 0x000000040c147981 */ /* 0x000eae000c1e9900 */
[----:B------:R-:W2:Y:S01]  /*4210*/  @!P0 LDG.E.CONSTANT R21, desc[UR4][R12.64+0x4] ;  /* 0x000004040c158981 */ /* 0x000ea2000c1e9900 */
[----:B------:R-:W-:Y:S01]  /*4220*/  BSSY.RECONVERGENT B1, `(.L_x_510) ;  /* 0x00001be000017945 */ /* 0x000fe20003800200 */
[----:B--2---:R-:W-:-:S13]  /*4230*/  ISETP.GE.AND P0, PT, R20, R21, PT ;  /* 0x000000151400720c */ /* 0x004fda0003f06270 */
[----:B------:R-:W-:Y:S05]  /*4240*/  @P0 BRA `(.L_x_511) ;  /* 0x0000001800ec0947 */ /* 0x000fea0003800000 */
.L_x_553:
[----:B-1----:R-:W1:Y:S08]  /*4250*/  LDC.64 R12, c[0x0][0x3a0] ;  /* 0x0000e800ff0c7b82 */ /* 0x002e700000000a00 */
[----:B------:R-:W2:Y:S01]  /*4260*/  LDC.64 R18, c[0x0][0x380] ;  /* 0x0000e000ff127b82 */ /* 0x000ea20000000a00 */
[----:B-1----:R-:W-:-:S06]  /*4270*/  IMAD.WIDE R12, R20, 0x4, R12 ;  /* 0x00000004140c7825 */ /* 0x002fcc00078e020c */
[----:B------:R-:W2:Y:S01]  /*4280*/  LDG.E.CONSTANT R13, desc[UR4][R12.64] ;  /* 0x000000040c0d7981 */ /* 0x000ea2000c1e9900 */
[----:B------:R-:W-:Y:S01]  /*4290*/  ISETP.GE.AND P0, PT, R8, 0x1, PT ;  /* 0x000000010800780c */ /* 0x000fe20003f06270 */
[----:B------:R-:W-:Y:S02]  /*42a0*/  VIADD R20, R20, 0x1 ;  /* 0x0000000114147836 */ /* 0x000fe40000000000 */
[----:B--2---:R-:W-:-:S06]  /*42b0*/  IMAD.WIDE R18, R13, 0x4, R18 ;  /* 0x000000040d127825 */ /* 0x004fcc00078e0212 */
[----:B------:R1:W5:Y:S01]  /*42c0*/  LDG.E.CONSTANT R18, desc[UR4][R18.64] ;  /* 0x0000000412127981 */ /* 0x000362000c1e9900 */
[----:B------:R-:W-:Y:S01]  /*42d0*/  BSSY.RECONVERGENT B0, `(.L_x_512) ;  /* 0x00001b1000007945 */ /* 0x000fe20003800200 */
[----:B------:R-:W-:-:S03]  /*42e0*/  ISETP.NE.AND P5, PT, R20, R21, PT ;  /* 0x000000151400720c */ /* 0x000fc60003fa5270 */
[----:B------:R-:W-:Y:S10]  /*42f0*/  @!P0 BRA `(.L_x_513) ;  /* 0x0000000000208947 */ /* 0x000ff40003800000 */
[----:B------:R-:W-:-:S07]  /*4300*/  IMAD.MOV.U32 R0, RZ, RZ, RZ ;  /* 0x000000ffff007224 */ /* 0x000fce00078e00ff */
.L_x_515:
[----:B------:R-:W-:-:S05]  /*4310*/  IMAD R12, R0, 0x4, R1 ;  /* 0x00000004000c7824 */ /* 0x000fca00078e0201 */
[----:B------:R-:W2:Y:S02]  /*4320*/  LDL R13, [R12] ;  /* 0x000000000c0d7983 */ /* 0x000ea40000100800 */
[----:B--2--5:R-:W-:-:S13]  /*4330*/  ISETP.NE.AND P0, PT, R13, R18, PT ;  /* 0x000000120d00720c */ /* 0x024fda0003f05270 */
[----:B------:R-:W-:Y:S05]  /*4340*/  @!P0 BRA `(.L_x_514) ;  /* 0x0000001800a48947 */ /* 0x000fea0003800000 */
[----:B------:R-:W-:-:S05]  /*4350*/  VIADD R0, R0, 0x1 ;  /* 0x0000000100007836 */ /* 0x000fca0000000000 */
[----:B------:R-:W-:-:S13]  /*4360*/  ISETP.NE.AND P0, PT, R0, R8, PT ;  /* 0x000000080000720c */ /* 0x000fda0003f05270 */
[----:B------:R-:W-:Y:S05]  /*4370*/  @P0 BRA `(.L_x_515) ;  /* 0xfffffffc00e40947 */ /* 0x000fea000383ffff */
.L_x_513:
[----:B------:R-:W2:Y:S02]  /*4380*/  LDC.64 R14, c[0x0][0x388] ;  /* 0x0000e200ff0e7b82 */ /* 0x000ea40000000a00 */
[----:B--2--5:R-:W-:-:S05]  /*4390*/  IMAD.WIDE R14, R18, 0x4, R14 ;  /* 0x00000004120e7825 */ /* 0x024fca00078e020e */
[----:B------:R-:W2:Y:S04]  /*43a0*/  LDG.E.CONSTANT R13, desc[UR4][R14.64] ;  /* 0x000000040e0d7981 */ /* 0x000ea8000c1e9900 */
[----:B------:R-:W2:Y:S02]  /*43b0*/  LDG.E.CONSTANT R0, desc[UR4][R14.64+0x4] ;  /* 0x000004040e007981 */ /* 0x000ea4000c1e9900 */
[----:B--2---:R-:W-:-:S05]  /*43c0*/  IMAD.IADD R12, R0, 0x1, -R13 ;  /* 0x00000001000c7824 */ /* 0x004fca00078e0a0d */
[----:B------:R-:W-:-:S13]  /*43d0*/  ISETP.GE.AND P0, PT, R12, 0x3, PT ;  /* 0x000000030c00780c */ /* 0x000fda0003f06270 */
[----:B------:R-:W-:Y:S05]  /*43e0*/  @!P0 BRA `(.L_x_514) ;  /* 0x00000018007c8947 */ /* 0x000fea0003800000 */
[----:B------:R-:W2:Y:S01]  /*43f0*/  LDC.64 R22, c[0x0][0x3b8] ;  /* 0x0000ee00ff167b82 */ /* 0x000ea20000000a00 */
[----:B------:R-:W-:-:S04]  /*4400*/  IMAD.SHL.U32 R15, R13, 0x2, RZ ;  /* 0x000000020d0f7824 */ /* 0x000fc800078e00ff */
[----:B--2---:R-:W-:-:S05]  /*4410*/  IMAD.WIDE R22, R15, 0x8, R22 ;  /* 0x000000080f167825 */ /* 0x004fca00078e0216 */
        /* <DEDUP_REMOVED lines=12> */
.L_x_521:
[----:B------:R-:W-:-:S08]  /*44e0*/  DADD R14, R14, -1 ;  /* 0xbff000000e0e7429 */ /* 0x000fd00000000000 */
[----:B------:R-:W-:-:S08]  /*44f0*/  DADD R14, R14, -1 ;  /* 0xbff000000e0e7429 */ /* 0x000fd00000000000 */
[----:B------:R-:W-:-:S08]  /*4500*/  DADD R14, R14, -1 ;  /* 0xbff000000e0e7429 */ /* 0x000fd00000000000 */
[----:B------:R-:W-:-:S08]  /*4510*/  DADD R14, R14, -1 ;  /* 0xbff000000e0e7429 */ /* 0x000fd00000000000 */
[----:B------:R-:W-:-:S14]  /*4520*/  DSETP.GT.AND P0, PT, R14, 4, PT ;  /* 0x401000000e00742a */ /* 0x000fdc0003f04000 */
[----:B------:R-:W-:Y:S05]  /*4530*/  @P0 BRA `(.L_x_521) ;  /* 0xfffffffc00e80947 */ /* 0x000fea000383ffff */
[----:B------:R-:W-:Y:S05]  /*4540*/  BSYNC.RECONVERGENT B4 ;  /* 0x0000000000047941 */ /* 0x000fea0003800200 */
.L_x_520:
[----:B------:R-:W-:-:S13]  /*4550*/  PLOP3.LUT P0, PT, PT, PT, PT, 0x8, 0x80 ;  /* 0x000000000080781c */ /* 0x000fda0003f0e170 */
.L_x_519:
[----:B------:R-:W-:Y:S05]  /*4560*/  BSYNC.RECONVERGENT B3 ;  /* 0x0000000000037941 */ /* 0x000fea0003800200 */
.L_x_518:
[----:B------:R-:W-:-:S08]  /*4570*/  DADD R16, R14, -1 ;  /* 0xbff000000e107429 */ /* 0x000fd00000000000 */
[----:B------:R-:W-:-:S14]  /*4580*/  DSETP.GT.AND P1, PT, R16, 1, PT ;  /* 0x3ff000001000742a */ /* 0x000fdc0003f24000 */
[----:B------:R-:W-:Y:S01]  /*4590*/  @P1 PLOP3.LUT P0, PT, PT, PT, PT, 0x8, 0x80 ;  /* 0x000000000080181c */ /* 0x000fe20003f0e170 */
[----:B------:R-:W-:-:S12]  /*45a0*/  @P1 DADD R14, R16, -1 ;  /* 0xbff00000100e1429 */ /* 0x000fd80000000000 */
[----:B------:R-:W-:-:S14]  /*45b0*/  DSETP.GT.OR P0, PT, R14, 1, P0 ;  /* 0x3ff000000e00742a */ /* 0x000fdc0000704400 */
[----:B------:R-:W-:-:S11]  /*45c0*/  @P0 DADD R14, R14, -1 ;  /* 0xbff000000e0e0429 */ /* 0x000fd60000000000 */
.L_x_517:
[----:B------:R-:W-:Y:S05]  /*45d0*/  BSYNC.RECONVERGENT B2 ;  /* 0x0000000000027941 */ /* 0x000fea0003800200 */
.L_x_516:
        /* <DEDUP_REMOVED lines=13> */
.L_x_527:
[----:B------:R-:W-:-:S08]  /*46b0*/  DADD R16, R16, -1 ;  /* 0xbff0000010107429 */ /* 0x000fd00000000000 */
[----:B------:R-:W-:-:S08]  /*46c0*/  DADD R16, R16, -1 ;  /* 0xbff0000010107429 */ /* 0x000fd00000000000 */
[----:B------:R-:W-:-:S08]  /*46d0*/  DADD R16, R16, -1 ;  /* 0xbff0000010107429 */ /* 0x000fd00000000000 */
[----:B------:R-:W-:-:S08]  /*46e0*/  DADD R16, R16, -1 ;  /* 0xbff0000010107429 */ /* 0x000fd00000000000 */
[----:B------:R-:W-:-:S14]  /*46f0*/  DSETP.GT.AND P0, PT, R16, 4, PT ;  /* 0x401000001000742a */ /* 0x000fdc0003f04000 */
[----:B------:R-:W-:Y:S05]  /*4700*/  @P0 BRA `(.L_x_527) ;  /* 0xfffffffc00e80947 */ /* 0x000fea000383ffff */
[----:B------:R-:W-:Y:S05]  /*4710*/  BSYNC.RECONVERGENT B4 ;  /* 0x0000000000047941 */ /* 0x000fea0003800200 */
.L_x_526:
[----:B------:R-:W-:-:S13]  /*4720*/  PLOP3.LUT P0, PT, PT, PT, PT, 0x8, 0x80 ;  /* 0x000000000080781c */ /* 0x000fda0003f0e170 */
.L_x_525:
[----:B------:R-:W-:Y:S05]  /*4730*/  BSYNC.RECONVERGENT B3 ;  /* 0x0000000000037941 */ /* 0x000fea0003800200 */
.L_x_524:
[----:B------:R-:W-:-:S08]  /*4740*/  DADD R14, R16, -1 ;  /* 0xbff00000100e7429 */ /* 0x000fd00000000000 */
[----:B------:R-:W-:-:S14]  /*4750*/  DSETP.GT.AND P1, PT, R14, 1, PT ;  /* 0x3ff000000e00742a */ /* 0x000fdc0003f24000 */
[----:B------:R-:W-:Y:S01]  /*4760*/  @P1 PLOP3.LUT P0, PT, PT, PT, PT, 0x8, 0x80 ;  /* 0x000000000080181c */ /* 0x000fe20003f0e170 */
[----:B------:R-:W-:-:S12]  /*4770*/  @P1 DADD R16, R14, -1 ;  /* 0xbff000000e101429 */ /* 0x000fd80000000000 */
[----:B------:R-:W-:-:S14]  /*4780*/  DSETP.GT.OR P0, PT, R16, 1, P0 ;  /* 0x3ff000001000742a */ /* 0x000fdc0000704400 */
[----:B------:R-:W-:-:S11]  /*4790*/  @P0 DADD R16, R16, -1 ;  /* 0xbff0000010100429 */ /* 0x000fd60000000000 */
.L_x_523:
[----:B------:R-:W-:Y:S05]  /*47a0*/  BSYNC.RECONVERGENT B2 ;  /* 0x0000000000027941 */ /* 0x000fea0003800200 */
.L_x_522:
[----:B-1----:R-:W-:Y:S01]  /*47b0*/  VIADD R19, R13, 0x1 ;  /* 0x000000010d137836 */ /* 0x002fe20000000000 */
[----:B------:R-:W-:Y:S01]  /*47c0*/  DADD R26, R16, -0.5 ;  /* 0xbfe00000101a7429 */ /* 0x000fe20000000000 */
[----:B------:R-:W-:Y:S01]  /*47d0*/  BSSY.RECONVERGENT B3, `(.L_x_528) ;  /* 0x00000d5000037945 */ /* 0x000fe20003800200 */
[----:B0-----:R-:W-:Y:S01]  /*47e0*/  CS2R R42, SRZ ;  /* 0x00000000002a7805 */ /* 0x001fe2000001ff00 */
        /* <DEDUP_REMOVED lines=11> */
.L_x_547:
        /* <DEDUP_REMOVED lines=16> */
.L_x_535:
[----:B------:R-:W-:-:S08]  /*49a0*/  DADD R22, R22, -1 ;  /* 0xbff0000016167429 */ /* 0x000fd00000000000 */
[----:B------:R-:W-:-:S08]  /*49b0*/  DADD R22, R22, -1 ;  /* 0xbff0000016167429 */ /* 0x000fd00000000000 */
[----:B------:R-:W-:-:S08]  /*49c0*/  DADD R22, R22, -1 ;  /* 0xbff0000016167429 */ /* 0x000fd00000000000 */
[----:B------:R-:W-:-:S08]  /*49d0*/  DADD R22, R22, -1 ;  /* 0xbff0000016167429 */ /* 0x000fd00000000000 */
[----:B------:R-:W-:-:S14]  /*49e0*/  DSETP.GT.AND P0, PT, R22, 4, PT ;  /* 0x401000001600742a */ /* 0x000fdc0003f04000 */
[----:B------:R-:W-:Y:S05]  /*49f0*/  @P0 BRA `(.L_x_535) ;  /* 0xfffffffc00e80947 */ /* 0x000fea000383ffff */
[----:B------:R-:W-:Y:S05]  /*4a00*/  BSYNC.RECONVERGENT B5 ;  /* 0x0000000000057941 */ /* 0x000fea0003800200 */
.L_x_534:
[----:B------:R-:W-:-:S13]  /*4a10*/  PLOP3.LUT P0, PT, PT, PT, PT, 0x8, 0x80 ;  /* 0x000000000080781c */ /* 0x000fda0003f0e170 */
.L_x_533:
[----:B------:R-:W-:Y:S05]  /*4a20*/  BSYNC.RECONVERGENT B4 ;  /* 0x0000000000047941 */ /* 0x000fea0003800200 */
.L_x_532:
[----:B------:R-:W-:-:S08]  /*4a30*/  DADD R24, R22, -1 ;  /* 0xbff0000016187429 */ /* 0x000fd00000000000 */
[----:B------:R-:W-:-:S14]  /*4a40*/  DSETP.GT.AND P1, PT, R24, 1, PT ;  /* 0x3ff000001800742a */ /* 0x000fdc0003f24000 */
[----:B------:R-:W-:Y:S01]  /*4a50*/  @P1 PLOP3.LUT P0, PT, PT, PT, PT, 0x8, 0x80 ;  /* 0x000000000080181c */ /* 0x000fe20003f0e170 */
[----:B------:R-:W-:-:S12]  /*4a60*/  @P1 DADD R22, R24, -1 ;  /* 0xbff0000018161429 */ /* 0x000fd80000000000 */
[----:B------:R-:W-:-:S14]  /*4a70*/  DSETP.GT.OR P0, PT, R22, 1, P0 ;  /* 0x3ff000001600742a */ /* 0x000fdc0000704400 */
[----:B------:R-:W-:-:S11]  /*4a80*/  @P0 DADD R22, R22, -1 ;  /* 0xbff0000016160429 */ /* 0x000fd60000000000 */
.L_x_531:
[----:B------:R-:W-:Y:S05]  /*4a90*/  BSYNC.RECONVERGENT B2 ;  /* 0x0000000000027941 */ /* 0x000fea0003800200 */
.L_x_530:
        /* <DEDUP_REMOVED lines=15> */
.L_x_541:
[----:B------:R-:W-:-:S08]  /*4b90*/  DADD R24, R24, -1 ;  /* 0xbff0000018187429 */ /* 0x000fd00000000000 */
[----:B------:R-:W-:-:S08]  /*4ba0*/  DADD R24, R24, -1 ;  /* 0xbff0000018187429 */ /* 0x000fd00000000000 */
[----:B------:R-:W-:-:S08]  /*4bb0*/  DADD R24, R24, -1 ;  /* 0xbff0000018187429 */ /* 0x000fd00000000000 */
[----:B------:R-:W-:-:S08]  /*4bc0*/  DADD R24, R24, -1 ;  /* 0xbff0000018187429 */ /* 0x000fd00000000000 */
[----:B------:R-:W-:-:S14]  /*4bd0*/  DSETP.GT.AND P0, PT, R24, 4, PT ;  /* 0x401000001800742a */ /* 0x000fdc0003f04000 */
[----:B------:R-:W-:Y:S05]  /*4be0*/  @P0 BRA `(.L_x_541) ;  /* 0xfffffffc00e80947 */ /* 0x000fea000383ffff */
[----:B------:R-:W-:Y:S05]  /*4bf0*/  BSYNC.RECONVERGENT B5 ;  /* 0x0000000000057941 */ /* 0x000fea0003800200 */
.L_x_540:
[----:B------:R-:W-:-:S13]  /*4c00*/  PLOP3.LUT P0, PT, PT, PT, PT, 0x8, 0x80 ;  /* 0x000000000080781c */ /* 0x000fda0003f0e170 */
.L_x_539:
[----:B------:R-:W-:Y:S05]  /*4c10*/  BSYNC.RECONVERGENT B4 ;  /* 0x0000000000047941 */ /* 0x000fea0003800200 */
.L_x_538:
[----:B------:R-:W-:-:S08]  /*4c20*/  DADD R16, R24, -1 ;  /* 0xbff0000018107429 */ /* 0x000fd00000000000 */
[----:B------:R-:W-:-:S14]  /*4c30*/  DSETP.GT.AND P1, PT, R16, 1, PT ;  /* 0x3ff000001000742a */ /* 0x000fdc0003f24000 */
[----:B------:R-:W-:Y:S01]  /*4c40*/  @P1 PLOP3.LUT P0, PT, PT, PT, PT, 0x8, 0x80 ;  /* 0x000000000080181c */ /* 0x000fe20003f0e170 */
[----:B------:R-:W-:-:S12]  /*4c50*/  @P1 DADD R24, R16, -1 ;  /* 0xbff0000010181429 */ /* 0x000fd80000000000 */
[----:B------:R-:W-:-:S14]  /*4c60*/  DSETP.GT.OR P0, PT, R24, 1, P0 ;  /* 0x3ff000001800742a */ /* 0x000fdc0000704400 */
[----:B------:R-:W-:-:S11]  /*4c70*/  @P0 DADD R24, R24, -1 ;  /* 0xbff0000018180429 */ /* 0x000fd60000000000 */
.L_x_537:
[----:B------:R-:W-:Y:S05]  /*4c80*/  BSYNC.RECONVERGENT B2 ;  /* 0x0000000000027941 */ /* 0x000fea0003800200 */
.L_x_536:
[----:B------:R-:W-:Y:S01]  /*4c90*/  DADD R24, R24, -0.5 ;  /* 0xbfe0000018187429 */ /* 0x000fe20000000000 */
[----:B------:R-:W-:Y:S01]  /*4ca0*/  IMAD.MOV.U32 R16, RZ, RZ, 0x1 ;  /* 0x00000001ff107424 */ /* 0x000fe200078e00ff */
[----:B------:R-:W-:Y:S06]  /*4cb0*/  BSSY.RECONVERGENT B4, `(.L_x_542) ;  /* 0x000001d000047945 */ /* 0x000fec0003800200 */
[----:B------:R-:W-:Y:S02]  /*4cc0*/  DADD R30, R24, R14 ;  /* 0x00000000181e7229 */ /* 0x000fe4000000000e */
[----:B------:R-:W-:-:S06]  /*4cd0*/  DMUL R24, R40, R14 ;  /* 0x0000000e28187228 */ /* 0x000fcc0000000000 */
        /* <DEDUP_REMOVED lines=26> */
.L_x_543:
[----:B------:R-:W-:Y:S05]  /*4e80*/  BSYNC.RECONVERGENT B4 ;  /* 0x0000000000047941 */ /* 0x000fea0003800200 */
.L_x_542:
        /* <DEDUP_REMOVED lines=89> */
.L_x_545:
[----:B------:R-:W-:Y:S02]  /*5420*/  FSEL R12, RZ, 3.37028055040000000000e+12, P0 ;  /* 0x54442d18ff0c7808 */ /* 0x000fe40000000000 */
[----:B------:R-:W-:-:S07]  /*5430*/  FSEL R13, RZ, 2.1426990032196044922, P0 ;  /* 0x400921fbff0d7808 */ /* 0x000fce0000000000 */
.L_x_546:
[----:B------:R-:W-:Y:S05]  /*5440*/  BSYNC.RECONVERGENT B2 ;  /* 0x0000000000027941 */ /* 0x000fea0003800200 */
.L_x_544:
        /* <DEDUP_REMOVED lines=13> */
.L_x_529:
[----:B------:R-:W-:Y:S05]  /*5520*/  BSYNC.RECONVERGENT B3 ;  /* 0x0000000000037941 */ /* 0x000fea0003800200 */
.L_x_528:
        /* <DEDUP_REMOVED lines=31> */
.L_x_549:
[----:B------:R-:W-:Y:S05]  /*5720*/  BSYNC.RECONVERGENT B3 ;  /* 0x0000000000037941 */ /* 0x000fea0003800200 */
.L_x_548:
        /* <DEDUP_REMOVED lines=84> */
.L_x_551:
[----:B------:R-:W-:Y:S02]  /*5c70*/  FSEL R12, RZ, 3.37028055040000000000e+12, P0 ;  /* 0x54442d18ff0c7808 */ /* 0x000fe40000000000 */
[----:B------:R-:W-:-:S07]  /*5c80*/  FSEL R13, RZ, 2.1426990032196044922, P0 ;  /* 0x400921fbff0d7808 */ /* 0x000fce0000000000 */
.L_x_552:
[----:B------:R-:W-:Y:S05]  /*5c90*/  BSYNC.RECONVERGENT B2 ;  /* 0x0000000000027941 */ /* 0x000fea0003800200 */
.L_x_550:
[----:B------:R-:W-:Y:S01]  /*5ca0*/  DADD R28, |R26|, |R28| ;  /* 0x000000001a1c7229 */ /* 0x000fe2000000061c */
[----:B------:R-:W-:Y:S01]  /*5cb0*/  ISETP.GT.AND P1, PT, R8, 0xff, PT ;  /* 0x000000ff0800780c */ /* 0x000fe20003f24270 */
[----:B------:R-:W-:Y:S01]  /*5cc0*/  UMOV UR8, 0x54442d18 ;  /* 0x54442d1800087882 */ /* 0x000fe20000000000 */
[----:B------:R-:W-:Y:S01]  /*5cd0*/  LOP3.LUT R27, R13, 0x80000000, R27, 0xb8, !PT ;  /* 0x800000000d1b7812 */ /* 0x000fe200078eb81b */
[----:B------:R-:W-:Y:S01]  /*5ce0*/  UMOV UR9, 0x401921fb ;  /* 0x401921fb00097882 */ /* 0x000fe20000000000 */
[----:B------:R-:W-:-:S03]  /*5cf0*/  VIADD R0, R6, 0x1 ;  /* 0x0000000106007836 */ /* 0x000fc60000000000 */
[----:B------:R-:W-:-:S06]  /*5d00*/  DSETP.NAN.AND P0, PT, R28, R28, PT ;  /* 0x0000001c1c00722a */ /* 0x000fcc0003f08000 */
[----:B------:R-:W-:Y:S02]  /*5d10*/  FSEL R12, R28, R12, P0 ;  /* 0x0000000c1c0c7208 */ /* 0x000fe40000000000 */
[----:B------:R-:W-:-:S06]  /*5d20*/  FSEL R13, R29, R27, P0 ;  /* 0x0000001b1d0d7208 */ /* 0x000fcc0000000000 */
[----:B------:R-:W-:Y:S01]  /*5d30*/  DADD R42, R42, R12 ;  /* 0x000000002a2a7229 */ /* 0x000fe2000000000c */
[C---:B------:R-:W-:Y:S02]  /*5d40*/  @!P1 IMAD R13, R8.reuse, 0x4, R1 ;  /* 0x00000004080d9824 */ /* 0x040fe400078e0201 */
[----:B------:R-:W-:-:S03]  /*5d50*/  @!P1 VIADD R12, R8, 0x1 ;  /* 0x00000001080c9836 */ /* 0x000fc60000000000 */
[----:B------:R2:W-:Y:S02]  /*5d60*/  @!P1 STL [R13], R18 ;  /* 0x000000120d009387 */ /* 0x0005e40000100800 */
[----:B------:R-:W-:Y:S01]  /*5d70*/  DADD R42, R42, -UR8 ;  /* 0x800000082a2a7e29 */ /* 0x000fe20008000000 */
[----:B------:R-:W-:Y:S01]  /*5d80*/  UMOV UR8, 0x812dea11 ;  /* 0x812dea1100087882 */ /* 0x000fe20000000000 */
[----:B------:R-:W-:Y:S01]  /*5d90*/  UMOV UR9, 0x3d719799 ;  /* 0x3d71979900097882 */ /* 0x000fe20000000000 */
[----:B------:R-:W-:-:S05]  /*5da0*/  @!P1 IMAD.MOV.U32 R8, RZ, RZ, R12 ;  /* 0x000000ffff089224 */ /* 0x000fca00078e000c */
[----:B------:R-:W-:-:S14]  /*5db0*/  DSETP.GEU.AND P0, PT, |R42|, UR8, PT ;  /* 0x000000082a007e2a */ /* 0x000fdc000bf0e200 */
[----:B------:R-:W-:-:S04]  /*5dc0*/  @P0 IMAD.MOV R0, RZ, RZ, R6 ;  /* 0x000000ffff000224 */ /* 0x000fc800078e0206 */
[----:B--2---:R-:W-:-:S07]  /*5dd0*/  IMAD.MOV.U32 R6, RZ, RZ, R0 ;  /* 0x000000ffff067224 */ /* 0x004fce00078e0000 */
.L_x_514:
[----:B------:R-:W-:Y:S05]  /*5de0*/  BSYNC.RECONVERGENT B0 ;  /* 0x0000000000007941 */ /* 0x000fea0003800200 */
.L_x_512:
[----:B------:R-:W-:Y:S05]  /*5df0*/  @P5 BRA `(.L_x_553) ;  /* 0xffffffe400145947 */ /* 0x000fea000383ffff */
.L_x_511:
[----:B------:R-:W-:Y:S05]  /*5e00*/  BSYNC.RECONVERGENT B1 ;  /* 0x0000000000017941 */ /* 0x000fea0003800200 */
.L_x_510:
[----:B------:R-:W-:Y:S05]  /*5e10*/  BRA.U UP0, `(.L_x_554) ;  /* 0xffffffa9003c7547 */ /* 0x000fea000b83ffff */
[----:B------:R-:W2:Y:S01]  /*5e20*/  S2R R0, SR_TID.X ;  /* 0x0000000000007919 */ /* 0x000ea20000002100 */
[----:B------:R-:W2:Y:S01]  /*5e30*/  S2UR UR7, SR_CTAID.X ;  /* 0x00000000000779c3 */ /* 0x000ea20000002500 */
[----:B------:R-:W-:-:S04]  /*5e40*/  VIADD R5, R6, 0xffffffff ;  /* 0xffffffff06057836 */ /* 0x000fc80000000000 */
[----:B------:R-:W-:-:S03]  /*5e50*/  IMAD R5, R6, R5, RZ ;  /* 0x0000000506057224 */ /* 0x000fc600078e02ff */
[----:B------:R-:W2:Y:S02]  /*5e60*/  LDC R7, c[0x0][0x360] ;  /* 0x0000d800ff077b82 */ /* 0x000ea40000000800 */
[----:B------:R-:W-:-:S04]  /*5e70*/  LEA.HI R5, R5, R5, RZ, 0x1 ;  /* 0x0000000505057211 */ /* 0x000fc800078f08ff */
[----:B------:R-:W-:Y:S02]  /*5e80*/  SHF.R.S32.HI R5, RZ, 0x1, R5 ;  /* 0x00000001ff057819 */ /* 0x000fe40000011405 */
[----:B------:R-:W3:Y:S01]  /*5e90*/  LDC.64 R2, c[0x0][0x398] ;  /* 0x0000e600ff027b82 */ /* 0x000ee20000000a00 */
[----:B--2---:R-:W-:-:S04]  /*5ea0*/  IMAD R7, R7, UR7, R0 ;  /* 0x0000000707077c24 */ /* 0x004fc8000f8e0200 */
[----:B---3--:R-:W-:-:S05]  /*5eb0*/  IMAD.WIDE R2, R7, 0x4, R2 ;  /* 0x0000000407027825 */ /* 0x008fca00078e0202 */
[----:B------:R-:W-:Y:S01]  /*5ec0*/  STG.E desc[UR4][R2.64], R5 ;  /* 0x0000000502007986 */ /* 0x000fe2000c101904 */
[----:B------:R-:W-:Y:S05]  /*5ed0*/  EXIT ;  /* 0x000000000000794d */ /* 0x000fea0003800000 */
        .weak           $__internal_0_$__cuda_sm20_div_rn_f64_full
        .type           $__internal_0_$__cuda_sm20_div_rn_f64_full,@function
        .size           $__internal_0_$__cuda_sm20_div_rn_f64_full,(.L_x_902 - $__internal_0_$__cuda_sm20_div_rn_f64_full)
$__internal_0_$__cuda_sm20_div_rn_f64_full:
[C---:B------:R-:W-:Y:S01]  /*5ee0*/  FSETP.GEU.AND P0, PT, |R35|.reuse, 1.469367938527859385e-39, PT ;  /* 0x001000002300780b */ /* 0x040fe20003f0e200 */
[----:B------:R-:W-:Y:S01]  /*5ef0*/  IMAD.MOV.U32 R38, RZ, RZ, 0x1 ;  /* 0x00000001ff267424 */ /* 0x000fe200078e00ff */
[----:B------:R-:W-:Y:S01]  /*5f00*/  LOP3.LUT R32, R35, 0x800fffff, RZ, 0xc0, !PT ;  /* 0x800fffff23207812 */ /* 0x000fe200078ec0ff */
[----:B------:R-:W-:Y:S01]  /*5f10*/  BSSY.RECONVERGENT B2, `(.L_x_555) ;  /* 0x0000059000027945 */ /* 0x000fe20003800200 */
[C---:B------:R-:W-:Y:S02]  /*5f20*/  FSETP.GEU.AND P1, PT, |R37|.reuse, 1.469367938527859385e-39, PT ;  /* 0x001000002500780b */ /* 0x040fe40003f2e200 */
[----:B------:R-:W-:Y:S01]  /*5f30*/  LOP3.LUT R33, R32, 0x3ff00000, RZ, 0xfc, !PT ;  /* 0x3ff0000020217812 */ /* 0x000fe200078efcff */
[----:B------:R-:W-:Y:S01]  /*5f40*/  IMAD.MOV.U32 R32, RZ, RZ, R34 ;  /* 0x000000ffff207224 */ /* 0x000fe200078e0022 */
[----:B------:R-:W-:Y:S02]  /*5f50*/  LOP3.LUT R13, R37, 0x7ff00000, RZ, 0xc0, !PT ;  /* 0x7ff00000250d7812 */ /* 0x000fe400078ec0ff */
[----:B------:R-:W-:-:S03]  /*5f60*/  LOP3.LUT R16, R35, 0x7ff00000, RZ, 0xc0, !PT ;  /* 0x7ff0000023107812 */ /* 0x000fc600078ec0ff */
[----:B------:R-:W-:Y:S01]  /*5f70*/  @!P0 DMUL R32, R34, 8.98846567431157953865e+307 ;  /* 0x7fe0000022208828 */ /* 0x000fe20000000000 */
[----:B------:R-:W-:-:S03]  /*5f80*/  ISETP.GE.U32.AND P3, PT, R13, R16, PT ;  /* 0x000000100d00720c */ /* 0x000fc60003f66070 */
[----:B------:R-:W-:Y:S01]  /*5f90*/  @!P1 LOP3.LUT R14, R35, 0x7ff00000, RZ, 0xc0, !PT ;  /* 0x7ff00000230e9812 */ /* 0x000fe200078ec0ff */
[----:B------:R-:W-:Y:S01]  /*5fa0*/  @!P1 IMAD.MOV.U32 R48, RZ, RZ, RZ ;  /* 0x000000ffff309224 */ /* 0x000fe200078e00ff */
[----:B------:R-:W0:Y:S02]  /*5fb0*/  MUFU.RCP64H R39, R33 ;  /* 0x0000002100277308 */ /* 0x000e240000001800 */
[----:B------:R-:W-:Y:S01]  /*5fc0*/  @!P1 ISETP.GE.U32.AND P2, PT, R13, R14, PT ;  /* 0x0000000e0d00920c */ /* 0x000fe20003f46070 */
[----:B------:R-:W-:Y:S01]  /*5fd0*/  IMAD.MOV.U32 R14, RZ, RZ, 0x1ca00000 ;  /* 0x1ca00000ff0e7424 */ /* 0x000fe200078e00ff */
[----:B------:R-:W-:-:S04]  /*5fe0*/  @!P0 LOP3.LUT R16, R33, 0x7ff00000, RZ, 0xc0, !PT ;  /* 0x7ff0000021108812 */ /* 0x000fc800078ec0ff */
[C---:B------:R-:W-:Y:S02]  /*5ff0*/  @!P1 SEL R17, R14.reuse, 0x63400000, !P2 ;  /* 0x634000000e119807 */ /* 0x040fe40005000000 */
[----:B------:R-:W-:Y:S02]  /*6000*/  SEL R15, R14, 0x63400000, !P3 ;  /* 0x634000000e0f7807 */ /* 0x000fe40005800000 */
[----:B------:R-:W-:-:S04]  /*6010*/  @!P1 LOP3.LUT R17, R17, 0x80000000, R37, 0xf8, !PT ;  /* 0x8000000011119812 */ /* 0x000fc800078ef825 */
[----:B------:R-:W-:Y:S01]  /*6020*/  @!P1 LOP3.LUT R49, R17, 0x100000, RZ, 0xfc, !PT ;  /* 0x0010000011319812 */ /* 0x000fe200078efcff */
[----:B0-----:R-:W-:-:S08]  /*6030*/  DFMA R46, R38, -R32, 1 ;  /* 0x3ff00000262e742b */ /* 0x001fd00000000820 */
[----:B------:R-:W-:-:S08]  /*6040*/  DFMA R46, R46, R46, R46 ;  /* 0x0000002e2e2e722b */ /* 0x000fd0000000002e */
[----:B------:R-:W-:Y:S01]  /*6050*/  DFMA R38, R38, R46, R38 ;  /* 0x0000002e2626722b */ /* 0x000fe20000000026 */
[----:B------:R-:W-:Y:S01]  /*6060*/  LOP3.LUT R47, R15, 0x800fffff, R37, 0xf8, !PT ;  /* 0x800fffff0f2f7812 */ /* 0x000fe200078ef825 */
[----:B------:R-:W-:Y:S02]  /*6070*/  IMAD.MOV.U32 R46, RZ, RZ, R36 ;  /* 0x000000ffff2e7224 */ /* 0x000fe400078e0024 */
[----:B------:R-:W-:-:S04]  /*6080*/  IMAD.MOV.U32 R15, RZ, RZ, R13 ;  /* 0x000000ffff0f7224 */ /* 0x000fc800078e000d */
[----:B------:R-:W-:Y:S02]  /*6090*/  DFMA R50, R38, -R32, 1 ;  /* 0x3ff000002632742b */ /* 0x000fe40000000820 */
[----:B------:R-:W-:-:S06]  /*60a0*/  @!P1 DFMA R46, R46, 2, -R48 ;  /* 0x400000002e2e982b */ /* 0x000fcc0000000830 */
[----:B------:R-:W-:-:S04]  /*60b0*/  DFMA R50, R38, R50, R38 ;  /* 0x000000322632722b */ /* 0x000fc80000000026 */
[----:B------:R-:W-:-:S04]  /*60c0*/  @!P1 LOP3.LUT R15, R47, 0x7ff00000, RZ, 0xc0, !PT ;  /* 0x7ff000002f0f9812 */ /* 0x000fc800078ec0ff */
[----:B------:R-:W-:Y:S01]  /*60d0*/  DMUL R48, R50, R46 ;  /* 0x0000002e32307228 */ /* 0x000fe20000000000 */
[----:B------:R-:W-:-:S05]  /*60e0*/  VIADD R17, R15, 0xffffffff ;  /* 0xffffffff0f117836 */ /* 0x000fca0000000000 */
[----:B------:R-:W-:Y:S01]  /*60f0*/  ISETP.GT.U32.AND P0, PT, R17, 0x7feffffe, PT ;  /* 0x7feffffe1100780c */ /* 0x000fe20003f04070 */
[----:B------:R-:W-:Y:S01]  /*6100*/  VIADD R17, R16, 0xffffffff ;  /* 0xffffffff10117836 */ /* 0x000fe20000000000 */
[----:B------:R-:W-:-:S04]  /*6110*/  DFMA R38, R48, -R32, R46 ;  /* 0x800000203026722b */ /* 0x000fc8000000002e */
[----:B------:R-:W-:-:S04]  /*6120*/  ISETP.GT.U32.OR P0, PT, R17, 0x7feffffe, P0 ;  /* 0x7feffffe1100780c */ /* 0x000fc80000704470 */
[----:B------:R-:W-:-:S09]  /*6130*/  DFMA R38, R50, R38, R48 ;  /* 0x000000263226722b */ /* 0x000fd20000000030 */
[----:B------:R-:W-:Y:S05]  /*6140*/  @P0 BRA `(.L_x_556) ;  /* 0x0000000000740947 */ /* 0x000fea0003800000 */
[----:B------:R-:W-:-:S04]  /*6150*/  LOP3.LUT R16, R35, 0x7ff00000, RZ, 0xc0, !PT ;  /* 0x7ff0000023107812 */ /* 0x000fc800078ec0ff */
[CC--:B------:R-:W-:Y:S02]  /*6160*/  VIADDMNMX R15, R13.reuse, -R16.reuse, 0xb9600000, !PT ;  /* 0xb96000000d0f7446 */ /* 0x0c0fe40007800910 */
[----:B------:R-:W-:Y:S01]  /*6170*/  ISETP.GE.U32.AND P0, PT, R13, R16, PT ;  /* 0x000000100d00720c */ /* 0x000fe20003f06070 */
[----:B------:R-:W-:Y:S01]  /*6180*/  IMAD.MOV.U32 R16, RZ, RZ, RZ ;  /* 0x000000ffff107224 */ /* 0x000fe200078e00ff */
[----:B------:R-:W-:Y:S02]  /*6190*/  VIMNMX R15, PT, PT, R15, 0x46a00000, PT ;  /* 0x46a000000f0f7848 */ /* 0x000fe40003fe0100 */
[----:B------:R-:W-:-:S05]  /*61a0*/  SEL R14, R14, 0x63400000, !P0 ;  /* 0x634000000e0e7807 */ /* 0x000fca0004000000 */
[----:B------:R-:W-:-:S04]  /*61b0*/  IMAD.IADD R14, R15, 0x1, -R14 ;  /* 0x000000010f0e7824 */ /* 0x000fc800078e0a0e */
[----:B------:R-:W-:-:S06]  /*61c0*/  VIADD R17, R14, 0x7fe00000 ;  /* 0x7fe000000e117836 */ /* 0x000fcc0000000000 */
[----:B------:R-:W-:-:S10]  /*61d0*/  DMUL R48, R38, R16 ;  /* 0x0000001026307228 */ /* 0x000fd40000000000 */
[----:B------:R-:W-:-:S13]  /*61e0*/  FSETP.GTU.AND P0, PT, |R49|, 1.469367938527859385e-39, PT ;  /* 0x001000003100780b */ /* 0x000fda0003f0c200 */
[----:B------:R-:W-:Y:S05]  /*61f0*/  @P0 BRA `(.L_x_557) ;  /* 0x0000000000a80947 */ /* 0x000fea0003800000 */
[----:B------:R-:W-:-:S06]  /*6200*/  DFMA R32, R38, -R32, R46 ;  /* 0x800000202620722b */ /* 0x000fcc000000002e */
[----:B------:R-:W-:-:S04]  /*6210*/  IMAD.MOV.U32 R32, RZ, RZ, RZ ;  /* 0x000000ffff207224 */ /* 0x000fc800078e00ff */
[C---:B------:R-:W-:Y:S02]  /*6220*/  FSETP.NEU.AND P0, PT, R33.reuse, RZ, PT ;  /* 0x000000ff2100720b */ /* 0x040fe40003f0d000 */
[----:B------:R-:W-:-:S04]  /*6230*/  LOP3.LUT R34, R33, 0x80000000, R35, 0x48, !PT ;  /* 0x8000000021227812 */ /* 0x000fc800078e4823 */
[----:B------:R-:W-:-:S07]  /*6240*/  LOP3.LUT R33, R34, R17, RZ, 0xfc, !PT ;  /* 0x0000001122217212 */ /* 0x000fce00078efcff */
[----:B------:R-:W-:Y:S05]  /*6250*/  @!P0 BRA `(.L_x_557) ;  /* 0x0000000000908947 */ /* 0x000fea0003800000 */
[----:B------:R-:W-:Y:S01]  /*6260*/  IMAD.MOV R17, RZ, RZ, -R14 ;  /* 0x000000ffff117224 */ /* 0x000fe200078e0a0e */
[----:B------:R-:W-:Y:S01]  /*6270*/  IADD3 R14, PT, PT, -R14, -0x43300000, RZ ;  /* 0xbcd000000e0e7810 */ /* 0x000fe20007ffe1ff */
[----:B------:R-:W-:-:S06]  /*6280*/  IMAD.MOV.U32 R16, RZ, RZ, RZ ;  /* 0x000000ffff107224 */ /* 0x000fcc00078e00ff */
[----:B------:R-:W-:Y:S02]  /*6290*/  DFMA R16, R48, -R16, R38 ;  /* 0x800000103010722b */ /* 0x000fe40000000026 */
[----:B------:R-:W-:-:S08]  /*62a0*/  DMUL.RP R38, R38, R32 ;  /* 0x0000002026267228 */ /* 0x000fd00000008000 */
[----:B------:R-:W-:Y:S02]  /*62b0*/  FSETP.NEU.AND P0, PT, |R17|, R14, PT ;  /* 0x0000000e1100720b */ /* 0x000fe40003f0d200 */
[----:B------:R-:W-:Y:S02]  /*62c0*/  LOP3.LUT R34, R39, R34, RZ, 0x3c, !PT ;  /* 0x0000002227227212 */ /* 0x000fe400078e3cff */
[----:B------:R-:W-:Y:S02]  /*62d0*/  FSEL R14, R38, R48, !P0 ;  /* 0x00000030260e7208 */ /* 0x000fe40004000000 */
[----:B------:R-:W-:-:S03]  /*62e0*/  FSEL R15, R34, R49, !P0 ;  /* 0x00000031220f7208 */ /* 0x000fc60004000000 */
[----:B------:R-:W-:Y:S02]  /*62f0*/  IMAD.MOV.U32 R48, RZ, RZ, R14 ;  /* 0x000000ffff307224 */ /* 0x000fe400078e000e */
[----:B------:R-:W-:Y:S01]  /*6300*/  IMAD.MOV.U32 R49, RZ, RZ, R15 ;  /* 0x000000ffff317224 */ /* 0x000fe200078e000f */
[----:B------:R-:W-:Y:S06]  /*6310*/  BRA `(.L_x_557) ;  /* 0x0000000000607947 */ /* 0x000fec0003800000 */
.L_x_556:
[----:B------:R-:W-:-:S14]  /*6320*/  DSETP.NAN.AND P0, PT, R36, R36, PT ;  /* 0x000000242400722a */ /* 0x000fdc0003f08000 */
[----:B------:R-:W-:Y:S05]  /*6330*/  @P0 BRA `(.L_x_558) ;  /* 0x00000000004c0947 */ /* 0x000fea0003800000 */
[----:B------:R-:W-:-:S14]  /*6340*/  DSETP.NAN.AND P0, PT, R34, R34, PT ;  /* 0x000000222200722a */ /* 0x000fdc0003f08000 */
[----:B------:R-:W-:Y:S05]  /*6350*/  @P0 BRA `(.L_x_559) ;  /* 0x0000000000340947 */ /* 0x000fea0003800000 */
[----:B------:R-:W-:Y:S01]  /*6360*/  ISETP.NE.AND P0, PT, R15, R16, PT ;  /* 0x000000100f00720c */ /* 0x000fe20003f05270 */
[----:B------:R-:W-:Y:S02]  /*6370*/  IMAD.MOV.U32 R48, RZ, RZ, 0x0 ;  /* 0x00000000ff307424 */ /* 0x000fe400078e00ff */
[----:B------:R-:W-:-:S10]  /*6380*/  IMAD.MOV.U32 R49, RZ, RZ, -0x80000 ;  /* 0xfff80000ff317424 */ /* 0x000fd400078e00ff */
[----:B------:R-:W-:Y:S05]  /*6390*/  @!P0 BRA `(.L_x_557) ;  /* 0x0000000000408947 */ /* 0x000fea0003800000 */
[----:B------:R-:W-:Y:S02]  /*63a0*/  ISETP.NE.AND P0, PT, R15, 0x7ff00000, PT ;  /* 0x7ff000000f00780c */ /* 0x000fe40003f05270 */
[----:B------:R-:W-:Y:S02]  /*63b0*/  LOP3.LUT R35, R37, 0x80000000, R35, 0x48, !PT ;  /* 0x8000000025237812 */ /* 0x000fe400078e4823 */
[----:B------:R-:W-:-:S13]  /*63c0*/  ISETP.EQ.OR P0, PT, R16, RZ, !P0 ;  /* 0x000000ff1000720c */ /* 0x000fda0004702670 */
[----:B------:R-:W-:Y:S01]  /*63d0*/  @P0 LOP3.LUT R13, R35, 0x7ff00000, RZ, 0xfc, !PT ;  /* 0x7ff00000230d0812 */ /* 0x000fe200078efcff */
[----:B------:R-:W-:Y:S02]  /*63e0*/  @!P0 IMAD.MOV.U32 R48, RZ, RZ, RZ ;  /* 0x000000ffff308224 */ /* 0x000fe400078e00ff */
[----:B------:R-:W-:Y:S02]  /*63f0*/  @!P0 IMAD.MOV.U32 R49, RZ, RZ, R35 ;  /* 0x000000ffff318224 */ /* 0x000fe400078e0023 */
[----:B------:R-:W-:Y:S02]  /*6400*/  @P0 IMAD.MOV.U32 R48, RZ, RZ, RZ ;  /* 0x000000ffff300224 */ /* 0x000fe400078e00ff */
[----:B------:R-:W-:Y:S01]  /*6410*/  @P0 IMAD.MOV.U32 R49, RZ, RZ, R13 ;  /* 0x000000ffff310224 */ /* 0x000fe200078e000d */
[----:B------:R-:W-:Y:S06]  /*6420*/  BRA `(.L_x_557) ;  /* 0x00000000001c7947 */ /* 0x000fec0003800000 */
.L_x_559:
[----:B------:R-:W-:Y:S01]  /*6430*/  LOP3.LUT R13, R35, 0x80000, RZ, 0xfc, !PT ;  /* 0x00080000230d7812 */ /* 0x000fe200078efcff */
[----:B------:R-:W-:-:S04]  /*6440*/  IMAD.MOV.U32 R48, RZ, RZ, R34 ;  /* 0x000000ffff307224 */ /* 0x000fc800078e0022 */
[----:B------:R-:W-:Y:S01]  /*6450*/  IMAD.MOV.U32 R49, RZ, RZ, R13 ;  /* 0x000000ffff317224 */ /* 0x000fe200078e000d */
[----:B------:R-:W-:Y:S06]  /*6460*/  BRA `(.L_x_557) ;  /* 0x00000000000c7947 */ /* 0x000fec0003800000 */
.L_x_558:
[----:B------:R-:W-:Y:S01]  /*6470*/  LOP3.LUT R13, R37, 0x80000, RZ, 0xfc, !PT ;  /* 0x00080000250d7812 */ /* 0x000fe200078efcff */
[----:B------:R-:W-:-:S04]  /*6480*/  IMAD.MOV.U32 R48, RZ, RZ, R36 ;  /* 0x000000ffff307224 */ /* 0x000fc800078e0024 */
[----:B------:R-:W-:-:S07]  /*6490*/  IMAD.MOV.U32 R49, RZ, RZ, R13 ;  /* 0x000000ffff317224 */ /* 0x000fce00078e000d */
.L_x_557:
[----:B------:R-:W-:Y:S05]  /*64a0*/  BSYNC.RECONVERGENT B2 ;  /* 0x0000000000027941 */ /* 0x000fea0003800200 */
.L_x_555:
[----:B------:R-:W-:Y:S02]  /*64b0*/  IMAD.MOV.U32 R16, RZ, RZ, R12 ;  /* 0x000000ffff107224 */ /* 0x000fe400078e000c */
[----:B------:R-:W-:Y:S02]  /*64c0*/  IMAD.MOV.U32 R17, RZ, RZ, 0x0 ;  /* 0x00000000ff117424 */ /* 0x000fe400078e00ff */
[----:B------:R-:W-:Y:S02]  /*64d0*/  IMAD.MOV.U32 R14, RZ, RZ, R48 ;  /* 0x000000ffff0e7224 */ /* 0x000fe400078e0030 */
[----:B------:R-:W-:Y:S01]  /*64e0*/  IMAD.MOV.U32 R13, RZ, RZ, R49 ;  /* 0x000000ffff0d7224 */ /* 0x000fe200078e0031 */
[----:B------:R-:W-:Y:S06]  /*64f0*/  RET.REL.NODEC R16 `(_Z23updateOverlapAreaKernelPKiS0_iPiS0_iiS0_PKd) ;  /* 0xffffff9810c07950 */ /* 0x000fec0003c3ffff */
.L_x_560:
        /* <DEDUP_REMOVED lines=16> */
.L_x_902:


//--------------------- .text._Z15maxReduceKernelPKiiPi --------------------------
	.section	.text._Z15maxReduceKernelPKiiPi,"ax",@progbits
	.align	128
        .global         _Z15maxReduceKernelPKiiPi
        .type           _Z15maxReduceKernelPKiiPi,@function
        .size           _Z15maxReduceKernelPKiiPi,(.L_x_920 - _Z15maxReduceKernelPKiiPi)
        .other          _Z15maxReduceKernelPKiiPi,@"STO_CUDA_ENTRY STV_DEFAULT"
_Z15maxReduceKernelPKiiPi:
.text._Z15maxReduceKernelPKiiPi:
[----:B------:R-:W-:Y:S01]  /*0000*/  LDC R1, c[0x0][0x37c] ;  /* 0x0000df00ff017b82 */ /* 0x000fe20000000800 */
[----:B------:R-:W0:Y:S07]  /*0010*/  S2R R0, SR_TID.X ;  /* 0x0000000000007919 */ /* 0x000e2e0000002100 */
[----:B------:R-:W0:Y:S01]  /*0020*/  S2UR UR4, SR_CTAID.X ;  /* 0x00000000000479c3 */ /* 0x000e220000002500 */
[----:B------:R-:W1:Y:S01]  /*0030*/  LDCU UR8, c[0x0][0x388] ;  /* 0x00007100ff0877ac */ /* 0x000e620008000800 */
[----:B------:R-:W-:Y:S01]  /*0040*/  BSSY.RECONVERGENT B2, `(.L_x_561) ;  /* 0x00000a1000027945 */ /* 0x000fe20003800200 */
[----:B------:R-:W-:Y:S01]  /*0050*/  IMAD.MOV.U32 R9, RZ, RZ, -0x80000000 ;  /* 0x80000000ff097424 */ /* 0x000fe200078e00ff */
[----:B------:R-:W2:Y:S04]  /*0060*/  LDCU.64 UR6, c[0x0][0x358] ;  /* 0x00006b00ff0677ac */ /* 0x000ea80008000a00 */
[----:B------:R-:W0:Y:S01]  /*0070*/  LDC R3, c[0x0][0x360] ;  /* 0x0000d800ff037b82 */ /* 0x000e220000000800 */
[----:B------:R-:W3:Y:S01]  /*0080*/  LDCU UR5, c[0x0][0x370] ;  /* 0x00006e00ff0577ac */ /* 0x000ee20008000800 */
[----:B0-----:R-:W-:-:S02]  /*0090*/  IMAD R7, R3, UR4, R0 ;  /* 0x0000000403077c24 */ /* 0x001fc4000f8e0200 */
[----:B---3--:R-:W-:-:S03]  /*00a0*/  IMAD R2, R3, UR5, RZ ;  /* 0x0000000503027c24 */ /* 0x008fc6000f8e02ff */
[----:B-1----:R-:W-:-:S13]  /*00b0*/  ISETP.GE.AND P0, PT, R7, UR8, PT ;  /* 0x0000000807007c0c */ /* 0x002fda000bf06270 */
[----:B--2---:R-:W-:Y:S05]  /*00c0*/  @P0 BRA `(.L_x_562) ;  /* 0x0000000800600947 */ /* 0x004fea0003800000 */
[----:B------:R-:W0:Y:S01]  /*00d0*/  I2F.U32.RP R10, R2 ;  /* 0x00000002000a7306 */ /* 0x000e220000209000 */
[C---:B------:R-:W-:Y:S01]  /*00e0*/  IMAD.IADD R6, R2.reuse, 0x1, R7 ;  /* 0x0000000102067824 */ /* 0x040fe200078e0207 */
[----:B------:R-:W-:Y:S01]  /*00f0*/  IADD3 R11, PT, PT, RZ, -R2, RZ ;  /* 0x80000002ff0b7210 */ /* 0x000fe20007ffe0ff */
[----:B------:R-:W-:Y:S01]  /*0100*/  BSSY.RECONVERGENT B1, `(.L_x_563) ;  /* 0x0000089000017945 */ /* 0x000fe20003800200 */
[----:B------:R-:W-:Y:S02]  /*0110*/  ISETP.NE.U32.AND P2, PT, R2, RZ, PT ;  /* 0x000000ff0200720c */ /* 0x000fe40003f45070 */
[C---:B------:R-:W-:Y:S02]  /*0120*/  ISETP.GE.AND P0, PT, R6.reuse, UR8, PT ;  /* 0x0000000806007c0c */ /* 0x040fe4000bf06270 */
[----:B------:R-:W-:Y:S02]  /*0130*/  VIMNMX R9, PT, PT, R6, UR8, !PT ;  /* 0x0000000806097c48 */ /* 0x000fe4000ffe0100 */
[----:B------:R-:W-:-:S04]  /*0140*/  SEL R8, RZ, 0x1, P0 ;  /* 0x00000001ff087807 */ /* 0x000fc80000000000 */
[----:B------:R-:W-:Y:S01]  /*0150*/  IADD3 R9, PT, PT, R9, -R6, -R8 ;  /* 0x8000000609097210 */ /* 0x000fe20007ffe808 */
[----:B0-----:R-:W0:Y:S02]  /*0160*/  MUFU.RCP R10, R10 ;  /* 0x0000000a000a7308 */ /* 0x001e240000001000 */
[----:B0-----:R-:W-:-:S06]  /*0170*/  VIADD R4, R10, 0xffffffe ;  /* 0x0ffffffe0a047836 */ /* 0x001fcc0000000000 */
[----:B------:R0:W1:Y:S02]  /*0180*/  F2I.FTZ.U32.TRUNC.NTZ R5, R4 ;  /* 0x0000000400057305 */ /* 0x000064000021f000 */
[----:B0-----:R-:W-:Y:S02]  /*0190*/  IMAD.MOV.U32 R4, RZ, RZ, RZ ;  /* 0x000000ffff047224 */ /* 0x001fe400078e00ff */
[----:B-1----:R-:W-:-:S04]  /*01a0*/  IMAD R11, R11, R5, RZ ;  /* 0x000000050b0b7224 */ /* 0x002fc800078e02ff */
[----:B------:R-:W-:-:S06]  /*01b0*/  IMAD.HI.U32 R10, R5, R11, R4 ;  /* 0x0000000b050a7227 */ /* 0x000fcc00078e0004 */
[----:B------:R-:W-:-:S05]  /*01c0*/  IMAD.HI.U32 R5, R10, R9, RZ ;  /* 0x000000090a057227 */ /* 0x000fca00078e00ff */
[----:B------:R-:W-:-:S05]  /*01d0*/  IADD3 R4, PT, PT, -R5, RZ, RZ ;  /* 0x000000ff05047210 */ /* 0x000fca0007ffe1ff */
[----:B------:R-:W-:-:S05]  /*01e0*/  IMAD R9, R2, R4, R9 ;  /* 0x0000000402097224 */ /* 0x000fca00078e0209 */
[----:B------:R-:W-:-:S13]  /*01f0*/  ISETP.GE.U32.AND P0, PT, R9, R2, PT ;  /* 0x000000020900720c */ /* 0x000fda0003f06070 */
[----:B------:R-:W-:Y:S02]  /*0200*/  @P0 IMAD.IADD R9, R9, 0x1, -R2 ;  /* 0x0000000109090824 */ /* 0x000fe400078e0a02 */
[----:B------:R-:W-:-:S03]  /*0210*/  @P0 VIADD R5, R5, 0x1 ;  /* 0x0000000105050836 */ /* 0x000fc60000000000 */
[----:B------:R-:W-:Y:S01]  /*0220*/  ISETP.GE.U32.AND P1, PT, R9, R2, PT ;  /* 0x000000020900720c */ /* 0x000fe20003f26070 */
[----:B------:R-:W-:-:S12]  /*0230*/  HFMA2 R9, -RZ, RZ, -0.0 , 0 ;  /* 0x80000000ff097431 */ /* 0x000fd800000001ff */
[----:B------:R-:W-:Y:S02]  /*0240*/  @P1 IADD3 R5, PT, PT, R5, 0x1, RZ ;  /* 0x0000000105051810 */ /* 0x000fe40007ffe0ff */
[----:B------:R-:W-:-:S05]  /*0250*/  @!P2 LOP3.LUT R5, RZ, R2, RZ, 0x33, !PT ;  /* 0x00000002ff05a212 */ /* 0x000fca00078e33ff */
[----:B------:R-:W-:-:S04]  /*0260*/  IMAD.IADD R5, R8, 0x1, R5 ;  /* 0x0000000108057824 */ /* 0x000fc800078e0205 */
[C---:B------:R-:W-:Y:S01]  /*0270*/  VIADD R6, R5.reuse, 0x1 ;  /* 0x0000000105067836 */ /* 0x040fe20000000000 */
[----:B------:R-:W-:-:S04]  /*0280*/  ISETP.GE.U32.AND P0, PT, R5, 0x3, PT ;  /* 0x000000030500780c */ /* 0x000fc80003f06070 */
[----:B------:R-:W-:-:S09]  /*0290*/  LOP3.LUT R5, R6, 0x3, RZ, 0xc0, !PT ;  /* 0x0000000306057812 */ /* 0x000fd200078ec0ff */
[----:B------:R-:W-:Y:S05]  /*02a0*/  @!P0 BRA `(.L_x_564) ;  /* 0x0000000400b88947 */ /* 0x000fea0003800000 */
[----:B------:R-:W-:Y:S01]  /*02b0*/  LOP3.LUT R6, R6, 0xfffffffc, RZ, 0xc0, !PT ;  /* 0xfffffffc06067812 */ /* 0x000fe200078ec0ff */
[----:B------:R-:W-:Y:S01]  /*02c0*/  BSSY.RELIABLE B0, `(.L_x_565) ;  /* 0x000005d000007945 */ /* 0x000fe20003800100 */
[----:B------:R-:W-:-:S03]  /*02d0*/  IMAD.MOV.U32 R9, RZ, RZ, -0x80000000 ;  /* 0x80000000ff097424 */ /* 0x000fc600078e00ff */
[----:B------:R-:W-:-:S05]  /*02e0*/  IMAD.MOV R6, RZ, RZ, -R6 ;  /* 0x000000ffff067224 */ /* 0x000fca00078e0a06 */
[----:B------:R-:W-:-:S13]  /*02f0*/  ISETP.GE.AND P0, PT, R6, RZ, PT ;  /* 0x000000ff0600720c */ /* 0x000fda0003f06270 */
[----:B------:R-:W-:Y:S05]  /*0300*/  @P0 BRA `(.L_x_566) ;  /* 0x0000000400600947 */ /* 0x000fea0003800000 */
[----:B------:R-:W-:Y:S01]  /*0310*/  IADD3 R4, PT, PT, -R6, RZ, RZ ;  /* 0x000000ff06047210 */ /* 0x000fe20007ffe1ff */
[----:B------:R-:W-:Y:S01]  /*0320*/  BSSY.RECONVERGENT B3, `(.L_x_567) ;  /* 0x0000035000037945 */ /* 0x000fe20003800200 */
[----:B------:R-:W-:Y:S02]  /*0330*/  PLOP3.LUT P0, PT, PT, PT, PT, 0x80, 0x8 ;  /* 0x000000000008781c */ /* 0x000fe40003f0f070 */
[----:B------:R-:W-:-:S13]  /*0340*/  ISETP.GT.AND P1, PT, R4, 0xc, PT ;  /* 0x0000000c0400780c */ /* 0x000fda0003f24270 */
[----:B------:R-:W-:Y:S05]  /*0350*/  @!P1 BRA `(.L_x_568) ;  /* 0x0000000000c49947 */ /* 0x000fea0003800000 */
[----:B------:R-:W-:-:S13]  /*0360*/  PLOP3.LUT P0, PT, PT, PT, PT, 0x8, 0x80 ;  /* 0x000000000080781c */ /* 0x000fda0003f0e170 */
.L_x_569:
[----:B------:R-:W0:Y:S01]  /*0370*/  LDC.64 R14, c[0x0][0x380] ;  /* 0x0000e000ff0e7b82 */ /* 0x000e220000000a00 */
[----:B------:R-:W-:Y:S02]  /*0380*/  IMAD R11, R2, 0x4, R7 ;  /* 0x00000004020b7824 */ /* 0x000fe400078e0207 */
[----:B0-----:R-:W-:-:S04]  /*0390*/  IMAD.WIDE R28, R7, 0x4, R14 ;  /* 0x00000004071c7825 */ /* 0x001fc800078e020e */
[----:B------:R-:W-:-:S04]  /*03a0*/  IMAD.WIDE R20, R11, 0x4, R14 ;  /* 0x000000040b147825 */ /* 0x000fc800078e020e */
[C---:B------:R-:W-:Y:S02]  /*03b0*/  IMAD.WIDE R24, R2.reuse, 0x4, R28 ;  /* 0x0000000402187825 */ /* 0x040fe400078e021c */
[----:B------:R-:W2:Y:S02]  /*03c0*/  LDG.E.CONSTANT R28, desc[UR6][R28.64] ;  /* 0x000000061c1c7981 */ /* 0x000ea4000c1e9900 */
[C---:B------:R-:W-:Y:S02]  /*03d0*/  IMAD R7, R2.reuse, 0x4, R11 ;  /* 0x0000000402077824 */ /* 0x040fe400078e020b */
[C---:B------:R-:W-:Y:S01]  /*03e0*/  IMAD.WIDE R26, R2.reuse, 0x4, R24 ;  /* 0x00000004021a7825 */ /* 0x040fe200078e0218 */
[----:B------:R-:W2:Y:S03]  /*03f0*/  LDG.E.CONSTANT R4, desc[UR6][R24.64] ;  /* 0x0000000618047981 */ /* 0x000ea6000c1e9900 */
[----:B------:R-:W-:-:S02]  /*0400*/  IMAD.WIDE R22, R2, 0x4, R20 ;  /* 0x0000000402167825 */ /* 0x000fc400078e0214 */
[----:B------:R-:W3:Y:S02]  /*0410*/  LDG.E.CONSTANT R20, desc[UR6][R20.64] ;  /* 0x0000000614147981 */ /* 0x000ee4000c1e9900 */
[----:B------:R-:W-:Y:S01]  /*0420*/  IMAD.WIDE R18, R7, 0x4, R14 ;  /* 0x0000000407127825 */ /* 0x000fe200078e020e */
[----:B------:R-:W-:-:S03]  /*0430*/  LEA R7, R2, R7, 0x2 ;  /* 0x0000000702077211 */ /* 0x000fc600078e10ff */
[C---:B------:R-:W-:Y:S01]  /*0440*/  IMAD.WIDE R16, R2.reuse, 0x4, R26 ;  /* 0x0000000402107825 */ /* 0x040fe200078e021a */
[----:B------:R0:W4:Y:S03]  /*0450*/  LDG.E.CONSTANT R8, desc[UR6][R18.64] ;  /* 0x0000000612087981 */ /* 0x000126000c1e9900 */
[C---:B------:R-:W-:Y:S01]  /*0460*/  IMAD.WIDE R10, R2.reuse, 0x4, R22 ;  /* 0x00000004020a7825 */ /* 0x040fe200078e0216 */
[----:B------:R-:W5:Y:S03]  /*0470*/  LDG.E.CONSTANT R26, desc[UR6][R26.64] ;  /* 0x000000061a1a7981 */ /* 0x000f66000c1e9900 */
[C---:B------:R-:W-:Y:S01]  /*0480*/  IMAD.WIDE R12, R2.reuse, 0x4, R18 ;  /* 0x00000004020c7825 */ /* 0x040fe200078e0212 */
[----:B------:R1:W3:Y:S03]  /*0490*/  LDG.E.CONSTANT R21, desc[UR6][R22.64] ;  /* 0x0000000616157981 */ /* 0x0002e6000c1e9900 */
[----:B------:R-:W-:Y:S01]  /*04a0*/  IMAD.WIDE R14, R7, 0x4, R14 ;  /* 0x00000004070e7825 */ /* 0x000fe200078e020e */
[----:B------:R-:W4:Y:S04]  /*04b0*/  LDG.E.CONSTANT R29, desc[UR6][R10.64] ;  /* 0x000000060a1d7981 */ /* 0x000f28000c1e9900 */
[----:B------:R1:W5:Y:S01]  /*04c0*/  LDG.E.CONSTANT R27, desc[UR6][R16.64] ;  /* 0x00000006101b7981 */ /* 0x000362000c1e9900 */
[----:B0-----:R-:W-:-:S03]  /*04d0*/  IMAD.WIDE R18, R2, 0x4, R12 ;  /* 0x0000000402127825 */ /* 0x001fc600078e020c */
[----:B------:R-:W4:Y:S01]  /*04e0*/  LDG.E.CONSTANT R13, desc[UR6][R12.64] ;  /* 0x000000060c0d7981 */ /* 0x000f22000c1e9900 */
[----:B-1----:R-:W-:-:S04]  /*04f0*/  IMAD.WIDE R22, R2, 0x4, R14 ;  /* 0x0000000402167825 */ /* 0x002fc800078e020e */
[----:B------:R-:W-:-:S04]  /*0500*/  IMAD.WIDE R16, R2, 0x4, R10 ;  /* 0x0000000402107825 */ /* 0x000fc800078e020a */
[C---:B------:R-:W-:Y:S01]  /*0510*/  IMAD.WIDE R24, R2.reuse, 0x4, R18 ;  /* 0x0000000402187825 */ /* 0x040fe200078e0212 */
[----:B------:R0:W4:Y:S04]  /*0520*/  LDG.E.CONSTANT R12, desc[UR6][R14.64] ;  /* 0x000000060e0c7981 */ /* 0x000128000c1e9900 */
[----:B------:R-:W4:Y:S01]  /*0530*/  LDG.E.CONSTANT R16, desc[UR6][R16.64] ;  /* 0x0000000610107981 */ /* 0x000f22000c1e9900 */
[----:B------:R-:W-:-:S03]  /*0540*/  IMAD.WIDE R10, R2, 0x4, R22 ;  /* 0x00000004020a7825 */ /* 0x000fc600078e0216 */
[----:B------:R-:W4:Y:S04]  /*0550*/  LDG.E.CONSTANT R18, desc[UR6][R18.64] ;  /* 0x0000000612127981 */ /* 0x000f28000c1e9900 */
[----:B------:R-:W4:Y:S01]  /*0560*/  LDG.E.CONSTANT R25, desc[UR6][R24.64] ;  /* 0x0000000618197981 */ /* 0x000f22000c1e9900 */
[----:B0-----:R-:W-:-:S03]  /*0570*/  IMAD.WIDE R14, R2, 0x4, R10 ;  /* 0x00000004020e7825 */ /* 0x001fc600078e020a */
[----:B------:R-:W4:Y:S04]  /*0580*/  LDG.E.CONSTANT R23, desc[UR6][R22.64] ;  /* 0x0000000616177981 */ /* 0x000f28000c1e9900 */
[----:B------:R-:W4:Y:S04]  /*0590*/  LDG.E.CONSTANT R10, desc[UR6][R10.64] ;  /* 0x000000060a0a7981 */ /* 0x000f28000c1e9900 */
[----:B------:R-:W4:Y:S01]  /*05a0*/  LDG.E.CONSTANT R15, desc[UR6][R14.64] ;  /* 0x000000060e0f7981 */ /* 0x000f22000c1e9900 */
[----:B------:R-:W-:-:S05]  /*05b0*/  VIADD R6, R6, 0x10 ;  /* 0x0000001006067836 */ /* 0x000fca0000000000 */
[----:B------:R-:W-:Y:S01]  /*05c0*/  ISETP.GE.AND P1, PT, R6, -0xc, PT ;  /* 0xfffffff40600780c */ /* 0x000fe20003f26270 */
[----:B------:R-:W-:Y:S01]  /*05d0*/  IMAD R7, R2, 0x4, R7 ;  /* 0x0000000402077824 */ /* 0x000fe200078e0207 */
[----:B--2---:R-:W-:-:S04]  /*05e0*/  VIMNMX3 R4, R28, R9, R4, !PT ;  /* 0x000000091c04720f */ /* 0x004fc80007800104 */
[----:B-----5:R-:W-:-:S04]  /*05f0*/  VIMNMX3 R4, R26, R4, R27, !PT ;  /* 0x000000041a04720f */ /* 0x020fc8000780011b */
[----:B---3--:R-:W-:-:S04]  /*0600*/  VIMNMX3 R4, R20, R4, R21, !PT ;  /* 0x000000041404720f */ /* 0x008fc80007800115 */
[----:B----4-:R-:W-:-:S04]  /*0610*/  VIMNMX3 R4, R29, R4, R16, !PT ;  /* 0x000000041d04720f */ /* 0x010fc80007800110 */
[----:B------:R-:W-:-:S04]  /*0620*/  VIMNMX3 R4, R8, R4, R13, !PT ;  /* 0x000000040804720f */ /* 0x000fc8000780010d */
[----:B------:R-:W-:-:S04]  /*0630*/  VIMNMX3 R4, R18, R4, R25, !PT ;  /* 0x000000041204720f */ /* 0x000fc80007800119 */
[----:B------:R-:W-:-:S04]  /*0640*/  VIMNMX3 R4, R12, R4, R23, !PT ;  /* 0x000000040c04720f */ /* 0x000fc80007800117 */
[----:B------:R-:W-:Y:S01]  /*0650*/  VIMNMX3 R9, R10, R4, R15, !PT ;  /* 0x000000040a09720f */ /* 0x000fe2000780010f */
[----:B------:R-:W-:Y:S06]  /*0660*/  @!P1 BRA `(.L_x_569) ;  /* 0xfffffffc00409947 */ /* 0x000fec000383ffff */
.L_x_568:
[----:B------:R-:W-:Y:S05]  /*0670*/  BSYNC.RECONVERGENT B3 ;  /* 0x0000000000037941 */ /* 0x000fea0003800200 */
.L_x_567:
[----:B------:R-:W-:Y:S01]  /*0680*/  IADD3 R4, PT, PT, -R6, RZ, RZ ;  /* 0x000000ff06047210 */ /* 0x000fe20007ffe1ff */
[----:B------:R-:W-:Y:S03]  /*0690*/  BSSY.RECONVERGENT B3, `(.L_x_570) ;  /* 0x000001c000037945 */ /* 0x000fe60003800200 */
[----:B------:R-:W-:-:S13]  /*06a0*/  ISETP.GT.AND P1, PT, R4, 0x4, PT ;  /* 0x000000040400780c */ /* 0x000fda0003f24270 */
[----:B------:R-:W-:Y:S05]  /*06b0*/  @!P1 BRA `(.L_x_571) ;  /* 0x0000000000649947 */ /* 0x000fea0003800000 */
[----:B------:R-:W0:Y:S02]  /*06c0*/  LDC.64 R16, c[0x0][0x380] ;  /* 0x0000e000ff107b82 */ /* 0x000e240000000a00 */
[----:B0-----:R-:W-:-:S04]  /*06d0*/  IMAD.WIDE R24, R7, 0x4, R16 ;  /* 0x0000000407187825 */ /* 0x001fc800078e0210 */
[C---:B------:R-:W-:Y:S02]  /*06e0*/  IMAD R7, R2.reuse, 0x4, R7 ;  /* 0x0000000402077824 */ /* 0x040fe400078e0207 */
[----:B------:R-:W-:Y:S02]  /*06f0*/  IMAD.WIDE R14, R2, 0x4, R24 ;  /* 0x00000004020e7825 */ /* 0x000fe400078e0218 */
[----:B------:R-:W2:Y:S02]  /*0700*/  LDG.E.CONSTANT R24, desc[UR6][R24.64] ;  /* 0x0000000618187981 */ /* 0x000ea4000c1e9900 */
[----:B------:R-:W-:-:S04]  /*0710*/  IMAD.WIDE R16, R7, 0x4, R16 ;  /* 0x0000000407107825 */ /* 0x000fc800078e0210 */
[C---:B------:R-:W-:Y:S02]  /*0720*/  IMAD.WIDE R12, R2.reuse, 0x4, R14 ;  /* 0x00000004020c7825 */ /* 0x040fe400078e020e */
[----:B------:R-:W2:Y:S02]  /*0730*/  LDG.E.CONSTANT R14, desc[UR6][R14.64] ;  /* 0x000000060e0e7981 */ /* 0x000ea4000c1e9900 */
[C---:B------:R-:W-:Y:S02]  /*0740*/  IMAD.WIDE R10, R2.reuse, 0x4, R16 ;  /* 0x00000004020a7825 */ /* 0x040fe400078e0210 */
[----:B------:R-:W3:Y:S02]  /*0750*/  LDG.E.CONSTANT R17, desc[UR6][R16.64] ;  /* 0x0000000610117981 */ /* 0x000ee4000c1e9900 */
[C---:B------:R-:W-:Y:S02]  /*0760*/  IMAD.WIDE R18, R2.reuse, 0x4, R12 ;  /* 0x0000000402127825 */ /* 0x040fe400078e020c */
[----:B------:R-:W4:Y:S02]  /*0770*/  LDG.E.CONSTANT R13, desc[UR6][R12.64] ;  /* 0x000000060c0d7981 */ /* 0x000f24000c1e9900 */
[----:B------:R-:W-:-:S02]  /*0780*/  IMAD.WIDE R20, R2, 0x4, R10 ;  /* 0x0000000402147825 */ /* 0x000fc400078e020a */
[----:B------:R-:W4:Y:S02]  /*0790*/  LDG.E.CONSTANT R18, desc[UR6][R18.64] ;  /* 0x0000000612127981 */ /* 0x000f24000c1e9900 */
[C---:B------:R-:W-:Y:S02]  /*07a0*/  IMAD.WIDE R22, R2.reuse, 0x4, R20 ;  /* 0x0000000402167825 */ /* 0x040fe400078e0214 */
[----:B------:R-:W3:Y:S04]  /*07b0*/  LDG.E.CONSTANT R10, desc[UR6][R10.64] ;  /* 0x000000060a0a7981 */ /* 0x000ee8000c1e9900 */
[----:B------:R-:W5:Y:S04]  /*07c0*/  LDG.E.CONSTANT R21, desc[UR6][R20.64] ;  /* 0x0000000614157981 */ /* 0x000f68000c1e9900 */
[----:B------:R-:W5:Y:S01]  /*07d0*/  LDG.E.CONSTANT R22, desc[UR6][R22.64] ;  /* 0x0000000616167981 */ /* 0x000f62000c1e9900 */
[----:B------:R-:W-:Y:S01]  /*07e0*/  PLOP3.LUT P0, PT, PT, PT, PT, 0x8, 0x80 ;  /* 0x000000000080781c */ /* 0x000fe20003f0e170 */
[----:B------:R-:W-:Y:S01]  /*07f0*/  IMAD R7, R2, 0x4, R7 ;  /* 0x0000000402077824 */ /* 0x000fe200078e0207 */
[----:B------:R-:W-:-:S02]  /*0800*/  IADD3 R6, PT, PT, R6, 0x8, RZ ;  /* 0x0000000806067810 */ /* 0x000fc40007ffe0ff */
[----:B--2---:R-:W-:-:S04]  /*0810*/  VIMNMX3 R24, R24, R9, R14, !PT ;  /* 0x000000091818720f */ /* 0x004fc8000780010e */
[----:B----4-:R-:W-:-:S04]  /*0820*/  VIMNMX3 R24, R13, R24, R18, !PT ;  /* 0x000000180d18720f */ /* 0x010fc80007800112 */
[----:B---3--:R-:W-:-:S04]  /*0830*/  VIMNMX3 R24, R17, R24, R10, !PT ;  /* 0x000000181118720f */ /* 0x008fc8000780010a */
[----:B-----5:R-:W-:-:S07]  /*0840*/  VIMNMX3 R9, R21, R24, R22, !PT ;  /* 0x000000181509720f */ /* 0x020fce0007800116 */
.L_x_571:
[----:B------:R-:W-:Y:S05]  /*0850*/  BSYNC.RECONVERGENT B3 ;  /* 0x0000000000037941 */ /* 0x000fea0003800200 */
.L_x_570:
[----:B------:R-:W-:-:S13]  /*0860*/  ISETP.NE.OR P0, PT, R6, RZ, P0 ;  /* 0x000000ff0600720c */ /* 0x000fda0000705670 */
[----:B------:R-:W-:Y:S05]  /*0870*/  @!P0 BREAK.RELIABLE B0 ;  /* 0x0000000000008942 */ /* 0x000fea0003800100 */
[----:B------:R-:W-:Y:S05]  /*0880*/  @!P0 BRA `(.L_x_564) ;  /* 0x0000000000408947 */ /* 0x000fea0003800000 */
.L_x_566:
[----:B------:R-:W-:Y:S05]  /*0890*/  BSYNC.RELIABLE B0 ;  /* 0x0000000000007941 */ /* 0x000fea0003800100 */
.L_x_565:
[----:B------:R-:W0:Y:S02]  /*08a0*/  LDC.64 R10, c[0x0][0x380] ;  /* 0x0000e000ff0a7b82 */ /* 0x000e240000000a00 */
[----:B0-----:R-:W-:-:S04]  /*08b0*/  IMAD.WIDE R10, R7, 0x4, R10 ;  /* 0x00000004070a7825 */ /* 0x001fc800078e020a */
[C---:B------:R-:W-:Y:S02]  /*08c0*/  IMAD.WIDE R12, R2.reuse, 0x4, R10 ;  /* 0x00000004020c7825 */ /* 0x040fe400078e020a */
[----:B------:R-:W2:Y:S02]  /*08d0*/  LDG.E.CONSTANT R10, desc[UR6][R10.64] ;  /* 0x000000060a0a7981 */ /* 0x000ea4000c1e9900 */
[C---:B------:R-:W-:Y:S02]  /*08e0*/  IMAD.WIDE R14, R2.reuse, 0x4, R12 ;  /* 0x00000004020e7825 */ /* 0x040fe400078e020c */
[----:B------:R-:W2:Y:S02]  /*08f0*/  LDG.E.CONSTANT R12, desc[UR6][R12.64] ;  /* 0x000000060c0c7981 */ /* 0x000ea4000c1e9900 */
[----:B------:R-:W-:Y:S02]  /*0900*/  IMAD.WIDE R16, R2, 0x4, R14 ;  /* 0x0000000402107825 */ /* 0x000fe400078e020e */
[----:B------:R-:W3:Y:S04]  /*0910*/  LDG.E.CONSTANT R14, desc[UR6][R14.64] ;  /* 0x000000060e0e7981 */ /* 0x000ee8000c1e9900 */
[----:B------:R-:W3:Y:S01]  /*0920*/  LDG.E.CONSTANT R16, desc[UR6][R16.64] ;  /* 0x0000000610107981 */ /* 0x000ee2000c1e9900 */
[----:B------:R-:W-:-:S04]  /*0930*/  IADD3 R6, PT, PT, R6, 0x4, RZ ;  /* 0x0000000406067810 */ /* 0x000fc80007ffe0ff */
[----:B------:R-:W-:Y:S01]  /*0940*/  ISETP.NE.AND P0, PT, R6, RZ, PT ;  /* 0x000000ff0600720c */ /* 0x000fe20003f05270 */
[----:B------:R-:W-:Y:S01]  /*0950*/  IMAD R7, R2, 0x4, R7 ;  /* 0x0000000402077824 */ /* 0x000fe200078e0207 */
[----:B--2---:R-:W-:-:S04]  /*0960*/  VIMNMX3 R9, R10, R9, R12, !PT ;  /* 0x000000090a09720f */ /* 0x004fc8000780010c */
[----:B---3--:R-:W-:-:S07]  /*0970*/  VIMNMX3 R9, R14, R9, R16, !PT ;  /* 0x000000090e09720f */ /* 0x008fce0007800110 */
[----:B------:R-:W-:Y:S05]  /*0980*/  @P0 BRA `(.L_x_565) ;  /* 0xfffffffc00c40947 */ /* 0x000fea000383ffff */
.L_x_564:
[----:B------:R-:W-:Y:S05]  /*0990*/  BSYNC.RECONVERGENT B1 ;  /* 0x0000000000017941 */ /* 0x000fea0003800200 */
.L_x_563:
[----:B------:R-:W-:-:S13]  /*09a0*/  ISETP.NE.AND P0, PT, R5, RZ, PT ;  /* 0x000000ff0500720c */ /* 0x000fda0003f05270 */
[----:B------:R-:W-:Y:S05]  /*09b0*/  @!P0 BRA `(.L_x_562) ;  /* 0x0000000000248947 */ /* 0x000fea0003800000 */
[----:B------:R-:W0:Y:S01]  /*09c0*/  LDC.64 R10, c[0x0][0x380] ;  /* 0x0000e000ff0a7b82 */ /* 0x000e220000000a00 */
[----:B------:R-:W-:-:S07]  /*09d0*/  IADD3 R6, PT, PT, -R5, RZ, RZ ;  /* 0x000000ff05067210 */ /* 0x000fce0007ffe1ff */
.L_x_572:
[----:B0-----:R-:W-:-:S06]  /*09e0*/  IMAD.WIDE R4, R7, 0x4, R10 ;  /* 0x0000000407047825 */ /* 0x001fcc00078e020a */
[----:B------:R-:W2:Y:S01]  /*09f0*/  LDG.E.CONSTANT R4, desc[UR6][R4.64] ;  /* 0x0000000604047981 */ /* 0x000ea2000c1e9900 */
[----:B------:R-:W-:Y:S01]  /*0a00*/  VIADD R6, R6, 0x1 ;  /* 0x0000000106067836 */ /* 0x000fe20000000000 */
[----:B------:R-:W-:-:S04]  /*0a10*/  IADD3 R7, PT, PT, R2, R7, RZ ;  /* 0x0000000702077210 */ /* 0x000fc80007ffe0ff */
[----:B------:R-:W-:Y:S02]  /*0a20*/  ISETP.NE.AND P0, PT, R6, RZ, PT ;  /* 0x000000ff0600720c */ /* 0x000fe40003f05270 */
[----:B--2---:R-:W-:-:S11]  /*0a30*/  VIMNMX R9, PT, PT, R4, R9, !PT ;  /* 0x0000000904097248 */ /* 0x004fd60007fe0100 */
[----:B------:R-:W-:Y:S05]  /*0a40*/  @P0 BRA `(.L_x_572) ;  /* 0xfffffffc00e40947 */ /* 0x000fea000383ffff */
.L_x_562:
[----:B------:R-:W-:Y:S05]  /*0a50*/  BSYNC.RECONVERGENT B2 ;  /* 0x0000000000027941 */ /* 0x000fea0003800200 */
.L_x_561:
[----:B------:R-:W-:Y:S05]  /*0a60*/  WARPSYNC.ALL ;  /* 0x0000000000007948 */ /* 0x000fea0003800000 */
[----:B------:R-:W0:Y:S01]  /*0a70*/  S2UR UR5, SR_CgaCtaId ;  /* 0x00000000000579c3 */ /* 0x000e220000008800 */
[----:B------:R-:W-:Y:S01]  /*0a80*/  UMOV UR4, 0x400 ;  /* 0x0000040000047882 */ /* 0x000fe20000000000 */
[----:B------:R-:W-:Y:S02]  /*0a90*/  ISETP.GE.U32.AND P1, PT, R3, 0x2, PT ;  /* 0x000000020300780c */ /* 0x000fe40003f26070 */
[----:B------:R-:W-:Y:S01]  /*0aa0*/  ISETP.NE.AND P0, PT, R0, RZ, PT ;  /* 0x000000ff0000720c */ /* 0x000fe20003f05270 */
[----:B0-----:R-:W-:-:S06]  /*0ab0*/  ULEA UR4, UR5, UR4, 0x18 ;  /* 0x0000000405047291 */ /* 0x001fcc000f8ec0ff */
[----:B------:R-:W-:-:S05]  /*0ac0*/  LEA R2, R0, UR4, 0x2 ;  /* 0x0000000400027c11 */ /* 0x000fca000f8e10ff */
[----:B------:R0:W-:Y:S01]  /*0ad0*/  STS [R2], R9 ;  /* 0x0000000902007388 */ /* 0x0001e20000000800 */
[----:B------:R-:W-:Y:S06]  /*0ae0*/  BAR.SYNC.DEFER_BLOCKING 0x0 ;  /* 0x0000000000007b1d */ /* 0x000fec0000010000 */
[----:B------:R-:W-:Y:S05]  /*0af0*/  @!P1 BRA `(.L_x_573) ;  /* 0x00000000002c9947 */ /* 0x000fea0003800000 */
.L_x_574:
[----:B0-----:R-:W-:-:S04]  /*0b00*/  SHF.R.U32.HI R9, RZ, 0x1, R3 ;  /* 0x00000001ff097819 */ /* 0x001fc80000011603 */
[----:B------:R-:W-:-:S13]  /*0b10*/  ISETP.GE.U32.AND P1, PT, R0, R9, PT ;  /* 0x000000090000720c */ /* 0x000fda0003f26070 */
[----:B------:R-:W-:Y:S01]  /*0b20*/  @!P1 IMAD R5, R9, 0x4, R2 ;  /* 0x0000000409059824 */ /* 0x000fe200078e0202 */
[----:B------:R-:W-:Y:S05]  /*0b30*/  @!P1 LDS R4, [R2] ;  /* 0x0000000002049984 */ /* 0x000fea0000000800 */
[----:B------:R-:W0:Y:S02]  /*0b40*/  @!P1 LDS R5, [R5] ;  /* 0x0000000005059984 */ /* 0x000e240000000800 */
[----:B0-----:R-:W-:-:S05]  /*0b50*/  @!P1 VIMNMX R7, PT, PT, R4, R5, !PT ;  /* 0x0000000504079248 */ /* 0x001fca0007fe0100 */
[----:B------:R1:W-:Y:S01]  /*0b60*/  @!P1 STS [R2], R7 ;  /* 0x0000000702009388 */ /* 0x0003e20000000800 */
[----:B------:R-:W-:Y:S01]  /*0b70*/  BAR.SYNC.DEFER_BLOCKING 0x0 ;  /* 0x0000000000007b1d */ /* 0x000fe20000010000 */
[----:B------:R-:W-:Y:S02]  /*0b80*/  ISETP.GT.U32.AND P1, PT, R3, 0x3, PT ;  /* 0x000000030300780c */ /* 0x000fe40003f24070 */
[----:B------:R-:W-:-:S11]  /*0b90*/  MOV R3, R9 ;  /* 0x0000000900037202 */ /* 0x000fd60000000f00 */
[----:B-1----:R-:W-:Y:S05]  /*0ba0*/  @P1 BRA `(.L_x_574) ;  /* 0xfffffffc00d41947 */ /* 0x002fea000383ffff */
.L_x_573:
[----:B------:R-:W-:Y:S05]  /*0bb0*/  @P0 EXIT ;  /* 0x000000000000094d */ /* 0x000fea0003800000 */
[----:B------:R-:W1:Y:S01]  /*0bc0*/  S2UR UR5, SR_CgaCtaId ;  /* 0x00000000000579c3 */ /* 0x000e620000008800 */
[----:B------:R-:W-:-:S07]  /*0bd0*/  UMOV UR4, 0x400 ;  /* 0x0000040000047882 */ /* 0x000fce0000000000 */
[----:B0-----:R-:W0:Y:S01]  /*0be0*/  LDC.64 R2, c[0x0][0x390] ;  /* 0x0000e400ff027b82 */ /* 0x001e220000000a00 */
[----:B-1----:R-:W-:-:S09]  /*0bf0*/  ULEA UR4, UR5, UR4, 0x18 ;  /* 0x0000000405047291 */ /* 0x002fd2000f8ec0ff */
[----:B------:R-:W0:Y:S04]  /*0c00*/  LDS R5, [UR4] ;  /* 0x00000004ff057984 */ /* 0x000e280008000800 */
[----:B0-----:R-:W-:Y:S01]  /*0c10*/  REDG.E.MAX.S32.STRONG.GPU desc[UR6][R2.64], R5 ;  /* 0x000000050200798e */ /* 0x001fe2000d12e306 */
[----:B------:R-:W-:Y:S05]  /*0c20*/  EXIT ;  /* 0x000000000000794d */ /* 0x000fea0003800000 */
.L_x_575:
        /* <DEDUP_REMOVED lines=13> */
.L_x_920:


//--------------------- .text._Z21updateNeighborsKernelPKiS0_PKdS0_S0_iPiS3_iiS3_dPbPdS5_ --------------------------
	.section	.text._Z21updateNeighborsKernelPKiS0_PKdS0_S0_iPiS3_iiS3_dPbPdS5_,"ax",@progbits
	.align	128
        .global         _Z21updateNeighborsKernelPKiS0_PKdS0_S0_iPiS3_iiS3_dPbPdS5_
        .type           _Z21updateNeighborsKernelPKiS0_PKdS0_S0_iPiS3_iiS3_dPbPdS5_,@function
        .size           _Z21updateNeighborsKernelPKiS0_PKdS0_S0_iPiS3_iiS3_dPbPdS5_,(.L_x_904 - _Z21updateNeighborsKernelPKiS0_PKdS0_S0_iPiS3_iiS3_dPbPdS5_)
        .other          _Z21updateNeighborsKernelPKiS0_PKdS0_S0_iPiS3_iiS3_dPbPdS5_,@"STO_CUDA_ENTRY STV_DEFAULT"
_Z21updateNeighborsKernelPKiS0_PKdS0_S0_iPiS3_iiS3_dPbPdS5_:
.text._Z21updateNeighborsKernelPKiS0_PKdS0_S0_iPiS3_iiS3_dPbPdS5_:
[----:B------:R-:W0:Y:S01]  /*0000*/  LDC R1, c[0x0][0x37c] ;  /* 0x0000df00ff017b82 */ /* 0x000e220000000800 */
[----:B------:R-:W1:Y:S07]  /*0010*/  S2R R3, SR_TID.X ;  /* 0x0000000000037919 */ /* 0x000e6e0000002100 */
[----:B------:R-:W1:Y:S01]  /*0020*/  S2UR UR4, SR_CTAID.X ;  /* 0x00000000000479c3 */ /* 0x000e620000002500 */
[----:B------:R-:W2:Y:S01]  /*0030*/  LDCU UR5, c[0x0][0x3a8] ;  /* 0x00007500ff0577ac */ /* 0x000ea20008000800 */
[----:B0-----:R-:W-:-:S06]  /*0040*/  VIADD R1, R1, 0xffffffc0 ;  /* 0xffffffc001017836 */ /* 0x001fcc0000000000 */
[----:B------:R-:W1:Y:S02]  /*0050*/  LDC R14, c[0x0][0x360] ;  /* 0x0000d800ff0e7b82 */ /* 0x000e640000000800 */
[----:B-1----:R-:W-:-:S05]  /*0060*/  IMAD R14, R14, UR4, R3 ;  /* 0x000000040e0e7c24 */ /* 0x002fca000f8e0203 */
[----:B--2---:R-:W-:-:S13]  /*0070*/  ISETP.GE.AND P0, PT, R14, UR5, PT ;  /* 0x000000050e007c0c */ /* 0x004fda000bf06270 */
[----:B------:R-:W-:Y:S05]  /*0080*/  @P0 EXIT ;  /* 0x000000000000094d */ /* 0x000fea0003800000 */
[----:B------:R-:W0:Y:S01]  /*0090*/  LDC.64 R2, c[0x0][0x380] ;  /* 0x0000e000ff027b82 */ /* 0x000e220000000a00 */
[----:B------:R-:W1:Y:S07]  /*00a0*/  LDCU.64 UR6, c[0x0][0x358] ;  /* 0x00006b00ff0677ac */ /* 0x000e6e0008000a00 */
[----:B------:R-:W2:Y:S01]  /*00b0*/  LDC.64 R4, c[0x0][0x388] ;  /* 0x0000e200ff047b82 */ /* 0x000ea20000000a00 */
[----:B0-----:R-:W-:-:S06]  /*00c0*/  IMAD.WIDE R2, R14, 0x4, R2 ;  /* 0x000000040e027825 */ /* 0x001fcc00078e0202 */
[----:B-1----:R-:W2:Y:S02]  /*00d0*/  LDG.E.CONSTANT R3, desc[UR6][R2.64] ;  /* 0x0000000602037981 */ /* 0x002ea4000c1e9900 */
[----:B--2---:R-:W-:-:S05]  /*00e0*/  IMAD.WIDE R4, R3, 0x4, R4 ;  /* 0x0000000403047825 */ /* 0x004fca00078e0204 */
[----:B------:R-:W2:Y:S02]  /*00f0*/  LDG.E.CONSTANT R0, desc[UR6][R4.64+0x4] ;  /* 0x0000040604007981 */ /* 0x000ea4000c1e9900 */
[----:B--2---:R-:W-:-:S05]  /*0100*/  VIADD R7, R0, 0xffffffff ;  /* 0xffffffff00077836 */ /* 0x004fca0000000000 */
[C---:B------:R-:W-:Y:S02]  /*0110*/  ISETP.NE.AND P0, PT, R14.reuse, R7, PT ;  /* 0x000000070e00720c */ /* 0x040fe40003f05270 */
[----:B------:R-:W0:Y:S11]  /*0120*/  LDC.64 R6, c[0x0][0x390] ;  /* 0x0000e400ff067b82 */ /* 0x000e360000000a00 */
[----:B------:R-:W2:Y:S01]  /*0130*/  @!P0 LDG.E.CONSTANT R12, desc[UR6][R4.64] ;  /* 0x00000006040c8981 */ /* 0x000ea2000c1e9900 */
[----:B------:R-:W-:-:S04]  /*0140*/  IMAD.SHL.U32 R9, R14, 0x2, RZ ;  /* 0x000000020e097824 */ /* 0x000fc800078e00ff */
[----:B0-----:R-:W-:-:S05]  /*0150*/  IMAD.WIDE R2, R9, 0x8, R6 ;  /* 0x0000000809027825 */ /* 0x001fca00078e0206 */
[----:B------:R-:W3:Y:S04]  /*0160*/  LDG.E.64.CONSTANT R40, desc[UR6][R2.64] ;  /* 0x0000000602287981 */ /* 0x000ee8000c1e9b00 */
[----:B------:R-:W4:Y:S01]  /*0170*/  LDG.E.64.CONSTANT R38, desc[UR6][R2.64+0x8] ;  /* 0x0000080602267981 */ /* 0x000f22000c1e9b00 */
[----:B------:R-:W-:-:S04]  /*0180*/  @P0 VIADD R12, R14, 0x1 ;  /* 0x000000010e0c0836 */ /* 0x000fc80000000000 */
[----:B--2---:R-:W-:-:S04]  /*0190*/  IMAD.SHL.U32 R11, R12, 0x2, RZ ;  /* 0x000000020c0b7824 */ /* 0x004fc800078e00ff */
[----:B------:R-:W-:-:S05]  /*01a0*/  IMAD.WIDE R6, R11, 0x8, R6 ;  /* 0x000000080b067825 */ /* 0x000fca00078e0206 */
[----:B------:R-:W3:Y:S04]  /*01b0*/  LDG.E.64.CONSTANT R8, desc[UR6][R6.64] ;  /* 0x0000000606087981 */ /* 0x000ee8000c1e9b00 */
[----:B------:R-:W4:Y:S01]  /*01c0*/  LDG.E.64.CONSTANT R10, desc[UR6][R6.64+0x8] ;  /* 0x00000806060a7981 */ /* 0x000f22000c1e9b00 */
[----:B------:R-:W-:Y:S01]  /*01d0*/  BSSY.RECONVERGENT B0, `(.L_x_576) ;  /* 0x000001c000007945 */ /* 0x000fe20003800200 */
[----:B---3--:R-:W-:-:S08]  /*01e0*/  DADD R8, -R40, R8 ;  /* 0x0000000028087229 */ /* 0x008fd00000000108 */
[----:B------:R-:W-:Y:S02]  /*01f0*/  DADD R8, R8, 1.5 ;  /* 0x3ff8000008087429 */ /* 0x000fe40000000000 */
[----:B----4-:R-:W-:-:S06]  /*0200*/  DADD R10, -R38, R10 ;  /* 0x00000000260a7229 */ /* 0x010fcc000000010a */
[----:B------:R-:W-:Y:S02]  /*0210*/  DSETP.GT.AND P0, PT, R8, 1, PT ;  /* 0x3ff000000800742a */ /* 0x000fe40003f04000 */
[----:B------:R-:W-:-:S12]  /*0220*/  DADD R36, R10, 1.5 ;  /* 0x3ff800000a247429 */ /* 0x000fd80000000000 */
[----:B------:R-:W-:Y:S05]  /*0230*/  @!P0 BRA `(.L_x_577) ;  /* 0x0000000000548947 */ /* 0x000fea0003800000 */
[----:B------:R-:W-:Y:S01]  /*0240*/  DADD R2, R8, -3 ;  /* 0xc008000008027429 */ /* 0x000fe20000000000 */
[----:B------:R-:W-:Y:S01]  /*0250*/  BSSY.RECONVERGENT B1, `(.L_x_578) ;  /* 0x000000d000017945 */ /* 0x000fe20003800200 */
[----:B------:R-:W-:-:S06]  /*0260*/  PLOP3.LUT P0, PT, PT, PT, PT, 0x80, 0x8 ;  /* 0x000000000008781c */ /* 0x000fcc0003f0f070 */
[----:B------:R-:W-:-:S14]  /*0270*/  DSETP.GT.AND P1, PT, R2, 1, PT ;  /* 0x3ff000000200742a */ /* 0x000fdc0003f24000 */
[----:B------:R-:W-:Y:S05]  /*0280*/  @!P1 BRA `(.L_x_579) ;  /* 0x0000000000249947 */ /* 0x000fea0003800000 */
[----:B------:R-:W-:Y:S01]  /*0290*/  BSSY.RECONVERGENT B2, `(.L_x_580) ;  /* 0x0000007000027945 */ /* 0x000fe20003800200 */
.L_x_581:
[----:B------:R-:W-:-:S08]  /*02a0*/  DADD R8, R8, -1 ;  /* 0xbff0000008087429 */ /* 0x000fd00000000000 */
[----:B------:R-:W-:-:S08]  /*02b0*/  DADD R8, R8, -1 ;  /* 0xbff0000008087429 */ /* 0x000fd00000000000 */
[----:B------:R-:W-:-:S08]  /*02c0*/  DADD R8, R8, -1 ;  /* 0xbff0000008087429 */ /* 0x000fd00000000000 */
[----:B------:R-:W-:-:S08]  /*02d0*/  DADD R8, R8, -1 ;  /* 0xbff0000008087429 */ /* 0x000fd00000000000 */
[----:B------:R-:W-:-:S14]  /*02e0*/  DSETP.GT.AND P0, PT, R8, 4, PT ;  /* 0x401000000800742a */ /* 0x000fdc0003f04000 */
[----:B------:R-:W-:Y:S05]  /*02f0*/  @P0 BRA `(.L_x_581) ;  /* 0xfffffffc00e80947 */ /* 0x000fea000383ffff */
[----:B------:R-:W-:Y:S05]  /*0300*/  BSYNC.RECONVERGENT B2 ;  /* 0x0000000000027941 */ /* 0x000fea0003800200 */
.L_x_580:
[----:B------:R-:W-:-:S13]  /*0310*/  PLOP3.LUT P0, PT, PT, PT, PT, 0x8, 0x80 ;  /* 0x000000000080781c */ /* 0x000fda0003f0e170 */
.L_x_579:
[----:B------:R-:W-:Y:S05]  /*0320*/  BSYNC.RECONVERGENT B1 ;  /* 0x0000000000017941 */ /* 0x000fea0003800200 */
.L_x_578:
[----:B------:R-:W-:-:S08]  /*0330*/  DADD R2, R8, -1 ;  /* 0xbff0000008027429 */ /* 0x000fd00000000000 */
[----:B------:R-:W-:-:S14]  /*0340*/  DSETP.GT.AND P1, PT, R2, 1, PT ;  /* 0x3ff000000200742a */ /* 0x000fdc0003f24000 */
[----:B------:R-:W-:Y:S01]  /*0350*/  @P1 PLOP3.LUT P0, PT, PT, PT, PT, 0x8, 0x80 ;  /* 0x000000000080181c */ /* 0x000fe20003f0e170 */
[----:B------:R-:W-:-:S12]  /*0360*/  @P1 DADD R8, R2, -1 ;  /* 0xbff0000002081429 */ /* 0x000fd80000000000 */
[----:B------:R-:W-:-:S14]  /*0370*/  DSETP.GT.OR P0, PT, R8, 1, P0 ;  /* 0x3ff000000800742a */ /* 0x000fdc0000704400 */
[----:B------:R-:W-:-:S11]  /*0380*/  @P0 DADD R8, R8, -1 ;  /* 0xbff0000008080429 */ /* 0x000fd60000000000 */
.L_x_577:
[----:B------:R-:W-:Y:S05]  /*0390*/  BSYNC.RECONVERGENT B0 ;  /* 0x0000000000007941 */ /* 0x000fea0003800200 */
.L_x_576:
[----:B------:R-:W-:Y:S01]  /*03a0*/  DSETP.GT.AND P0, PT, R36, 1, PT ;  /* 0x3ff000002400742a */ /* 0x000fe20003f04000 */
[----:B------:R-:W-:-:S13]  /*03b0*/  BSSY.RECONVERGENT B0, `(.L_x_582) ;  /* 0x0000017000007945 */ /* 0x000fda0003800200 */
[----:B------:R-:W-:Y:S05]  /*03c0*/  @!P0 BRA `(.L_x_583) ;  /* 0x0000000000548947 */ /* 0x000fea0003800000 */
[----:B------:R-:W-:Y:S01]  /*03d0*/  DADD R2, R36, -3 ;  /* 0xc008000024027429 */ /* 0x000fe20000000000 */
[----:B------:R-:W-:Y:S01]  /*03e0*/  BSSY.RECONVERGENT B1, `(.L_x_584) ;  /* 0x000000d000017945 */ /* 0x000fe20003800200 */
[----:B------:R-:W-:-:S06]  /*03f0*/  PLOP3.LUT P0, PT, PT, PT, PT, 0x80, 0x8 ;  /* 0x000000000008781c */ /* 0x000fcc0003f0f070 */
[----:B------:R-:W-:-:S14]  /*0400*/  DSETP.GT.AND P1, PT, R2, 1, PT ;  /* 0x3ff000000200742a */ /* 0x000fdc0003f24000 */
[----:B------:R-:W-:Y:S05]  /*0410*/  @!P1 BRA `(.L_x_585) ;  /* 0x0000000000249947 */ /* 0x000fea0003800000 */
[----:B------:R-:W-:Y:S01]  /*0420*/  BSSY.RECONVERGENT B2, `(.L_x_586) ;  /* 0x0000007000027945 */ /* 0x000fe20003800200 */
.L_x_587:
[----:B------:R-:W-:-:S08]  /*0430*/  DADD R36, R36, -1 ;  /* 0xbff0000024247429 */ /* 0x000fd00000000000 */
[----:B------:R-:W-:-:S08]  /*0440*/  DADD R36, R36, -1 ;  /* 0xbff0000024247429 */ /* 0x000fd00000000000 */
[----:B------:R-:W-:-:S08]  /*0450*/  DADD R36, R36, -1 ;  /* 0xbff0000024247429 */ /* 0x000fd00000000000 */
[----:B------:R-:W-:-:S08]  /*0460*/  DADD R36, R36, -1 ;  /* 0xbff0000024247429 */ /* 0x000fd00000000000 */
[----:B------:R-:W-:-:S14]  /*0470*/  DSETP.GT.AND P0, PT, R36, 4, PT ;  /* 0x401000002400742a */ /* 0x000fdc0003f04000 */
[----:B------:R-:W-:Y:S05]  /*0480*/  @P0 BRA `(.L_x_587) ;  /* 0xfffffffc00e80947 */ /* 0x000fea000383ffff */
[----:B------:R-:W-:Y:S05]  /*0490*/  BSYNC.RECONVERGENT B2 ;  /* 0x0000000000027941 */ /* 0x000fea0003800200 */
.L_x_586:
[----:B------:R-:W-:-:S13]  /*04a0*/  PLOP3.LUT P0, PT, PT, PT, PT, 0x8, 0x80 ;  /* 0x000000000080781c */ /* 0x000fda0003f0e170 */
.L_x_585:
[----:B------:R-:W-:Y:S05]  /*04b0*/  BSYNC.RECONVERGENT B1 ;  /* 0x0000000000017941 */ /* 0x000fea0003800200 */
.L_x_584:
[----:B------:R-:W-:-:S08]  /*04c0*/  DADD R2, R36, -1 ;  /* 0xbff0000024027429 */ /* 0x000fd00000000000 */
[----:B------:R-:W-:-:S14]  /*04d0*/  DSETP.GT.AND P1, PT, R2, 1, PT ;  /* 0x3ff000000200742a */ /* 0x000fdc0003f24000 */
[----:B------:R-:W-:Y:S01]  /*04e0*/  @P1 PLOP3.LUT P0, PT, PT, PT, PT, 0x8, 0x80 ;  /* 0x000000000080181c */ /* 0x000fe20003f0e170 */
[----:B------:R-:W-:-:S12]  /*04f0*/  @P1 DADD R36, R2, -1 ;  /* 0xbff0000002241429 */ /* 0x000fd80000000000 */
[----:B------:R-:W-:-:S14]  /*0500*/  DSETP.GT.OR P0, PT, R36, 1, P0 ;  /* 0x3ff000002400742a */ /* 0x000fdc0000704400 */
[----:B------:R-:W-:-:S11]  /*0510*/  @P0 DADD R36, R36, -1 ;  /* 0xbff0000024240429 */ /* 0x000fd60000000000 */
.L_x_583:
[----:B------:R-:W-:Y:S05]  /*0520*/  BSYNC.RECONVERGENT B0 ;  /* 0x0000000000007941 */ /* 0x000fea0003800200 */
.L_x_582:
[----:B------:R-:W0:Y:S08]  /*0530*/  LDC.64 R2, c[0x0][0x398] ;  /* 0x0000e600ff027b82 */ /* 0x000e300000000a00 */
[----:B------:R-:W1:Y:S01]  /*0540*/  LDC R10, c[0x0][0x3c4] ;  /* 0x0000f100ff0a7b82 */ /* 0x000e620000000800 */
[----:B0-----:R-:W-:-:S05]  /*0550*/  IMAD.WIDE R2, R14, 0x4, R2 ;  /* 0x000000040e027825 */ /* 0x001fca00078e0202 */
[----:B------:R0:W2:Y:S01]  /*0560*/  LDG.E.CONSTANT R5, desc[UR6][R2.64] ;  /* 0x0000000602057981 */ /* 0x0000a2000c1e9900 */
[----:B------:R-:W-:Y:S01]  /*0570*/  DADD R36, R36, -0.5 ;  /* 0xbfe0000024247429 */ /* 0x000fe20000000000 */
[----:B------:R-:W-:Y:S01]  /*0580*/  BSSY.RECONVERGENT B0, `(.L_x_588) ;  /* 0x0000034000007945 */ /* 0x000fe20003800200 */
[----:B-1----:R-:W-:Y:S01]  /*0590*/  IABS R13, R10 ;  /* 0x0000000a000d7213 */ /* 0x002fe20000000000 */
[----:B------:R-:W-:-:S03]  /*05a0*/  DADD R34, R8, -0.5 ;  /* 0xbfe0000008227429 */ /* 0x000fc60000000000 */
[----:B------:R-:W1:Y:S02]  /*05b0*/  I2F.RP R0, R13 ;  /* 0x0000000d00007306 */ /* 0x000e640000209400 */
[----:B------:R-:W-:-:S08]  /*05c0*/  DMUL R46, R36, R36 ;  /* 0x00000024242e7228 */ /* 0x000fd00000000000 */
[----:B------:R-:W-:Y:S01]  /*05d0*/  DFMA R46, R34, R34, R46 ;  /* 0x00000022222e722b */ /* 0x000fe2000000002e */
[----:B-1----:R-:W1:Y:S09]  /*05e0*/  MUFU.RCP R0, R0 ;  /* 0x0000000000007308 */ /* 0x002e720000001000 */
[----:B------:R-:W-:Y:S01]  /*05f0*/  VIADD R20, R47, 0xfcb00000 ;  /* 0xfcb000002f147836 */ /* 0x000fe20000000000 */
[----:B------:R-:W-:Y:S01]  /*0600*/  MUFU.RSQ64H R21, R47 ;  /* 0x0000002f00157308 */ /* 0x000fe20000001c00 */
[----:B-1----:R-:W-:-:S07]  /*0610*/  VIADD R6, R0, 0xffffffe ;  /* 0x0ffffffe00067836 */ /* 0x002fce0000000000 */
[----:B------:R1:W0:Y:S02]  /*0620*/  F2I.FTZ.U32.TRUNC.NTZ R7, R6 ;  /* 0x0000000600077305 */ /* 0x000224000021f000 */
[----:B-1----:R-:W-:Y:S01]  /*0630*/  IMAD.MOV.U32 R6, RZ, RZ, RZ ;  /* 0x000000ffff067224 */ /* 0x002fe200078e00ff */
[----:B0-----:R-:W-:-:S05]  /*0640*/  IADD3 R2, PT, PT, RZ, -R7, RZ ;  /* 0x80000007ff027210 */ /* 0x001fca0007ffe0ff */
[----:B------:R-:W-:-:S04]  /*0650*/  IMAD R3, R2, R13, RZ ;  /* 0x0000000d02037224 */ /* 0x000fc800078e02ff */
[----:B------:R-:W-:-:S04]  /*0660*/  IMAD.HI.U32 R6, R7, R3, R6 ;  /* 0x0000000307067227 */ /* 0x000fc800078e0006 */
[----:B------:R-:W-:Y:S01]  /*0670*/  IMAD.MOV.U32 R7, RZ, RZ, 0x3fd80000 ;  /* 0x3fd80000ff077424 */ /* 0x000fe200078e00ff */
[----:B--2---:R-:W-:-:S05]  /*0680*/  IABS R0, R5 ;  /* 0x0000000500007213 */ /* 0x004fca0000000000 */
[----:B------:R-:W-:-:S04]  /*0690*/  IMAD.HI.U32 R11, R6, R0, RZ ;  /* 0x00000000060b7227 */ /* 0x000fc800078e00ff */
[----:B------:R-:W-:Y:S02]  /*06a0*/  IMAD.MOV R2, RZ, RZ, -R11 ;  /* 0x000000ffff027224 */ /* 0x000fe400078e0a0b */
[----:B------:R-:W-:Y:S02]  /*06b0*/  IMAD.MOV.U32 R6, RZ, RZ, 0x0 ;  /* 0x00000000ff067424 */ /* 0x000fe400078e00ff */
[----:B------:R-:W-:Y:S01]  /*06c0*/  IMAD R0, R13, R2, R0 ;  /* 0x000000020d007224 */ /* 0x000fe200078e0200 */
[----:B------:R-:W-:-:S04]  /*06d0*/  DMUL R2, R20, R20 ;  /* 0x0000001414027228 */ /* 0x000fc80000000000 */
[----:B------:R-:W-:-:S04]  /*06e0*/  ISETP.GT.U32.AND P1, PT, R13, R0, PT ;  /* 0x000000000d00720c */ /* 0x000fc80003f24070 */
[----:B------:R-:W-:-:S08]  /*06f0*/  DFMA R2, R46, -R2, 1 ;  /* 0x3ff000002e02742b */ /* 0x000fd00000000802 */
[----:B------:R-:W-:Y:S01]  /*0700*/  DFMA R6, R2, R6, 0.5 ;  /* 0x3fe000000206742b */ /* 0x000fe20000000006 */
[-C--:B------:R-:W-:Y:S01]  /*0710*/  @!P1 IADD3 R0, PT, PT, R0, -R13.reuse, RZ ;  /* 0x8000000d00009210 */ /* 0x080fe20007ffe0ff */
[----:B------:R-:W-:Y:S01]  /*0720*/  DMUL R2, R20, R2 ;  /* 0x0000000214027228 */ /* 0x000fe20000000000 */
[----:B------:R-:W-:Y:S01]  /*0730*/  @!P1 VIADD R11, R11, 0x1 ;  /* 0x000000010b0b9836 */ /* 0x000fe20000000000 */
[----:B------:R-:W-:Y:S02]  /*0740*/  ISETP.NE.AND P1, PT, R10, RZ, PT ;  /* 0x000000ff0a00720c */ /* 0x000fe40003f25270 */
[----:B------:R-:W-:Y:S02]  /*0750*/  ISETP.GE.U32.AND P0, PT, R0, R13, PT ;  /* 0x0000000d0000720c */ /* 0x000fe40003f06070 */
[----:B------:R-:W-:Y:S02]  /*0760*/  LOP3.LUT R0, R5, R10, RZ, 0x3c, !PT ;  /* 0x0000000a05007212 */ /* 0x000fe400078e3cff */
[----:B------:R-:W-:-:S02]  /*0770*/  DFMA R6, R6, R2, R20 ;  /* 0x000000020606722b */ /* 0x000fc40000000014 */
[----:B------:R-:W-:-:S06]  /*0780*/  ISETP.GE.AND P2, PT, R0, RZ, PT ;  /* 0x000000ff0000720c */ /* 0x000fcc0003f46270 */
[----:B------:R-:W-:Y:S01]  /*0790*/  DMUL R28, R46, R6 ;  /* 0x000000062e1c7228 */ /* 0x000fe20000000000 */
[----:B------:R-:W-:Y:S01]  /*07a0*/  @P0 VIADD R11, R11, 0x1 ;  /* 0x000000010b0b0836 */ /* 0x000fe20000000000 */
[----:B------:R-:W-:Y:S01]  /*07b0*/  ISETP.GE.U32.AND P0, PT, R20, 0x7ca00000, PT ;  /* 0x7ca000001400780c */ /* 0x000fe20003f06070 */
[----:B------:R-:W-:Y:S02]  /*07c0*/  VIADD R17, R7, 0xfff00000 ;  /* 0xfff0000007117836 */ /* 0x000fe40000000000 */
[----:B------:R-:W-:Y:S02]  /*07d0*/  IMAD.MOV.U32 R16, RZ, RZ, R6 ;  /* 0x000000ffff107224 */ /* 0x000fe400078e0006 */
[----:B------:R-:W-:Y:S01]  /*07e0*/  @!P2 IMAD.MOV R11, RZ, RZ, -R11 ;  /* 0x000000ffff0ba224 */ /* 0x000fe200078e0a0b */
[----:B------:R-:W-:Y:S01]  /*07f0*/  DFMA R18, R28, -R28, R46 ;  /* 0x8000001c1c12722b */ /* 0x000fe2000000002e */
[----:B------:R-:W-:-:S04]  /*0800*/  @!P1 LOP3.LUT R11, RZ, R10, RZ, 0x33, !PT ;  /* 0x0000000aff0b9212 */ /* 0x000fc800078e33ff */
[----:B------:R-:W-:-:S03]  /*0810*/  IADD3 R0, PT, PT, -R11, RZ, RZ ;  /* 0x000000ff0b007210 */ /* 0x000fc60007ffe1ff */
[----:B------:R-:W-:Y:S02]  /*0820*/  DFMA R2, R18, R16, R28 ;  /* 0x000000101202722b */ /* 0x000fe4000000001c */
[----:B------:R-:W-:Y:S01]  /*0830*/  IMAD R10, R10, R0, R5 ;  /* 0x000000000a0a7224 */ /* 0x000fe200078e0205 */
[----:B------:R-:W-:Y:S08]  /*0840*/  @!P0 BRA `(.L_x_589) ;  /* 0x00000000001c8947 */ /* 0x000ff00003800000 */
[----:B------:R-:W-:Y:S01]  /*0850*/  IMAD.MOV.U32 R16, RZ, RZ, R6 ;  /* 0x000000ffff107224 */ /* 0x000fe200078e0006 */
[----:B------:R-:W-:Y:S01]  /*0860*/  MOV R30, 0x8a0 ;  /* 0x000008a0001e7802 */ /* 0x000fe20000000f00 */
[----:B------:R-:W-:Y:S02]  /*0870*/  IMAD.MOV.U32 R21, RZ, RZ, R47 ;  /* 0x000000ffff157224 */ /* 0x000fe400078e002f */
[----:B------:R-:W-:-:S07]  /*0880*/  IMAD.MOV.U32 R15, RZ, RZ, R29 ;  /* 0x000000ffff0f7224 */ /* 0x000fce00078e001d */
[----:B------:R-:W-:Y:S05]  /*0890*/  CALL.REL.NOINC `($__internal_2_$__cuda_sm20_dsqrt_rn_f64_mediumpath_v1) ;  /* 0x0000004800d07944 */ /* 0x000fea0003c00000 */
[----:B------:R-:W-:Y:S02]  /*08a0*/  IMAD.MOV.U32 R2, RZ, RZ, R50 ;  /* 0x000000ffff027224 */ /* 0x000fe400078e0032 */
[----:B------:R-:W-:-:S07]  /*08b0*/  IMAD.MOV.U32 R3, RZ, RZ, R51 ;  /* 0x000000ffff037224 */ /* 0x000fce00078e0033 */
.L_x_589:
[----:B------:R-:W-:Y:S05]  /*08c0*/  BSYNC.RECONVERGENT B0 ;  /* 0x0000000000007941 */ /* 0x000fea0003800200 */
.L_x_588:
[----:B------:R-:W0:Y:S01]  /*08d0*/  MUFU.RCP64H R5, R3 ;  /* 0x0000000300057308 */ /* 0x000e220000001800 */
[----:B------:R-:W-:Y:S01]  /*08e0*/  MOV R4, 0x1 ;  /* 0x0000000100047802 */ /* 0x000fe20000000f00 */
[----:B------:R-:W1:Y:S01]  /*08f0*/  LDCU.64 UR4, c[0x0][0x3d0] ;  /* 0x00007a00ff0477ac */ /* 0x000e620008000a00 */
[----:B------:R-:W-:Y:S04]  /*0900*/  BSSY.RECONVERGENT B0, `(.L_x_590) ;  /* 0x0000014000007945 */ /* 0x000fe80003800200 */
[----:B0-----:R-:W-:Y:S02]  /*0910*/  DFMA R6, R4, -R2, 1 ;  /* 0x3ff000000406742b */ /* 0x001fe40000000802 */
[----:B-1----:R-:W-:-:S06]  /*0920*/  DADD R22, -RZ, -UR4 ;  /* 0x80000004ff167e29 */ /* 0x002fcc0008000100 */
[----:B------:R-:W-:-:S04]  /*0930*/  DFMA R6, R6, R6, R6 ;  /* 0x000000060606722b */ /* 0x000fc80000000006 */
[----:B------:R-:W-:-:S04]  /*0940*/  FSETP.GEU.AND P1, PT, |R23|, 6.5827683646048100446e-37, PT ;  /* 0x036000001700780b */ /* 0x000fc80003f2e200 */
[----:B------:R-:W-:-:S08]  /*0950*/  DFMA R6, R4, R6, R4 ;  /* 0x000000060406722b */ /* 0x000fd00000000004 */
[----:B------:R-:W-:-:S08]  /*0960*/  DFMA R4, R6, -R2, 1 ;  /* 0x3ff000000604742b */ /* 0x000fd00000000802 */
[----:B------:R-:W-:-:S08]  /*0970*/  DFMA R4, R6, R4, R6 ;  /* 0x000000040604722b */ /* 0x000fd00000000006 */
[----:B------:R-:W-:-:S08]  /*0980*/  DMUL R6, R4, -UR4 ;  /* 0x8000000404067c28 */ /* 0x000fd00008000000 */
[----:B------:R-:W-:-:S08]  /*0990*/  DFMA R8, R6, -R2, -UR4 ;  /* 0x8000000406087e2b */ /* 0x000fd00008000802 */
[----:B------:R-:W-:-:S10]  /*09a0*/  DFMA R4, R4, R8, R6 ;  /* 0x000000080404722b */ /* 0x000fd40000000006 */
[----:B------:R-:W-:-:S05]  /*09b0*/  FFMA R0, RZ, R3, R5 ;  /* 0x00000003ff007223 */ /* 0x000fca0000000005 */
[----:B------:R-:W-:-:S13]  /*09c0*/  FSETP.GT.AND P0, PT, |R0|, 1.469367938527859385e-39, PT ;  /* 0x001000000000780b */ /* 0x000fda0003f04200 */
[----:B------:R-:W-:Y:S05]  /*09d0*/  @P0 BRA P1, `(.L_x_591) ;  /* 0x0000000000180947 */ /* 0x000fea0000800000 */
[----:B------:R-:W-:Y:S01]  /*09e0*/  IMAD.MOV.U32 R18, RZ, RZ, R2 ;  /* 0x000000ffff127224 */ /* 0x000fe200078e0002 */
[----:B------:R-:W-:Y:S01]  /*09f0*/  MOV R16, 0xa20 ;  /* 0x00000a2000107802 */ /* 0x000fe20000000f00 */
[----:B------:R-:W-:-:S07]  /*0a00*/  IMAD.MOV.U32 R19, RZ, RZ, R3 ;  /* 0x000000ffff137224 */ /* 0x000fce00078e0003 */
[----:B------:R-:W-:Y:S05]  /*0a10*/  CALL.REL.NOINC `($__internal_1_$__cuda_sm20_div_rn_f64_full) ;  /* 0x0000004000ec7944 */ /* 0x000fea0003c00000 */
[----:B------:R-:W-:Y:S02]  /*0a20*/  IMAD.MOV.U32 R4, RZ, RZ, R18 ;  /* 0x000000ffff047224 */ /* 0x000fe400078e0012 */
[----:B------:R-:W-:-:S07]  /*0a30*/  IMAD.MOV.U32 R5, RZ, RZ, R15 ;  /* 0x000000ffff057224 */ /* 0x000fce00078e000f */
.L_x_591:
[----:B------:R-:W-:Y:S05]  /*0a40*/  BSYNC.RECONVERGENT B0 ;  /* 0x0000000000007941 */ /* 0x000fea0003800200 */
.L_x_590:
[----:B------:R-:W0:Y:S01]  /*0a50*/  MUFU.RCP64H R7, R3 ;  /* 0x0000000300077308 */ /* 0x000e220000001800 */
[----:B------:R-:W-:Y:S01]  /*0a60*/  IMAD.MOV.U32 R6, RZ, RZ, 0x1 ;  /* 0x00000001ff067424 */ /* 0x000fe200078e00ff */
[----:B------:R-:W1:Y:S01]  /*0a70*/  LDCU.64 UR4, c[0x0][0x3d0] ;  /* 0x00007a00ff0477ac */ /* 0x000e620008000a00 */
[----:B------:R-:W2:Y:S01]  /*0a80*/  LDC R0, c[0x0][0x3d4] ;  /* 0x0000f500ff007b82 */ /* 0x000ea20000000800 */
[----:B------:R-:W-:Y:S03]  /*0a90*/  BSSY.RECONVERGENT B0, `(.L_x_592) ;  /* 0x0000015000007945 */ /* 0x000fe60003800200 */
[----:B0-----:R-:W-:-:S08]  /*0aa0*/  DFMA R8, R6, -R2, 1 ;  /* 0x3ff000000608742b */ /* 0x001fd00000000802 */
[----:B------:R-:W-:Y:S01]  /*0ab0*/  DFMA R8, R8, R8, R8 ;  /* 0x000000080808722b */ /* 0x000fe20000000008 */
[----:B--2---:R-:W-:-:S07]  /*0ac0*/  FSETP.GEU.AND P1, PT, |R0|, 6.5827683646048100446e-37, PT ;  /* 0x036000000000780b */ /* 0x004fce0003f2e200 */
[----:B------:R-:W-:-:S08]  /*0ad0*/  DFMA R8, R6, R8, R6 ;  /* 0x000000080608722b */ /* 0x000fd00000000006 */
[----:B------:R-:W-:-:S08]  /*0ae0*/  DFMA R6, R8, -R2, 1 ;  /* 0x3ff000000806742b */ /* 0x000fd00000000802 */
[----:B------:R-:W-:-:S08]  /*0af0*/  DFMA R8, R8, R6, R8 ;  /* 0x000000060808722b */ /* 0x000fd00000000008 */
[----:B-1----:R-:W-:-:S08]  /*0b00*/  DMUL R18, R8, UR4 ;  /* 0x0000000408127c28 */ /* 0x002fd00008000000 */
[----:B------:R-:W-:-:S08]  /*0b10*/  DFMA R6, R18, -R2, UR4 ;  /* 0x0000000412067e2b */ /* 0x000fd00008000802 */
[----:B------:R-:W-:-:S10]  /*0b20*/  DFMA R18, R8, R6, R18 ;  /* 0x000000060812722b */ /* 0x000fd40000000012 */
[----:B------:R-:W-:-:S05]  /*0b30*/  FFMA R6, RZ, R3, R19 ;  /* 0x00000003ff067223 */ /* 0x000fca0000000013 */
[----:B------:R-:W-:-:S13]  /*0b40*/  FSETP.GT.AND P0, PT, |R6|, 1.469367938527859385e-39, PT ;  /* 0x001000000600780b */ /* 0x000fda0003f04200 */
[----:B------:R-:W-:Y:S05]  /*0b50*/  @P0 BRA P1, `(.L_x_593) ;  /* 0x0000000000200947 */ /* 0x000fea0000800000 */
[----:B------:R-:W0:Y:S01]  /*0b60*/  LDCU.64 UR4, c[0x0][0x3d0] ;  /* 0x00007a00ff0477ac */ /* 0x000e220008000a00 */
[----:B------:R-:W-:Y:S01]  /*0b70*/  MOV R18, R2 ;  /* 0x0000000200127202 */ /* 0x000fe20000000f00 */
[----:B------:R-:W-:Y:S01]  /*0b80*/  IMAD.MOV.U32 R19, RZ, RZ, R3 ;  /* 0x000000ffff137224 */ /* 0x000fe200078e0003 */
[----:B------:R-:W-:Y:S01]  /*0b90*/  MOV R16, 0xbd0 ;  /* 0x00000bd000107802 */ /* 0x000fe20000000f00 */
[----:B0-----:R-:W-:Y:S02]  /*0ba0*/  IMAD.U32 R22, RZ, RZ, UR4 ;  /* 0x00000004ff167e24 */ /* 0x001fe4000f8e00ff */
[----:B------:R-:W-:-:S07]  /*0bb0*/  IMAD.U32 R23, RZ, RZ, UR5 ;  /* 0x00000005ff177e24 */ /* 0x000fce000f8e00ff */
[----:B------:R-:W-:Y:S05]  /*0bc0*/  CALL.REL.NOINC `($__internal_1_$__cuda_sm20_div_rn_f64_full) ;  /* 0x0000004000807944 */ /* 0x000fea0003c00000 */
[----:B------:R-:W-:-:S07]  /*0bd0*/  IMAD.MOV.U32 R19, RZ, RZ, R15 ;  /* 0x000000ffff137224 */ /* 0x000fce00078e000f */
.L_x_593:
[----:B------:R-:W-:Y:S05]  /*0be0*/  BSYNC.RECONVERGENT B0 ;  /* 0x0000000000007941 */ /* 0x000fea0003800200 */
.L_x_592:
[----:B------:R-:W0:Y:S01]  /*0bf0*/  LDC R16, c[0x0][0x3c4] ;  /* 0x0000f100ff107b82 */ /* 0x000e220000000800 */
[C---:B------:R-:W-:Y:S01]  /*0c00*/  VIADD R9, R11.reuse, 0x1 ;  /* 0x000000010b097836 */ /* 0x040fe20000000000 */
[C---:B------:R-:W-:Y:S01]  /*0c10*/  ISETP.GE.AND P1, PT, R11.reuse, 0x1, PT ;  /* 0x000000010b00780c */ /* 0x040fe20003f26270 */
[----:B------:R-:W-:Y:S01]  /*0c20*/  DADD R32, R18, 1 ;  /* 0x3ff0000012207429 */ /* 0x000fe20000000000 */
[----:B------:R-:W-:Y:S01]  /*0c30*/  ISETP.GE.AND P2, PT, R11, RZ, PT ;  /* 0x000000ff0b00720c */ /* 0x000fe20003f46270 */
[----:B------:R-:W-:Y:S01]  /*0c40*/  IMAD.MOV.U32 R8, RZ, RZ, RZ ;  /* 0x000000ffff087224 */ /* 0x000fe200078e00ff */
[----:B------:R-:W-:Y:S01]  /*0c50*/  MOV R7, RZ ;  /* 0x000000ff00077202 */ /* 0x000fe20000000f00 */
[----:B------:R-:W-:Y:S01]  /*0c60*/  UMOV UR4, 0xffffffff ;  /* 0xffffffff00047882 */ /* 0x000fe20000000000 */
[-C--:B0-----:R-:W-:Y:S02]  /*0c70*/  ISETP.GE.AND P4, PT, R9, R16.reuse, PT ;  /* 0x000000100900720c */ /* 0x081fe40003f86270 */
[----:B------:R-:W-:-:S02]  /*0c80*/  ISETP.GE.AND P3, PT, R11, R16, PT ;  /* 0x000000100b00720c */ /* 0x000fc40003f66270 */
[C---:B------:R-:W-:Y:S02]  /*0c90*/  ISETP.GT.AND P0, PT, R11.reuse, R16, PT ;  /* 0x000000100b00720c */ /* 0x040fe40003f04270 */
[C---:B------:R-:W-:Y:S02]  /*0ca0*/  SEL R3, R16.reuse, RZ, P4 ;  /* 0x000000ff10037207 */ /* 0x040fe40002000000 */
[C---:B------:R-:W-:Y:S02]  /*0cb0*/  SEL R2, R16.reuse, RZ, P3 ;  /* 0x000000ff10027207 */ /* 0x040fe40001800000 */
[----:B------:R-:W-:Y:S01]  /*0cc0*/  SEL R0, R16, RZ, P0 ;  /* 0x000000ff10007207 */ /* 0x000fe20000000000 */
[----:B------:R-:W-:Y:S01]  /*0cd0*/  IMAD.MOV R3, RZ, RZ, -R3 ;  /* 0x000000ffff037224 */ /* 0x000fe200078e0a03 */
[----:B------:R-:W-:Y:S01]  /*0ce0*/  ISETP.GE.AND P0, PT, R11, -0x1, PT ;  /* 0xffffffff0b00780c */ /* 0x000fe20003f06270 */
[----:B------:R-:W-:Y:S01]  /*0cf0*/  IMAD.MOV R2, RZ, RZ, -R2 ;  /* 0x000000ffff027224 */ /* 0x000fe200078e0a02 */
[----:B------:R-:W-:-:S02]  /*0d00*/  IADD3 R0, PT, PT, -R0, RZ, RZ ;  /* 0x000000ff00007210 */ /* 0x000fc40007ffe1ff */
[-C--:B------:R-:W-:Y:S02]  /*0d10*/  SEL R6, R3, R16.reuse, P0 ;  /* 0x0000001003067207 */ /* 0x080fe40000000000 */
[-C--:B------:R-:W-:Y:S02]  /*0d20*/  SEL R0, R0, R16.reuse, P1 ;  /* 0x0000001000007207 */ /* 0x080fe40000800000 */
[-C--:B------:R-:W-:Y:S01]  /*0d30*/  SEL R2, R2, R16.reuse, P2 ;  /* 0x0000001002027207 */ /* 0x080fe20001000000 */
[----:B------:R-:W-:Y:S01]  /*0d40*/  IMAD.IADD R9, R9, 0x1, R6 ;  /* 0x0000000109097824 */ /* 0x000fe200078e0206 */
[C---:B------:R-:W-:Y:S01]  /*0d50*/  IADD3 R13, PT, PT, R11.reuse, -0x1, R0 ;  /* 0xffffffff0b0d7810 */ /* 0x040fe20007ffe000 */
[----:B------:R-:W-:Y:S02]  /*0d60*/  IMAD R6, R16, R16, RZ ;  /* 0x0000001010067224 */ /* 0x000fe400078e02ff */
[----:B------:R-:W-:-:S07]  /*0d70*/  IMAD.IADD R11, R11, 0x1, R2 ;  /* 0x000000010b0b7824 */ /* 0x000fce00078e0202 */
.L_x_730:
[----:B0-----:R-:W0:Y:S01]  /*0d80*/  LDC R17, c[0x0][0x3c4] ;  /* 0x0000f100ff117b82 */ /* 0x001e220000000800 */
[----:B------:R-:W-:Y:S01]  /*0d90*/  VIADD R0, R10, UR4 ;  /* 0x000000040a007c36 */ /* 0x000fe20008000000 */
[----:B------:R-:W-:Y:S01]  /*0da0*/  UIADD3 UR4, UPT, UPT, UR4, 0x1, URZ ;  /* 0x0000000104047890 */ /* 0x000fe2000fffe0ff */
[----:B------:R-:W-:Y:S03]  /*0db0*/  BSSY.RECONVERGENT B1, `(.L_x_594) ;  /* 0x0000158000017945 */ /* 0x000fe60003800200 */
[----:B------:R-:W-:Y:S01]  /*0dc0*/  UISETP.NE.AND UP0, UPT, UR4, 0x2, UPT ;  /* 0x000000020400788c */ /* 0x000fe2000bf05270 */
[----:B0-----:R-:W-:-:S04]  /*0dd0*/  ISETP.GE.AND P0, PT, R0, R17, PT ;  /* 0x000000110000720c */ /* 0x001fc80003f06270 */
[----:B------:R-:W-:Y:S02]  /*0de0*/  SEL R2, R17, RZ, P0 ;  /* 0x000000ff11027207 */ /* 0x000fe40000000000 */
[----:B------:R-:W-:-:S03]  /*0df0*/  ISETP.GE.AND P0, PT, R0, RZ, PT ;  /* 0x000000ff0000720c */ /* 0x000fc60003f06270 */
[----:B------:R-:W-:-:S05]  /*0e00*/  IMAD.MOV R2, RZ, RZ, -R2 ;  /* 0x000000ffff027224 */ /* 0x000fca00078e0a02 */
[----:B------:R-:W-:Y:S02]  /*0e10*/  SEL R3, R2, R17, P0 ;  /* 0x0000001102037207 */ /* 0x000fe40000000000 */
[----:B------:R-:W-:-:S03]  /*0e20*/  ISETP.GE.AND P0, PT, R8, 0x1, PT ;  /* 0x000000010800780c */ /* 0x000fc60003f06270 */
[----:B------:R-:W-:-:S04]  /*0e30*/  IMAD.IADD R0, R0, 0x1, R3 ;  /* 0x0000000100007824 */ /* 0x000fc800078e0203 */
[----:B------:R-:W-:-:S06]  /*0e40*/  IMAD R17, R13, R17, R0 ;  /* 0x000000110d117224 */ /* 0x000fcc00078e0200 */
[----:B------:R-:W-:Y:S05]  /*0e50*/  @!P0 BRA `(.L_x_595) ;  /* 0x0000000000208947 */ /* 0x000fea0003800000 */
[----:B------:R-:W-:-:S07]  /*0e60*/  IMAD.MOV.U32 R2, RZ, RZ, RZ ;  /* 0x000000ffff027224 */ /* 0x000fce00078e00ff */
.L_x_597:
[----:B------:R-:W-:-:S06]  /*0e70*/  IMAD R3, R2, 0x4, R1 ;  /* 0x0000000402037824 */ /* 0x000fcc00078e0201 */
[----:B------:R-:W2:Y:S02]  /*0e80*/  LDL R3, [R3] ;  /* 0x0000000003037983 */ /* 0x000ea40000100800 */
[----:B--2---:R-:W-:-:S13]  /*0e90*/  ISETP.NE.AND P0, PT, R3, R17, PT ;  /* 0x000000110300720c */ /* 0x004fda0003f05270 */
[----:B------:R-:W-:Y:S05]  /*0ea0*/  @!P0 BRA `(.L_x_596) ;  /* 0x0000001400208947 */ /* 0x000fea0003800000 */
[----:B------:R-:W-:-:S04]  /*0eb0*/  IADD3 R2, PT, PT, R2, 0x1, RZ ;  /* 0x0000000102027810 */ /* 0x000fc80007ffe0ff */
[----:B------:R-:W-:-:S13]  /*0ec0*/  ISETP.NE.AND P0, PT, R2, R8, PT ;  /* 0x000000080200720c */ /* 0x000fda0003f05270 */
[----:B------:R-:W-:Y:S05]  /*0ed0*/  @P0 BRA `(.L_x_597) ;  /* 0xfffffffc00e40947 */ /* 0x000fea000383ffff */
.L_x_595:
[----:B------:R-:W0:Y:S01]  /*0ee0*/  LDC.64 R2, c[0x0][0x3c8] ;  /* 0x0000f200ff027b82 */ /* 0x000e220000000a00 */
[----:B------:R-:W1:Y:S01]  /*0ef0*/  LDCU UR5, c[0x0][0x3a8] ;  /* 0x00007500ff0577ac */ /* 0x000e620008000800 */
[----:B------:R-:W-:-:S05]  /*0f00*/  VIADD R15, R17, 0x1 ;  /* 0x00000001110f7836 */ /* 0x000fca0000000000 */
[----:B------:R-:W-:Y:S01]  /*0f10*/  ISETP.GE.AND P0, PT, R15, R6, PT ;  /* 0x000000060f00720c */ /* 0x000fe20003f06270 */
[----:B-1----:R-:W-:Y:S02]  /*0f20*/  IMAD.U32 R29, RZ, RZ, UR5 ;  /* 0x00000005ff1d7e24 */ /* 0x002fe4000f8e00ff */
[----:B0-----:R-:W-:-:S10]  /*0f30*/  IMAD.WIDE R2, R17, 0x4, R2 ;  /* 0x0000000411027825 */ /* 0x001fd400078e0202 */
[----:B------:R-:W2:Y:S04]  /*0f40*/  @!P0 LDG.E.CONSTANT R29, desc[UR6][R2.64+0x4] ;  /* 0x00000406021d8981 */ /* 0x000ea8000c1e9900 */
[----:B------:R-:W2:Y:S01]  /*0f50*/  LDG.E.CONSTANT R26, desc[UR6][R2.64] ;  /* 0x00000006021a7981 */ /* 0x000ea2000c1e9900 */
[----:B------:R-:W-:-:S13]  /*0f60*/  ISETP.GT.AND P0, PT, R8, 0xf, PT ;  /* 0x0000000f0800780c */ /* 0x000fda0003f04270 */
[C---:B------:R-:W-:Y:S02]  /*0f70*/  @!P0 IMAD R16, R8.reuse, 0x4, R1 ;  /* 0x0000000408108824 */ /* 0x040fe400078e0201 */
[----:B------:R-:W-:-:S03]  /*0f80*/  @!P0 VIADD R15, R8, 0x1 ;  /* 0x00000001080f8836 */ /* 0x000fc60000000000 */
[----:B------:R0:W-:Y:S01]  /*0f90*/  @!P0 STL [R16], R17 ;  /* 0x0000001110008387 */ /* 0x0001e20000100800 */
[----:B------:R-:W-:Y:S01]  /*0fa0*/  @!P0 IMAD.MOV.U32 R8, RZ, RZ, R15 ;  /* 0x000000ffff088224 */ /* 0x000fe200078e000f */
[----:B--2---:R-:W-:-:S13]  /*0fb0*/  ISETP.GE.AND P1, PT, R26, R29, PT ;  /* 0x0000001d1a00720c */ /* 0x004fda0003f26270 */
[----:B0-----:R-:W-:Y:S05]  /*0fc0*/  @P1 BRA `(.L_x_596) ;  /* 0x0000001000d81947 */ /* 0x001fea0003800000 */
.L_x_639:
[----:B0-----:R-:W0:Y:S02]  /*0fd0*/  LDC.64 R2, c[0x0][0x3a0] ;  /* 0x0000e800ff027b82 */ /* 0x001e240000000a00 */
[----:B0-----:R-:W-:-:S05]  /*0fe0*/  IMAD.WIDE R2, R26, 0x4, R2 ;  /* 0x000000041a027825 */ /* 0x001fca00078e0202 */
[----:B------:R-:W2:Y:S01]  /*0ff0*/  LDG.E.CONSTANT R27, desc[UR6][R2.64] ;  /* 0x00000006021b7981 */ /* 0x000ea2000c1e9900 */
[----:B------:R-:W-:Y:S01]  /*1000*/  IADD3 R26, PT, PT, R26, 0x1, RZ ;  /* 0x000000011a1a7810 */ /* 0x000fe20007ffe0ff */
[----:B------:R-:W-:Y:S03]  /*1010*/  BSSY.RECONVERGENT B0, `(.L_x_598) ;  /* 0x0000130000007945 */ /* 0x000fe60003800200 */
[----:B------:R-:W-:Y:S02]  /*1020*/  ISETP.NE.AND P1, PT, R26, R29, PT ;  /* 0x0000001d1a00720c */ /* 0x000fe40003f25270 */
[----:B--2---:R-:W-:-:S13]  /*1030*/  ISETP.GT.AND P0, PT, R27, R14, PT ;  /* 0x0000000e1b00720c */ /* 0x004fda0003f04270 */
[----:B------:R-:W-:Y:S05]  /*1040*/  @!P0 BRA `(.L_x_599) ;  /* 0x0000001000b08947 */ /* 0x000fea0003800000 */
[----:B------:R-:W0:Y:S08]  /*1050*/  LDC.64 R2, c[0x0][0x380] ;  /* 0x0000e000ff027b82 */ /* 0x000e300000000a00 */
[----:B------:R-:W1:Y:S01]  /*1060*/  LDC.64 R16, c[0x0][0x388] ;  /* 0x0000e200ff107b82 */ /* 0x000e620000000a00 */
[----:B0-----:R-:W-:-:S06]  /*1070*/  IMAD.WIDE R2, R27, 0x4, R2 ;  /* 0x000000041b027825 */ /* 0x001fcc00078e0202 */
[----:B------:R-:W1:Y:S02]  /*1080*/  LDG.E.CONSTANT R3, desc[UR6][R2.64] ;  /* 0x0000000602037981 */ /* 0x000e64000c1e9900 */
[----:B-1----:R-:W-:-:S05]  /*1090*/  IMAD.WIDE R16, R3, 0x4, R16 ;  /* 0x0000000403107825 */ /* 0x002fca00078e0210 */
[----:B------:R-:W2:Y:S01]  /*10a0*/  LDG.E.CONSTANT R15, desc[UR6][R16.64+0x4] ;  /* 0x00000406100f7981 */ /* 0x000ea2000c1e9900 */
[----:B------:R-:W-:Y:S01]  /*10b0*/  BSSY.RECONVERGENT B2, `(.L_x_600) ;  /* 0x0000007000027945 */ /* 0x000fe20003800200 */
[----:B--2---:R-:W-:-:S05]  /*10c0*/  VIADD R18, R15, 0xffffffff ;  /* 0xffffffff0f127836 */ /* 0x004fca0000000000 */
[----:B------:R-:W-:-:S13]  /*10d0*/  ISETP.NE.AND P0, PT, R27, R18, PT ;  /* 0x000000121b00720c */ /* 0x000fda0003f05270 */
[----:B------:R-:W-:Y:S05]  /*10e0*/  @P0 BRA `(.L_x_601) ;  /* 0x0000000000080947 */ /* 0x000fea0003800000 */
[----:B------:R0:W5:Y:S01]  /*10f0*/  LDG.E.CONSTANT R17, desc[UR6][R16.64] ;  /* 0x0000000610117981 */ /* 0x000162000c1e9900 */
[----:B------:R-:W-:Y:S05]  /*1100*/  BRA `(.L_x_602) ;  /* 0x0000000000047947 */ /* 0x000fea0003800000 */
.L_x_601:
[----:B------:R-:W-:-:S07]  /*1110*/  VIADD R17, R27, 0x1 ;  /* 0x000000011b117836 */ /* 0x000fce0000000000 */
.L_x_602:
[----:B------:R-:W-:Y:S05]  /*1120*/  BSYNC.RECONVERGENT B2 ;  /* 0x0000000000027941 */ /* 0x000fea0003800200 */
.L_x_600:
[----:B------:R-:W-:-:S04]  /*1130*/  ISETP.NE.AND P0, PT, R27, R12, PT ;  /* 0x0000000c1b00720c */ /* 0x000fc80003f05270 */
[----:B------:R-:W-:-:S04]  /*1140*/  ISETP.EQ.OR P0, PT, R27, R14, !P0 ;  /* 0x0000000e1b00720c */ /* 0x000fc80004702670 */
[----:B-----5:R-:W-:-:S13]  /*1150*/  ISETP.EQ.OR P0, PT, R17, R14, P0 ;  /* 0x0000000e1100720c */ /* 0x020fda0000702670 */
[----:B------:R-:W-:Y:S05]  /*1160*/  @P0 BRA `(.L_x_599) ;  /* 0x0000001000680947 */ /* 0x000fea0003800000 */
[----:B------:R-:W1:Y:S01]  /*1170*/  LDC.64 R30, c[0x0][0x390] ;  /* 0x0000e400ff1e7b82 */ /* 0x000e620000000a00 */
[----:B------:R-:W-:Y:S02]  /*1180*/  IMAD.SHL.U32 R21, R27, 0x2, RZ ;  /* 0x000000021b157824 */ /* 0x000fe400078e00ff */
[----:B------:R-:W-:Y:S02]  /*1190*/  IMAD.SHL.U32 R17, R17, 0x2, RZ ;  /* 0x0000000211117824 */ /* 0x000fe400078e00ff */
[----:B-1----:R-:W-:-:S04]  /*11a0*/  IMAD.WIDE R20, R21, 0x8, R30 ;  /* 0x0000000815147825 */ /* 0x002fc800078e021e */
[----:B------:R-:W-:Y:S01]  /*11b0*/  IMAD.WIDE R30, R17, 0x8, R30 ;  /* 0x00000008111e7825 */ /* 0x000fe200078e021e */
[----:B------:R-:W2:Y:S04]  /*11c0*/  LDG.E.64.CONSTANT R18, desc[UR6][R20.64] ;  /* 0x0000000614127981 */ /* 0x000ea8000c1e9b00 */
[----:B------:R-:W3:Y:S04]  /*11d0*/  LDG.E.64.CONSTANT R22, desc[UR6][R30.64] ;  /* 0x000000061e167981 */ /* 0x000ee8000c1e9b00 */
[----:B------:R-:W4:Y:S04]  /*11e0*/  LDG.E.64.CONSTANT R2, desc[UR6][R20.64+0x8] ;  /* 0x0000080614027981 */ /* 0x000f28000c1e9b00 */
[----:B0-----:R-:W5:Y:S01]  /*11f0*/  LDG.E.64.CONSTANT R16, desc[UR6][R30.64+0x8] ;  /* 0x000008061e107981 */ /* 0x001f62000c1e9b00 */
[----:B------:R-:W-:Y:S01]  /*1200*/  BSSY.RECONVERGENT B2, `(.L_x_603) ;  /* 0x0000020000027945 */ /* 0x000fe20003800200 */
[----:B--2---:R-:W-:-:S02]  /*1210*/  DADD R24, -R40, R18 ;  /* 0x0000000028187229 */ /* 0x004fc40000000112 */
[----:B---3--:R-:W-:Y:S02]  /*1220*/  DADD R22, -R18, R22 ;  /* 0x0000000012167229 */ /* 0x008fe40000000116 */
[----:B----4-:R-:W-:-:S04]  /*1230*/  DADD R18, -R38, R2 ;  /* 0x0000000026127229 */ /* 0x010fc80000000102 */
[----:B------:R-:W-:Y:S02]  /*1240*/  DADD R24, R24, 1.5 ;  /* 0x3ff8000018187429 */ /* 0x000fe40000000000 */
[----:B------:R-:W-:Y:S02]  /*1250*/  DADD R42, R22, 1.5 ;  /* 0x3ff80000162a7429 */ /* 0x000fe40000000000 */
[----:B-----5:R-:W-:Y:S02]  /*1260*/  DADD R16, -R2, R16 ;  /* 0x0000000002107229 */ /* 0x020fe40000000110 */
[----:B------:R-:W-:-:S04]  /*1270*/  DADD R2, R18, 1.5 ;  /* 0x3ff8000012027429 */ /* 0x000fc80000000000 */
        /* <DEDUP_REMOVED lines=9> */
.L_x_608:
[----:B------:R-:W-:-:S08]  /*1310*/  DADD R42, R42, -1 ;  /* 0xbff000002a2a7429 */ /* 0x000fd00000000000 */
[----:B------:R-:W-:-:S08]  /*1320*/  DADD R42, R42, -1 ;  /* 0xbff000002a2a7429 */ /* 0x000fd00000000000 */
[----:B------:R-:W-:-:S08]  /*1330*/  DADD R42, R42, -1 ;  /* 0xbff000002a2a7429 */ /* 0x000fd00000000000 */
[----:B------:R-:W-:-:S08]  /*1340*/  DADD R42, R42, -1 ;  /* 0xbff000002a2a7429 */ /* 0x000fd00000000000 */
[----:B------:R-:W-:-:S14]  /*1350*/  DSETP.GT.AND P0, PT, R42, 4, PT ;  /* 0x401000002a00742a */ /* 0x000fdc0003f04000 */
[----:B------:R-:W-:Y:S05]  /*1360*/  @P0 BRA `(.L_x_608) ;  /* 0xfffffffc00e80947 */ /* 0x000fea000383ffff */
[----:B------:R-:W-:Y:S05]  /*1370*/  BSYNC.RECONVERGENT B4 ;  /* 0x0000000000047941 */ /* 0x000fea0003800200 */
.L_x_607:
[----:B------:R-:W-:-:S13]  /*1380*/  PLOP3.LUT P0, PT, PT, PT, PT, 0x8, 0x80 ;  /* 0x000000000080781c */ /* 0x000fda0003f0e170 */
.L_x_606:
[----:B------:R-:W-:Y:S05]  /*1390*/  BSYNC.RECONVERGENT B3 ;  /* 0x0000000000037941 */ /* 0x000fea0003800200 */
.L_x_605:
[----:B------:R-:W-:-:S08]  /*13a0*/  DADD R16, R42, -1 ;  /* 0xbff000002a107429 */ /* 0x000fd00000000000 */
[----:B------:R-:W-:-:S14]  /*13b0*/  DSETP.GT.AND P2, PT, R16, 1, PT ;  /* 0x3ff000001000742a */ /* 0x000fdc0003f44000 */
[----:B------:R-:W-:Y:S01]  /*13c0*/  @P2 PLOP3.LUT P0, PT, PT, PT, PT, 0x8, 0x80 ;  /* 0x000000000080281c */ /* 0x000fe20003f0e170 */
[----:B------:R-:W-:-:S12]  /*13d0*/  @P2 DADD R42, R16, -1 ;  /* 0xbff00000102a2429 */ /* 0x000fd80000000000 */
[----:B------:R-:W-:-:S14]  /*13e0*/  DSETP.GT.OR P0, PT, R42, 1, P0 ;  /* 0x3ff000002a00742a */ /* 0x000fdc0000704400 */
[----:B------:R-:W-:-:S11]  /*13f0*/  @P0 DADD R42, R42, -1 ;  /* 0xbff000002a2a0429 */ /* 0x000fd60000000000 */
.L_x_604:
[----:B------:R-:W-:Y:S05]  /*1400*/  BSYNC.RECONVERGENT B2 ;  /* 0x0000000000027941 */ /* 0x000fea0003800200 */
.L_x_603:
        /* <DEDUP_REMOVED lines=9> */
.L_x_614:
[----:B------:R-:W-:-:S08]  /*14a0*/  DADD R22, R22, -1 ;  /* 0xbff0000016167429 */ /* 0x000fd00000000000 */
[----:B------:R-:W-:-:S08]  /*14b0*/  DADD R22, R22, -1 ;  /* 0xbff0000016167429 */ /* 0x000fd00000000000 */
[----:B------:R-:W-:-:S08]  /*14c0*/  DADD R22, R22, -1 ;  /* 0xbff0000016167429 */ /* 0x000fd00000000000 */
[----:B------:R-:W-:-:S08]  /*14d0*/  DADD R22, R22, -1 ;  /* 0xbff0000016167429 */ /* 0x000fd00000000000 */
[----:B------:R-:W-:-:S14]  /*14e0*/  DSETP.GT.AND P0, PT, R22, 4, PT ;  /* 0x401000001600742a */ /* 0x000fdc0003f04000 */
[----:B------:R-:W-:Y:S05]  /*14f0*/  @P0 BRA `(.L_x_614) ;  /* 0xfffffffc00e80947 */ /* 0x000fea000383ffff */
[----:B------:R-:W-:Y:S05]  /*1500*/  BSYNC.RECONVERGENT B4 ;  /* 0x0000000000047941 */ /* 0x000fea0003800200 */
.L_x_613:
[----:B------:R-:W-:-:S13]  /*1510*/  PLOP3.LUT P0, PT, PT, PT, PT, 0x8, 0x80 ;  /* 0x000000000080781c */ /* 0x000fda0003f0e170 */
.L_x_612:
[----:B------:R-:W-:Y:S05]  /*1520*/  BSYNC.RECONVERGENT B3 ;  /* 0x0000000000037941 */ /* 0x000fea0003800200 */
.L_x_611:
[----:B------:R-:W-:-:S08]  /*1530*/  DADD R16, R22, -1 ;  /* 0xbff0000016107429 */ /* 0x000fd00000000000 */
[----:B------:R-:W-:-:S14]  /*1540*/  DSETP.GT.AND P2, PT, R16, 1, PT ;  /* 0x3ff000001000742a */ /* 0x000fdc0003f44000 */
[----:B------:R-:W-:Y:S01]  /*1550*/  @P2 PLOP3.LUT P0, PT, PT, PT, PT, 0x8, 0x80 ;  /* 0x000000000080281c */ /* 0x000fe20003f0e170 */
[----:B------:R-:W-:-:S12]  /*1560*/  @P2 DADD R22, R16, -1 ;  /* 0xbff0000010162429 */ /* 0x000fd80000000000 */
[----:B------:R-:W-:-:S14]  /*1570*/  DSETP.GT.OR P0, PT, R22, 1, P0 ;  /* 0x3ff000001600742a */ /* 0x000fdc0000704400 */
[----:B------:R-:W-:-:S11]  /*1580*/  @P0 DADD R22, R22, -1 ;  /* 0xbff0000016160429 */ /* 0x000fd60000000000 */
.L_x_610:
[----:B------:R-:W-:Y:S05]  /*1590*/  BSYNC.RECONVERGENT B2 ;  /* 0x0000000000027941 */ /* 0x000fea0003800200 */
.L_x_609:
        /* <DEDUP_REMOVED lines=9> */
.L_x_620:
[----:B------:R-:W-:-:S08]  /*1630*/  DADD R24, R24, -1 ;  /* 0xbff0000018187429 */ /* 0x000fd00000000000 */
[----:B------:R-:W-:-:S08]  /*1640*/  DADD R24, R24, -1 ;  /* 0xbff0000018187429 */ /* 0x000fd00000000000 */
[----:B------:R-:W-:-:S08]  /*1650*/  DADD R24, R24, -1 ;  /* 0xbff0000018187429 */ /* 0x000fd00000000000 */
[----:B------:R-:W-:-:S08]  /*1660*/  DADD R24, R24, -1 ;  /* 0xbff0000018187429 */ /* 0x000fd00000000000 */
[----:B------:R-:W-:-:S14]  /*1670*/  DSETP.GT.AND P0, PT, R24, 4, PT ;  /* 0x401000001800742a */ /* 0x000fdc0003f04000 */
[----:B------:R-:W-:Y:S05]  /*1680*/  @P0 BRA `(.L_x_620) ;  /* 0xfffffffc00e80947 */ /* 0x000fea000383ffff */
[----:B------:R-:W-:Y:S05]  /*1690*/  BSYNC.RECONVERGENT B4 ;  /* 0x0000000000047941 */ /* 0x000fea0003800200 */
.L_x_619:
[----:B------:R-:W-:-:S13]  /*16a0*/  PLOP3.LUT P0, PT, PT, PT, PT, 0x8, 0x80 ;  /* 0x000000000080781c */ /* 0x000fda0003f0e170 */
.L_x_618:
[----:B------:R-:W-:Y:S05]  /*16b0*/  BSYNC.RECONVERGENT B3 ;  /* 0x0000000000037941 */ /* 0x000fea0003800200 */
.L_x_617:
[----:B------:R-:W-:-:S08]  /*16c0*/  DADD R16, R24, -1 ;  /* 0xbff0000018107429 */ /* 0x000fd00000000000 */
[----:B------:R-:W-:-:S14]  /*16d0*/  DSETP.GT.AND P2, PT, R16, 1, PT ;  /* 0x3ff000001000742a */ /* 0x000fdc0003f44000 */
[----:B------:R-:W-:Y:S01]  /*16e0*/  @P2 PLOP3.LUT P0, PT, PT, PT, PT, 0x8, 0x80 ;  /* 0x000000000080281c */ /* 0x000fe20003f0e170 */
[----:B------:R-:W-:-:S12]  /*16f0*/  @P2 DADD R24, R16, -1 ;  /* 0xbff0000010182429 */ /* 0x000fd80000000000 */
[----:B------:R-:W-:-:S14]  /*1700*/  DSETP.GT.OR P0, PT, R24, 1, P0 ;  /* 0x3ff000001800742a */ /* 0x000fdc0000704400 */
[----:B------:R-:W-:-:S11]  /*1710*/  @P0 DADD R24, R24, -1 ;  /* 0xbff0000018180429 */ /* 0x000fd60000000000 */
.L_x_616:
[----:B------:R-:W-:Y:S05]  /*1720*/  BSYNC.RECONVERGENT B2 ;  /* 0x0000000000027941 */ /* 0x000fea0003800200 */
.L_x_615:
        /* <DEDUP_REMOVED lines=9> */
.L_x_626:
[----:B------:R-:W-:-:S08]  /*17c0*/  DADD R2, R2, -1 ;  /* 0xbff0000002027429 */ /* 0x000fd00000000000 */
[----:B------:R-:W-:-:S08]  /*17d0*/  DADD R2, R2, -1 ;  /* 0xbff0000002027429 */ /* 0x000fd00000000000 */
[----:B------:R-:W-:-:S08]  /*17e0*/  DADD R2, R2, -1 ;  /* 0xbff0000002027429 */ /* 0x000fd00000000000 */
[----:B------:R-:W-:-:S08]  /*17f0*/  DADD R2, R2, -1 ;  /* 0xbff0000002027429 */ /* 0x000fd00000000000 */
[----:B------:R-:W-:-:S14]  /*1800*/  DSETP.GT.AND P0, PT, R2, 4, PT ;  /* 0x401000000200742a */ /* 0x000fdc0003f04000 */
[----:B------:R-:W-:Y:S05]  /*1810*/  @P0 BRA `(.L_x_626) ;  /* 0xfffffffc00e80947 */ /* 0x000fea000383ffff */
[----:B------:R-:W-:Y:S05]  /*1820*/  BSYNC.RECONVERGENT B4 ;  /* 0x0000000000047941 */ /* 0x000fea0003800200 */
.L_x_625:
[----:B------:R-:W-:-:S13]  /*1830*/  PLOP3.LUT P0, PT, PT, PT, PT, 0x8, 0x80 ;  /* 0x000000000080781c */ /* 0x000fda0003f0e170 */
.L_x_624:
[----:B------:R-:W-:Y:S05]  /*1840*/  BSYNC.RECONVERGENT B3 ;  /* 0x0000000000037941 */ /* 0x000fea0003800200 */
.L_x_623:
[----:B------:R-:W-:-:S08]  /*1850*/  DADD R16, R2, -1 ;  /* 0xbff0000002107429 */ /* 0x000fd00000000000 */
[----:B------:R-:W-:-:S14]  /*1860*/  DSETP.GT.AND P2, PT, R16, 1, PT ;  /* 0x3ff000001000742a */ /* 0x000fdc0003f44000 */
[----:B------:R-:W-:Y:S01]  /*1870*/  @P2 PLOP3.LUT P0, PT, PT, PT, PT, 0x8, 0x80 ;  /* 0x000000000080281c */ /* 0x000fe20003f0e170 */
[----:B------:R-:W-:-:S12]  /*1880*/  @P2 DADD R2, R16, -1 ;  /* 0xbff0000010022429 */ /* 0x000fd80000000000 */
[----:B------:R-:W-:-:S14]  /*1890*/  DSETP.GT.OR P0, PT, R2, 1, P0 ;  /* 0x3ff000000200742a */ /* 0x000fdc0000704400 */
[----:B------:R-:W-:-:S11]  /*18a0*/  @P0 DADD R2, R2, -1 ;  /* 0xbff0000002020429 */ /* 0x000fd60000000000 */
.L_x_622:
[----:B------:R-:W-:Y:S05]  /*18b0*/  BSYNC.RECONVERGENT B2 ;  /* 0x0000000000027941 */ /* 0x000fea0003800200 */
.L_x_621:
[----:B------:R-:W-:Y:S01]  /*18c0*/  DADD R22, R22, -0.5 ;  /* 0xbfe0000016167429 */ /* 0x000fe20000000000 */
[----:B------:R-:W-:Y:S01]  /*18d0*/  MOV R16, 0x0 ;  /* 0x0000000000107802 */ /* 0x000fe20000000f00 */
[----:B------:R-:W-:Y:S01]  /*18e0*/  DADD R42, R42, -0.5 ;  /* 0xbfe000002a2a7429 */ /* 0x000fe20000000000 */
[----:B------:R-:W-:Y:S01]  /*18f0*/  IMAD.MOV.U32 R17, RZ, RZ, 0x3fd80000 ;  /* 0x3fd80000ff117424 */ /* 0x000fe200078e00ff */
[----:B------:R-:W-:Y:S04]  /*1900*/  BSSY.RECONVERGENT B2, `(.L_x_627) ;  /* 0x0000017000027945 */ /* 0x000fe80003800200 */
[----:B------:R-:W-:-:S08]  /*1910*/  DMUL R46, R22, R22 ;  /* 0x00000016162e7228 */ /* 0x000fd00000000000 */
[----:B------:R-:W-:-:S06]  /*1920*/  DFMA R46, R42, R42, R46 ;  /* 0x0000002a2a2e722b */ /* 0x000fcc000000002e */
[----:B------:R-:W0:Y:S04]  /*1930*/  MUFU.RSQ64H R21, R47 ;  /* 0x0000002f00157308 */ /* 0x000e280000001c00 */
[----:B------:R-:W-:-:S05]  /*1940*/  VIADD R20, R47, 0xfcb00000 ;  /* 0xfcb000002f147836 */ /* 0x000fca0000000000 */
[----:B------:R-:W-:Y:S01]  /*1950*/  ISETP.GE.U32.AND P0, PT, R20, 0x7ca00000, PT ;  /* 0x7ca000001400780c */ /* 0x000fe20003f06070 */
[----:B0-----:R-:W-:-:S08]  /*1960*/  DMUL R18, R20, R20 ;  /* 0x0000001414127228 */ /* 0x001fd00000000000 */
[----:B------:R-:W-:-:S08]  /*1970*/  DFMA R18, R46, -R18, 1 ;  /* 0x3ff000002e12742b */ /* 0x000fd00000000812 */
[----:B------:R-:W-:Y:S02]  /*1980*/  DFMA R16, R18, R16, 0.5 ;  /* 0x3fe000001210742b */ /* 0x000fe40000000010 */
[----:B------:R-:W-:-:S08]  /*1990*/  DMUL R44, R20, R18 ;  /* 0x00000012142c7228 */ /* 0x000fd00000000000 */
[----:B------:R-:W-:-:S08]  /*19a0*/  DFMA R44, R16, R44, R20 ;  /* 0x0000002c102c722b */ /* 0x000fd00000000014 */
[----:B------:R-:W-:Y:S02]  /*19b0*/  DMUL R30, R46, R44 ;  /* 0x0000002c2e1e7228 */ /* 0x000fe40000000000 */
[----:B------:R-:W-:Y:S02]  /*19c0*/  VIADD R17, R45, 0xfff00000 ;  /* 0xfff000002d117836 */ /* 0x000fe40000000000 */
[----:B------:R-:W-:-:S04]  /*19d0*/  IMAD.MOV.U32 R16, RZ, RZ, R44 ;  /* 0x000000ffff107224 */ /* 0x000fc800078e002c */
[----:B------:R-:W-:-:S08]  /*19e0*/  DFMA R18, R30, -R30, R46 ;  /* 0x8000001e1e12722b */ /* 0x000fd0000000002e */
[----:B------:R-:W-:Y:S01]  /*19f0*/  DFMA R50, R18, R16, R30 ;  /* 0x000000101232722b */ /* 0x000fe2000000001e */
[----:B------:R-:W-:Y:S10]  /*1a00*/  @!P0 BRA `(.L_x_628) ;  /* 0x0000000000188947 */ /* 0x000ff40003800000 */
[----:B------:R-:W-:Y:S01]  /*1a10*/  MOV R28, R30 ;  /* 0x0000001e001c7202 */ /* 0x000fe20000000f00 */
[----:B------:R-:W-:Y:S01]  /*1a20*/  IMAD.MOV.U32 R16, RZ, RZ, R44 ;  /* 0x000000ffff107224 */ /* 0x000fe200078e002c */
[----:B------:R-:W-:Y:S01]  /*1a30*/  MOV R30, 0x1a70 ;  /* 0x00001a70001e7802 */ /* 0x000fe20000000f00 */
[----:B------:R-:W-:Y:S02]  /*1a40*/  IMAD.MOV.U32 R21, RZ, RZ, R47 ;  /* 0x000000ffff157224 */ /* 0x000fe400078e002f */
[----:B------:R-:W-:-:S07]  /*1a50*/  IMAD.MOV.U32 R15, RZ, RZ, R31 ;  /* 0x000000ffff0f7224 */ /* 0x000fce00078e001f */
[----:B------:R-:W-:Y:S05]  /*1a60*/  CALL.REL.NOINC `($__internal_2_$__cuda_sm20_dsqrt_rn_f64_mediumpath_v1) ;  /* 0x00000038005c7944 */ /* 0x000fea0003c00000 */
.L_x_628:
[----:B------:R-:W-:Y:S05]  /*1a70*/  BSYNC.RECONVERGENT B2 ;  /* 0x0000000000027941 */ /* 0x000fea0003800200 */
.L_x_627:
[----:B------:R-:W-:Y:S01]  /*1a80*/  DMUL R30, R36, R42 ;  /* 0x0000002a241e7228 */ /* 0x000fe20000000000 */
[----:B------:R-:W-:Y:S01]  /*1a90*/  UMOV UR8, 0x812dea11 ;  /* 0x812dea1100087882 */ /* 0x000fe20000000000 */
[----:B------:R-:W-:-:S06]  /*1aa0*/  UMOV UR9, 0x3d719799 ;  /* 0x3d71979900097882 */ /* 0x000fcc0000000000 */
[----:B------:R-:W-:-:S08]  /*1ab0*/  DFMA R30, R34, R22, -R30 ;  /* 0x00000016221e722b */ /* 0x000fd0000000081e */
[----:B------:R-:W-:-:S14]  /*1ac0*/  DSETP.GEU.AND P0, PT, |R30|, UR8, PT ;  /* 0x000000081e007e2a */ /* 0x000fdc000bf0e200 */
[----:B------:R-:W-:Y:S05]  /*1ad0*/  @!P0 BRA `(.L_x_599) ;  /* 0x00000008000c8947 */ /* 0x000fea0003800000 */
[----:B------:R-:W0:Y:S01]  /*1ae0*/  MUFU.RCP64H R19, R31 ;  /* 0x0000001f00137308 */ /* 0x000e220000001800 */
[----:B------:R-:W-:Y:S01]  /*1af0*/  IMAD.MOV.U32 R18, RZ, RZ, 0x1 ;  /* 0x00000001ff127424 */ /* 0x000fe200078e00ff */
[----:B------:R-:W-:Y:S01]  /*1b00*/  DADD R2, R2, -0.5 ;  /* 0xbfe0000002027429 */ /* 0x000fe20000000000 */
[----:B------:R-:W-:Y:S01]  /*1b10*/  BSSY.RECONVERGENT B3, `(.L_x_629) ;  /* 0x0000016000037945 */ /* 0x000fe20003800200 */
[----:B------:R-:W-:-:S06]  /*1b20*/  DADD R24, R24, -0.5 ;  /* 0xbfe0000018187429 */ /* 0x000fcc0000000000 */
[----:B------:R-:W-:Y:S02]  /*1b30*/  DMUL R42, R42, R2 ;  /* 0x000000022a2a7228 */ /* 0x000fe40000000000 */
[----:B0-----:R-:W-:-:S06]  /*1b40*/  DFMA R16, -R30, R18, 1 ;  /* 0x3ff000001e10742b */ /* 0x001fcc0000000112 */
[----:B------:R-:W-:Y:S02]  /*1b50*/  DFMA R22, R22, R24, -R42 ;  /* 0x000000181616722b */ /* 0x000fe4000000082a */
[----:B------:R-:W-:-:S08]  /*1b60*/  DFMA R16, R16, R16, R16 ;  /* 0x000000101010722b */ /* 0x000fd00000000010 */
[----:B------:R-:W-:Y:S01]  /*1b70*/  FSETP.GEU.AND P2, PT, |R23|, 6.5827683646048100446e-37, PT ;  /* 0x036000001700780b */ /* 0x000fe20003f4e200 */
        /* <DEDUP_REMOVED lines=13> */
[----:B------:R-:W-:Y:S01]  /*1c50*/  IMAD.MOV.U32 R48, RZ, RZ, R18 ;  /* 0x000000ffff307224 */ /* 0x000fe200078e0012 */
[----:B------:R-:W-:-:S07]  /*1c60*/  MOV R49, R15 ;  /* 0x0000000f00317202 */ /* 0x000fce0000000f00 */
.L_x_630:
[----:B------:R-:W-:Y:S05]  /*1c70*/  BSYNC.RECONVERGENT B3 ;  /* 0x0000000000037941 */ /* 0x000fea0003800200 */
.L_x_629:
[----:B------:R-:W0:Y:S01]  /*1c80*/  MUFU.RCP64H R19, R31 ;  /* 0x0000001f00137308 */ /* 0x000e220000001800 */
[----:B------:R-:W-:Y:S01]  /*1c90*/  IMAD.MOV.U32 R18, RZ, RZ, 0x1 ;  /* 0x00000001ff127424 */ /* 0x000fe200078e00ff */
[----:B------:R-:W-:Y:S01]  /*1ca0*/  DMUL R22, R34, R2 ;  /* 0x0000000222167228 */ /* 0x000fe20000000000 */
[----:B------:R-:W-:Y:S07]  /*1cb0*/  BSSY.RECONVERGENT B3, `(.L_x_631) ;  /* 0x0000014000037945 */ /* 0x000fee0003800200 */
[----:B------:R-:W-:-:S02]  /*1cc0*/  DFMA R22, R36, R24, -R22 ;  /* 0x000000182416722b */ /* 0x000fc40000000816 */
[----:B0-----:R-:W-:-:S08]  /*1cd0*/  DFMA R16, -R30, R18, 1 ;  /* 0x3ff000001e10742b */ /* 0x001fd00000000112 */
[----:B------:R-:W-:Y:S01]  /*1ce0*/  FSETP.GEU.AND P2, PT, |R23|, 6.5827683646048100446e-37, PT ;  /* 0x036000001700780b */ /* 0x000fe20003f4e200 */
        /* <DEDUP_REMOVED lines=16> */
.L_x_632:
[----:B------:R-:W-:Y:S05]  /*1df0*/  BSYNC.RECONVERGENT B3 ;  /* 0x0000000000037941 */ /* 0x000fea0003800200 */
.L_x_631:
[----:B------:R-:W-:-:S14]  /*1e00*/  DSETP.GE.AND P0, PT, R48, R4, PT ;  /* 0x000000043000722a */ /* 0x000fdc0003f06000 */
[----:B------:R-:W-:Y:S05]  /*1e10*/  @!P0 BRA `(.L_x_599) ;  /* 0x00000004003c8947 */ /* 0x000fea0003800000 */
        /* <DEDUP_REMOVED lines=21> */
[----:B------:R-:W-:-:S07]  /*1f70*/  IMAD.MOV.U32 R19, RZ, RZ, R15 ;  /* 0x000000ffff137224 */ /* 0x000fce00078e000f */
.L_x_634:
[----:B------:R-:W-:Y:S05]  /*1f80*/  BSYNC.RECONVERGENT B3 ;  /* 0x0000000000037941 */ /* 0x000fea0003800200 */
.L_x_633:
[----:B------:R-:W-:-:S06]  /*1f90*/  DSETP.GE.AND P0, PT, R2, R18, PT ;  /* 0x000000120200722a */ /* 0x000fcc0003f06000 */
[----:B------:R-:W-:-:S14]  /*1fa0*/  DSETP.GTU.OR P0, PT, R48, R32, !P0 ;  /* 0x000000203000722a */ /* 0x000fdc000470c400 */
[----:B------:R-:W-:Y:S05]  /*1fb0*/  @P0 BRA `(.L_x_599) ;  /* 0x0000000000d40947 */ /* 0x000fea0003800000 */
        /* <DEDUP_REMOVED lines=18> */
[----:B------:R-:W-:Y:S01]  /*20e0*/  IMAD.MOV.U32 R18, RZ, RZ, R50 ;  /* 0x000000ffff127224 */ /* 0x000fe200078e0032 */
[----:B------:R-:W-:Y:S02]  /*20f0*/  MOV R19, R51 ;  /* 0x0000003300137202 */ /* 0x000fe40000000f00 */
[----:B------:R-:W-:Y:S01]  /*2100*/  MOV R16, 0x2140 ;  /* 0x0000214000107802 */ /* 0x000fe20000000f00 */
[----:B0-----:R-:W-:Y:S02]  /*2110*/  IMAD.U32 R22, RZ, RZ, UR8 ;  /* 0x00000008ff167e24 */ /* 0x001fe4000f8e00ff */
[----:B------:R-:W-:-:S07]  /*2120*/  IMAD.U32 R23, RZ, RZ, UR9 ;  /* 0x00000009ff177e24 */ /* 0x000fce000f8e00ff */
[----:B------:R-:W-:Y:S05]  /*2130*/  CALL.REL.NOINC `($__internal_1_$__cuda_sm20_div_rn_f64_full) ;  /* 0x0000002c00247944 */ /* 0x000fea0003c00000 */
[----:B------:R-:W-:-:S07]  /*2140*/  IMAD.MOV.U32 R19, RZ, RZ, R15 ;  /* 0x000000ffff137224 */ /* 0x000fce00078e000f */
.L_x_636:
[----:B------:R-:W-:Y:S05]  /*2150*/  BSYNC.RECONVERGENT B3 ;  /* 0x0000000000037941 */ /* 0x000fea0003800200 */
.L_x_635:
[----:B------:R-:W-:-:S08]  /*2160*/  DADD R18, R18, 1 ;  /* 0x3ff0000012127429 */ /* 0x000fd00000000000 */
[----:B------:R-:W-:-:S14]  /*2170*/  DSETP.GTU.AND P0, PT, R2, R18, PT ;  /* 0x000000120200722a */ /* 0x000fdc0003f0c000 */
[----:B------:R-:W-:Y:S05]  /*2180*/  @P0 BRA `(.L_x_599) ;  /* 0x0000000000600947 */ /* 0x000fea0003800000 */
[----:B------:R-:W0:Y:S01]  /*2190*/  LDC R22, c[0x0][0x3c0] ;  /* 0x0000f000ff167b82 */ /* 0x000e220000000800 */
[----:B------:R-:W-:Y:S01]  /*21a0*/  BSSY.RECONVERGENT B2, `(.L_x_637) ;  /* 0x0000015000027945 */ /* 0x000fe20003800200 */
[----:B0-----:R-:W-:-:S13]  /*21b0*/  ISETP.GE.AND P0, PT, R7, R22, PT ;  /* 0x000000160700720c */ /* 0x001fda0003f06270 */
[----:B------:R-:W-:Y:S05]  /*21c0*/  @P0 BRA `(.L_x_638) ;  /* 0x0000000000480947 */ /* 0x000fea0003800000 */
[----:B------:R-:W0:Y:S01]  /*21d0*/  LDC.64 R20, c[0x0][0x3b0] ;  /* 0x0000ec00ff147b82 */ /* 0x000e220000000a00 */
[----:B------:R-:W1:Y:S01]  /*21e0*/  LDCU.64 UR8, c[0x0][0x3d8] ;  /* 0x00007b00ff0877ac */ /* 0x000e620008000a00 */
[----:B------:R-:W-:Y:S01]  /*21f0*/  DSETP.GT.AND P0, PT, R30, RZ, PT ;  /* 0x000000ff1e00722a */ /* 0x000fe20003f04000 */
[----:B------:R-:W-:Y:S02]  /*2200*/  IMAD R15, R14, R22, R7 ;  /* 0x000000160e0f7224 */ /* 0x000fe400078e0207 */
[----:B------:R-:W-:-:S03]  /*2210*/  IMAD.MOV.U32 R24, RZ, RZ, 0x1 ;  /* 0x00000001ff187424 */ /* 0x000fc600078e00ff */
[----:B------:R-:W2:Y:S08]  /*2220*/  LDC.64 R18, c[0x0][0x3e0] ;  /* 0x0000f800ff127b82 */ /* 0x000eb00000000a00 */
[----:B------:R-:W3:Y:S01]  /*2230*/  LDC.64 R16, c[0x0][0x3e8] ;  /* 0x0000fa00ff107b82 */ /* 0x000ee20000000a00 */
[----:B-1----:R-:W-:-:S04]  /*2240*/  IADD3 R22, P2, PT, R15, UR8, RZ ;  /* 0x000000080f167c10 */ /* 0x002fc8000ff5e0ff */
[C---:B------:R-:W-:Y:S01]  /*2250*/  LEA.HI.X.SX32 R23, R15.reuse, UR9, 0x1, P2 ;  /* 0x000000090f177c11 */ /* 0x040fe200090f0eff */
[----:B0-----:R-:W-:-:S05]  /*2260*/  IMAD.WIDE R20, R15, 0x4, R20 ;  /* 0x000000040f147825 */ /* 0x001fca00078e0214 */
[----:B------:R0:W-:Y:S01]  /*2270*/  STG.E desc[UR6][R20.64], R27 ;  /* 0x0000001b14007986 */ /* 0x0001e2000c101906 */
[----:B--2---:R-:W-:-:S05]  /*2280*/  IMAD.WIDE R18, R15, 0x8, R18 ;  /* 0x000000080f127825 */ /* 0x004fca00078e0212 */
[----:B------:R0:W-:Y:S01]  /*2290*/  STG.E.64 desc[UR6][R18.64], R48 ;  /* 0x0000003012007986 */ /* 0x0001e2000c101b06 */
[----:B---3--:R-:W-:Y:S01]  /*22a0*/  IMAD.WIDE R16, R15, 0x8, R16 ;  /* 0x000000080f107825 */ /* 0x008fe200078e0210 */
[----:B------:R-:W-:-:S04]  /*22b0*/  @P0 PRMT R15, R24, 0x7610, R15 ;  /* 0x00007610180f0816 */ /* 0x000fc8000000000f */
[----:B------:R0:W-:Y:S04]  /*22c0*/  STG.E.64 desc[UR6][R16.64], R2 ;  /* 0x0000000210007986 */ /* 0x0001e8000c101b06 */
[----:B------:R0:W-:Y:S04]  /*22d0*/  @P0 STG.E.U8 desc[UR6][R22.64], R15 ;  /* 0x0000000f16000986 */ /* 0x0001e8000c101106 */
[----:B------:R0:W-:Y:S02]  /*22e0*/  @!P0 STG.E.U8 desc[UR6][R22.64], RZ ;  /* 0x000000ff16008986 */ /* 0x0001e4000c101106 */
.L_x_638:
[----:B------:R-:W-:Y:S05]  /*22f0*/  BSYNC.RECONVERGENT B2 ;  /* 0x0000000000027941 */ /* 0x000fea0003800200 */
.L_x_637:
[----:B------:R-:W-:-:S07]  /*2300*/  VIADD R7, R7, 0x1 ;  /* 0x0000000107077836 */ /* 0x000fce0000000000 */
.L_x_599:
[----:B------:R-:W-:Y:S05]  /*2310*/  BSYNC.RECONVERGENT B0 ;  /* 0x0000000000007941 */ /* 0x000fea0003800200 */
.L_x_598:
[----:B------:R-:W-:Y:S05]  /*2320*/  @P1 BRA `(.L_x_639) ;  /* 0xffffffec00281947 */ /* 0x000fea000383ffff */
.L_x_596:
[----:B------:R-:W-:Y:S05]  /*2330*/  BSYNC.RECONVERGENT B1 ;  /* 0x0000000000017941 */ /* 0x000fea0003800200 */
.L_x_594:
[----:B------:R-:W0:Y:S01]  /*2340*/  LDCU UR5, c[0x0][0x3c4] ;  /* 0x00007880ff0577ac */ /* 0x000e220008000800 */
[----:B------:R-:W-:Y:S01]  /*2350*/  ISETP.GE.AND P0, PT, R8, 0x1, PT ;  /* 0x000000010800780c */ /* 0x000fe20003f06270 */
[----:B------:R-:W-:Y:S01]  /*2360*/  BSSY.RECONVERGENT B1, `(.L_x_640) ;  /* 0x0000151000017945 */ /* 0x000fe20003800200 */
[----:B0-----:R-:W-:-:S11]  /*2370*/  IMAD R16, R11, UR5, R0 ;  /* 0x000000050b107c24 */ /* 0x001fd6000f8e0200 */
[----:B------:R-:W-:Y:S05]  /*2380*/  @!P0 BRA `(.L_x_641) ;  /* 0x0000000000208947 */ /* 0x000fea0003800000 */
[----:B------:R-:W-:-:S07]  /*2390*/  MOV R2, RZ ;  /* 0x000000ff00027202 */ /* 0x000fce0000000f00 */
.L_x_643:
[----:B------:R-:W-:-:S06]  /*23a0*/  IMAD R3, R2, 0x4, R1 ;  /* 0x0000000402037824 */ /* 0x000fcc00078e0201 */
[----:B------:R-:W2:Y:S02]  /*23b0*/  LDL R3, [R3] ;  /* 0x0000000003037983 */ /* 0x000ea40000100800 */
[----:B--2---:R-:W-:-:S13]  /*23c0*/  ISETP.NE.AND P0, PT, R3, R16, PT ;  /* 0x000000100300720c */ /* 0x004fda0003f05270 */
[----:B------:R-:W-:Y:S05]  /*23d0*/  @!P0 BRA `(.L_x_642) ;  /* 0x0000001400248947 */ /* 0x000fea0003800000 */
[----:B------:R-:W-:-:S05]  /*23e0*/  VIADD R2, R2, 0x1 ;  /* 0x0000000102027836 */ /* 0x000fca0000000000 */
[----:B------:R-:W-:-:S13]  /*23f0*/  ISETP.NE.AND P0, PT, R2, R8, PT ;  /* 0x000000080200720c */ /* 0x000fda0003f05270 */
[----:B------:R-:W-:Y:S05]  /*2400*/  @P0 BRA `(.L_x_643) ;  /* 0xfffffffc00e40947 */ /* 0x000fea000383ffff */
.L_x_641:
        /* <DEDUP_REMOVED lines=9> */
[C---:B------:R-:W-:Y:S01]  /*24a0*/  @!P1 IMAD R17, R8.reuse, 0x4, R1 ;  /* 0x0000000408119824 */ /* 0x040fe200078e0201 */
[----:B------:R-:W-:-:S04]  /*24b0*/  @!P1 IADD3 R15, PT, PT, R8, 0x1, RZ ;  /* 0x00000001080f9810 */ /* 0x000fc80007ffe0ff */
[----:B------:R0:W-:Y:S01]  /*24c0*/  @!P1 STL [R17], R16 ;  /* 0x0000001011009387 */ /* 0x0001e20000100800 */
[----:B------:R-:W-:Y:S01]  /*24d0*/  @!P1 IMAD.MOV.U32 R8, RZ, RZ, R15 ;  /* 0x000000ffff089224 */ /* 0x000fe200078e000f */
[----:B--2---:R-:W-:-:S13]  /*24e0*/  ISETP.GE.AND P0, PT, R47, R44, PT ;  /* 0x0000002c2f00720c */ /* 0x004fda0003f06270 */
[----:B0-----:R-:W-:Y:S05]  /*24f0*/  @P0 BRA `(.L_x_642) ;  /* 0x0000001000dc0947 */ /* 0x001fea0003800000 */
.L_x_684:
[----:B0-----:R-:W0:Y:S02]  /*2500*/  LDC.64 R2, c[0x0][0x3a0] ;  /* 0x0000e800ff027b82 */ /* 0x001e240000000a00 */
[----:B0-----:R-:W-:-:S05]  /*2510*/  IMAD.WIDE R2, R47, 0x4, R2 ;  /* 0x000000042f027825 */ /* 0x001fca00078e0202 */
[----:B------:R-:W2:Y:S01]  /*2520*/  LDG.E.CONSTANT R49, desc[UR6][R2.64] ;  /* 0x0000000602317981 */ /* 0x000ea2000c1e9900 */
[----:B------:R-:W-:Y:S01]  /*2530*/  VIADD R47, R47, 0x1 ;  /* 0x000000012f2f7836 */ /* 0x000fe20000000000 */
[----:B------:R-:W-:Y:S04]  /*2540*/  BSSY.RECONVERGENT B0, `(.L_x_644) ;  /* 0x0000131000007945 */ /* 0x000fe80003800200 */
        /* <DEDUP_REMOVED lines=9> */
[C---:B------:R-:W-:Y:S01]  /*25e0*/  ISETP.NE.AND P0, PT, R49.reuse, R12, PT ;  /* 0x0000000c3100720c */ /* 0x040fe20003f05270 */
[----:B------:R-:W-:Y:S03]  /*25f0*/  BSSY.RECONVERGENT B2, `(.L_x_646) ;  /* 0x0000007000027945 */ /* 0x000fe60003800200 */
[----:B------:R-:W-:Y:S01]  /*2600*/  ISETP.EQ.OR P0, PT, R49, R14, !P0 ;  /* 0x0000000e3100720c */ /* 0x000fe20004702670 */
[----:B--2---:R-:W-:-:S05]  /*2610*/  VIADD R18, R15, 0xffffffff ;  /* 0xffffffff0f127836 */ /* 0x004fca0000000000 */
[----:B------:R-:W-:-:S13]  /*2620*/  ISETP.NE.AND P2, PT, R49, R18, PT ;  /* 0x000000123100720c */ /* 0x000fda0003f45270 */
[----:B------:R-:W-:Y:S01]  /*2630*/  @P2 VIADD R15, R49, 0x1 ;  /* 0x00000001310f2836 */ /* 0x000fe20000000000 */
[----:B------:R-:W-:Y:S06]  /*2640*/  @P2 BRA `(.L_x_647) ;  /* 0x0000000000042947 */ /* 0x000fec0003800000 */
[----:B------:R0:W5:Y:S02]  /*2650*/  LDG.E.CONSTANT R15, desc[UR6][R16.64] ;  /* 0x00000006100f7981 */ /* 0x000164000c1e9900 */
.L_x_647:
[----:B------:R-:W-:Y:S05]  /*2660*/  BSYNC.RECONVERGENT B2 ;  /* 0x0000000000027941 */ /* 0x000fea0003800200 */
.L_x_646:
[----:B-----5:R-:W-:-:S13]  /*2670*/  ISETP.EQ.OR P0, PT, R15, R14, P0 ;  /* 0x0000000e0f00720c */ /* 0x020fda0000702670 */
[----:B------:R-:W-:Y:S05]  /*2680*/  @P0 BRA `(.L_x_645) ;  /* 0x0000001000700947 */ /* 0x000fea0003800000 */
[----:B------:R-:W1:Y:S01]  /*2690*/  LDC.64 R28, c[0x0][0x390] ;  /* 0x0000e400ff1c7b82 */ /* 0x000e620000000a00 */
[----:B------:R-:W-:Y:S01]  /*26a0*/  IMAD.SHL.U32 R21, R49, 0x2, RZ ;  /* 0x0000000231157824 */ /* 0x000fe200078e00ff */
[----:B------:R-:W-:-:S03]  /*26b0*/  SHF.L.U32 R15, R15, 0x1, RZ ;  /* 0x000000010f0f7819 */ /* 0x000fc600000006ff */
[----:B-1----:R-:W-:-:S04]  /*26c0*/  IMAD.WIDE R20, R21, 0x8, R28 ;  /* 0x0000000815147825 */ /* 0x002fc800078e021c */
[----:B------:R-:W-:Y:S01]  /*26d0*/  IMAD.WIDE R28, R15, 0x8, R28 ;  /* 0x000000080f1c7825 */ /* 0x000fe200078e021c */
[----:B------:R-:W2:Y:S04]  /*26e0*/  LDG.E.64.CONSTANT R18, desc[UR6][R20.64] ;  /* 0x0000000614127981 */ /* 0x000ea8000c1e9b00 */
[----:B------:R-:W2:Y:S04]  /*26f0*/  LDG.E.64.CONSTANT R22, desc[UR6][R28.64] ;  /* 0x000000061c167981 */ /* 0x000ea8000c1e9b00 */
[----:B------:R-:W3:Y:S04]  /*2700*/  LDG.E.64.CONSTANT R2, desc[UR6][R20.64+0x8] ;  /* 0x0000080614027981 */ /* 0x000ee8000c1e9b00 */
[----:B0-----:R-:W4:Y:S01]  /*2710*/  LDG.E.64.CONSTANT R16, desc[UR6][R28.64+0x8] ;  /* 0x000008061c107981 */ /* 0x001f22000c1e9b00 */
[----:B------:R-:W-:Y:S01]  /*2720*/  BSSY.RECONVERGENT B2, `(.L_x_648) ;  /* 0x0000020000027945 */ /* 0x000fe20003800200 */
[----:B--2---:R-:W-:-:S02]  /*2730*/  DADD R22, -R18, R22 ;  /* 0x0000000012167229 */ /* 0x004fc40000000116 */
[----:B------:R-:W-:Y:S02]  /*2740*/  DADD R18, -R40, R18 ;  /* 0x0000000028127229 */ /* 0x000fe40000000112 */
[----:B---3--:R-:W-:-:S04]  /*2750*/  DADD R26, -R38, R2 ;  /* 0x00000000261a7229 */ /* 0x008fc80000000102 */
[----:B------:R-:W-:Y:S02]  /*2760*/  DADD R22, R22, 1.5 ;  /* 0x3ff8000016167429 */ /* 0x000fe40000000000 */
[----:B----4-:R-:W-:Y:S02]  /*2770*/  DADD R2, -R2, R16 ;  /* 0x0000000002027229 */ /* 0x010fe40000000110 */
[----:B------:R-:W-:Y:S02]  /*2780*/  DADD R24, R18, 1.5 ;  /* 0x3ff8000012187429 */ /* 0x000fe40000000000 */
[----:B------:R-:W-:Y:S02]  /*2790*/  DADD R26, R26, 1.5 ;  /* 0x3ff800001a1a7429 */ /* 0x000fe40000000000 */
        /* <DEDUP_REMOVED lines=9> */
.L_x_653:
[----:B------:R-:W-:-:S08]  /*2830*/  DADD R22, R22, -1 ;  /* 0xbff0000016167429 */ /* 0x000fd00000000000 */
[----:B------:R-:W-:-:S08]  /*2840*/  DADD R22, R22, -1 ;  /* 0xbff0000016167429 */ /* 0x000fd00000000000 */
[----:B------:R-:W-:-:S08]  /*2850*/  DADD R22, R22, -1 ;  /* 0xbff0000016167429 */ /* 0x000fd00000000000 */
[----:B------:R-:W-:-:S08]  /*2860*/  DADD R22, R22, -1 ;  /* 0xbff0000016167429 */ /* 0x000fd00000000000 */
[----:B------:R-:W-:-:S14]  /*2870*/  DSETP.GT.AND P0, PT, R22, 4, PT ;  /* 0x401000001600742a */ /* 0x000fdc0003f04000 */
[----:B------:R-:W-:Y:S05]  /*2880*/  @P0 BRA `(.L_x_653) ;  /* 0xfffffffc00e80947 */ /* 0x000fea000383ffff */
[----:B------:R-:W-:Y:S05]  /*2890*/  BSYNC.RECONVERGENT B4 ;  /* 0x0000000000047941 */ /* 0x000fea0003800200 */
.L_x_652:
[----:B------:R-:W-:-:S13]  /*28a0*/  PLOP3.LUT P0, PT, PT, PT, PT, 0x8, 0x80 ;  /* 0x000000000080781c */ /* 0x000fda0003f0e170 */
.L_x_651:
[----:B------:R-:W-:Y:S05]  /*28b0*/  BSYNC.RECONVERGENT B3 ;  /* 0x0000000000037941 */ /* 0x000fea0003800200 */
.L_x_650:
[----:B------:R-:W-:-:S08]  /*28c0*/  DADD R16, R22, -1 ;  /* 0xbff0000016107429 */ /* 0x000fd00000000000 */
[----:B------:R-:W-:-:S14]  /*28d0*/  DSETP.GT.AND P2, PT, R16, 1, PT ;  /* 0x3ff000001000742a */ /* 0x000fdc0003f44000 */
[----:B------:R-:W-:Y:S01]  /*28e0*/  @P2 PLOP3.LUT P0, PT, PT, PT, PT, 0x8, 0x80 ;  /* 0x000000000080281c */ /* 0x000fe20003f0e170 */
[----:B------:R-:W-:-:S12]  /*28f0*/  @P2 DADD R22, R16, -1 ;  /* 0xbff0000010162429 */ /* 0x000fd80000000000 */
[----:B------:R-:W-:-:S14]  /*2900*/  DSETP.GT.OR P0, PT, R22, 1, P0 ;  /* 0x3ff000001600742a */ /* 0x000fdc0000704400 */
[----:B------:R-:W-:-:S11]  /*2910*/  @P0 DADD R22, R22, -1 ;  /* 0xbff0000016160429 */ /* 0x000fd60000000000 */
.L_x_649:
[----:B------:R-:W-:Y:S05]  /*2920*/  BSYNC.RECONVERGENT B2 ;  /* 0x0000000000027941 */ /* 0x000fea0003800200 */
.L_x_648:
        /* <DEDUP_REMOVED lines=9> */
.L_x_659:
[----:B------:R-:W-:-:S08]  /*29c0*/  DADD R2, R2, -1 ;  /* 0xbff0000002027429 */ /* 0x000fd00000000000 */
[----:B------:R-:W-:-:S08]  /*29d0*/  DADD R2, R2, -1 ;  /* 0xbff0000002027429 */ /* 0x000fd00000000000 */
[----:B------:R-:W-:-:S08]  /*29e0*/  DADD R2, R2, -1 ;  /* 0xbff0000002027429 */ /* 0x000fd00000000000 */
[----:B------:R-:W-:-:S08]  /*29f0*/  DADD R2, R2, -1 ;  /* 0xbff0000002027429 */ /* 0x000fd00000000000 */
[----:B------:R-:W-:-:S14]  /*2a00*/  DSETP.GT.AND P0, PT, R2, 4, PT ;  /* 0x401000000200742a */ /* 0x000fdc0003f04000 */
[----:B------:R-:W-:Y:S05]  /*2a10*/  @P0 BRA `(.L_x_659) ;  /* 0xfffffffc00e80947 */ /* 0x000fea000383ffff */
[----:B------:R-:W-:Y:S05]  /*2a20*/  BSYNC.RECONVERGENT B4 ;  /* 0x0000000000047941 */ /* 0x000fea0003800200 */
.L_x_658:
[----:B------:R-:W-:-:S13]  /*2a30*/  PLOP3.LUT P0, PT, PT, PT, PT, 0x8, 0x80 ;  /* 0x000000000080781c */ /* 0x000fda0003f0e170 */
.L_x_657:
[----:B------:R-:W-:Y:S05]  /*2a40*/  BSYNC.RECONVERGENT B3 ;  /* 0x0000000000037941 */ /* 0x000fea0003800200 */
.L_x_656:
[----:B------:R-:W-:-:S08]  /*2a50*/  DADD R16, R2, -1 ;  /* 0xbff0000002107429 */ /* 0x000fd00000000000 */
[----:B------:R-:W-:-:S14]  /*2a60*/  DSETP.GT.AND P2, PT, R16, 1, PT ;  /* 0x3ff000001000742a */ /* 0x000fdc0003f44000 */
[----:B------:R-:W-:Y:S01]  /*2a70*/  @P2 PLOP3.LUT P0, PT, PT, PT, PT, 0x8, 0x80 ;  /* 0x000000000080281c */ /* 0x000fe20003f0e170 */
[----:B------:R-:W-:-:S12]  /*2a80*/  @P2 DADD R2, R16, -1 ;  /* 0xbff0000010022429 */ /* 0x000fd80000000000 */
[----:B------:R-:W-:-:S14]  /*2a90*/  DSETP.GT.OR P0, PT, R2, 1, P0 ;  /* 0x3ff000000200742a */ /* 0x000fdc0000704400 */
[----:B------:R-:W-:-:S11]  /*2aa0*/  @P0 DADD R2, R2, -1 ;  /* 0xbff0000002020429 */ /* 0x000fd60000000000 */
.L_x_655:
[----:B------:R-:W-:Y:S05]  /*2ab0*/  BSYNC.RECONVERGENT B2 ;  /* 0x0000000000027941 */ /* 0x000fea0003800200 */
.L_x_654:
        /* <DEDUP_REMOVED lines=9> */
.L_x_665:
[----:B------:R-:W-:-:S08]  /*2b50*/  DADD R24, R24, -1 ;  /* 0xbff0000018187429 */ /* 0x000fd00000000000 */
[----:B------:R-:W-:-:S08]  /*2b60*/  DADD R24, R24, -1 ;  /* 0xbff0000018187429 */ /* 0x000fd00000000000 */
[----:B------:R-:W-:-:S08]  /*2b70*/  DADD R24, R24, -1 ;  /* 0xbff0000018187429 */ /* 0x000fd00000000000 */
[----:B------:R-:W-:-:S08]  /*2b80*/  DADD R24, R24, -1 ;  /* 0xbff0000018187429 */ /* 0x000fd00000000000 */
[----:B------:R-:W-:-:S14]  /*2b90*/  DSETP.GT.AND P0, PT, R24, 4, PT ;  /* 0x401000001800742a */ /* 0x000fdc0003f04000 */
[----:B------:R-:W-:Y:S05]  /*2ba0*/  @P0 BRA `(.L_x_665) ;  /* 0xfffffffc00e80947 */ /* 0x000fea000383ffff */
[----:B------:R-:W-:Y:S05]  /*2bb0*/  BSYNC.RECONVERGENT B4 ;  /* 0x0000000000047941 */ /* 0x000fea0003800200 */
.L_x_664:
[----:B------:R-:W-:-:S13]  /*2bc0*/  PLOP3.LUT P0, PT, PT, PT, PT, 0x8, 0x80 ;  /* 0x000000000080781c */ /* 0x000fda0003f0e170 */
.L_x_663:
[----:B------:R-:W-:Y:S05]  /*2bd0*/  BSYNC.RECONVERGENT B3 ;  /* 0x0000000000037941 */ /* 0x000fea0003800200 */
.L_x_662:
[----:B------:R-:W-:-:S08]  /*2be0*/  DADD R16, R24, -1 ;  /* 0xbff0000018107429 */ /* 0x000fd00000000000 */
[----:B------:R-:W-:-:S14]  /*2bf0*/  DSETP.GT.AND P2, PT, R16, 1, PT ;  /* 0x3ff000001000742a */ /* 0x000fdc0003f44000 */
[----:B------:R-:W-:Y:S01]  /*2c00*/  @P2 PLOP3.LUT P0, PT, PT, PT, PT, 0x8, 0x80 ;  /* 0x000000000080281c */ /* 0x000fe20003f0e170 */
[----:B------:R-:W-:-:S12]  /*2c10*/  @P2 DADD R24, R16, -1 ;  /* 0xbff0000010182429 */ /* 0x000fd80000000000 */
[----:B------:R-:W-:-:S14]  /*2c20*/  DSETP.GT.OR P0, PT, R24, 1, P0 ;  /* 0x3ff000001800742a */ /* 0x000fdc0000704400 */
[----:B------:R-:W-:-:S11]  /*2c30*/  @P0 DADD R24, R24, -1 ;  /* 0xbff0000018180429 */ /* 0x000fd60000000000 */
.L_x_661:
[----:B------:R-:W-:Y:S05]  /*2c40*/  BSYNC.RECONVERGENT B2 ;  /* 0x0000000000027941 */ /* 0x000fea0003800200 */
.L_x_660:
        /* <DEDUP_REMOVED lines=9> */
.L_x_671:
[----:B------:R-:W-:-:S08]  /*2ce0*/  DADD R26, R26, -1 ;  /* 0xbff000001a1a7429 */ /* 0x000fd00000000000 */
[----:B------:R-:W-:-:S08]  /*2cf0*/  DADD R26, R26, -1 ;  /* 0xbff000001a1a7429 */ /* 0x000fd00000000000 */
[----:B------:R-:W-:-:S08]  /*2d00*/  DADD R26, R26, -1 ;  /* 0xbff000001a1a7429 */ /* 0x000fd00000000000 */
[----:B------:R-:W-:-:S08]  /*2d10*/  DADD R26, R26, -1 ;  /* 0xbff000001a1a7429 */ /* 0x000fd00000000000 */
[----:B------:R-:W-:-:S14]  /*2d20*/  DSETP.GT.AND P0, PT, R26, 4, PT ;  /* 0x401000001a00742a */ /* 0x000fdc0003f04000 */
[----:B------:R-:W-:Y:S05]  /*2d30*/  @P0 BRA `(.L_x_671) ;  /* 0xfffffffc00e80947 */ /* 0x000fea000383ffff */
[----:B------:R-:W-:Y:S05]  /*2d40*/  BSYNC.RECONVERGENT B4 ;  /* 0x0000000000047941 */ /* 0x000fea0003800200 */
.L_x_670:
[----:B------:R-:W-:-:S13]  /*2d50*/  PLOP3.LUT P0, PT, PT, PT, PT, 0x8, 0x80 ;  /* 0x000000000080781c */ /* 0x000fda0003f0e170 */
.L_x_669:
[----:B------:R-:W-:Y:S05]  /*2d60*/  BSYNC.RECONVERGENT B3 ;  /* 0x0000000000037941 */ /* 0x000fea0003800200 */
.L_x_668:
[----:B------:R-:W-:-:S08]  /*2d70*/  DADD R16, R26, -1 ;  /* 0xbff000001a107429 */ /* 0x000fd00000000000 */
[----:B------:R-:W-:-:S14]  /*2d80*/  DSETP.GT.AND P2, PT, R16, 1, PT ;  /* 0x3ff000001000742a */ /* 0x000fdc0003f44000 */
[----:B------:R-:W-:Y:S01]  /*2d90*/  @P2 PLOP3.LUT P0, PT, PT, PT, PT, 0x8, 0x80 ;  /* 0x000000000080281c */ /* 0x000fe20003f0e170 */
[----:B------:R-:W-:-:S12]  /*2da0*/  @P2 DADD R26, R16, -1 ;  /* 0xbff00000101a2429 */ /* 0x000fd80000000000 */
[----:B------:R-:W-:-:S14]  /*2db0*/  DSETP.GT.OR P0, PT, R26, 1, P0 ;  /* 0x3ff000001a00742a */ /* 0x000fdc0000704400 */
[----:B------:R-:W-:-:S11]  /*2dc0*/  @P0 DADD R26, R26, -1 ;  /* 0xbff000001a1a0429 */ /* 0x000fd60000000000 */
.L_x_667:
[----:B------:R-:W-:Y:S05]  /*2dd0*/  BSYNC.RECONVERGENT B2 ;  /* 0x0000000000027941 */ /* 0x000fea0003800200 */
.L_x_666:
[----:B------:R-:W-:Y:S01]  /*2de0*/  DADD R2, R2, -0.5 ;  /* 0xbfe0000002027429 */ /* 0x000fe20000000000 */
[----:B------:R-:W-:Y:S01]  /*2df0*/  IMAD.MOV.U32 R16, RZ, RZ, 0x0 ;  /* 0x00000000ff107424 */ /* 0x000fe200078e00ff */
        /* <DEDUP_REMOVED lines=25> */
[----:B------:R-:W-:Y:S02]  /*2f90*/  IMAD.MOV.U32 R30, RZ, RZ, R50 ;  /* 0x000000ffff1e7224 */ /* 0x000fe400078e0032 */
[----:B------:R-:W-:-:S07]  /*2fa0*/  IMAD.MOV.U32 R31, RZ, RZ, R51 ;  /* 0x000000ffff1f7224 */ /* 0x000fce00078e0033 */
.L_x_673:
[----:B------:R-:W-:Y:S05]  /*2fb0*/  BSYNC.RECONVERGENT B2 ;  /* 0x0000000000027941 */ /* 0x000fea0003800200 */
.L_x_672:
[----:B------:R-:W-:Y:S01]  /*2fc0*/  DMUL R28, R36, R22 ;  /* 0x00000016241c7228 */ /* 0x000fe20000000000 */
[----:B------:R-:W-:Y:S01]  /*2fd0*/  UMOV UR8, 0x812dea11 ;  /* 0x812dea1100087882 */ /* 0x000fe20000000000 */
[----:B------:R-:W-:-:S06]  /*2fe0*/  UMOV UR9, 0x3d719799 ;  /* 0x3d71979900097882 */ /* 0x000fcc0000000000 */
[----:B------:R-:W-:-:S08]  /*2ff0*/  DFMA R28, R34, R2, -R28 ;  /* 0x00000002221c722b */ /* 0x000fd0000000081c */
[----:B------:R-:W-:-:S14]  /*3000*/  DSETP.GEU.AND P0, PT, |R28|, UR8, PT ;  /* 0x000000081c007e2a */ /* 0x000fdc000bf0e200 */
[----:B------:R-:W-:Y:S05]  /*3010*/  @!P0 BRA `(.L_x_645) ;  /* 0x00000008000c8947 */ /* 0x000fea0003800000 */
[----:B------:R-:W0:Y:S01]  /*3020*/  MUFU.RCP64H R19, R29 ;  /* 0x0000001d00137308 */ /* 0x000e220000001800 */
[----:B------:R-:W-:Y:S01]  /*3030*/  MOV R18, 0x1 ;  /* 0x0000000100127802 */ /* 0x000fe20000000f00 */
        /* <DEDUP_REMOVED lines=23> */
.L_x_675:
[----:B------:R-:W-:Y:S05]  /*31b0*/  BSYNC.RECONVERGENT B3 ;  /* 0x0000000000037941 */ /* 0x000fea0003800200 */
.L_x_674:
        /* <DEDUP_REMOVED lines=17> */
[----:B------:R-:W-:Y:S01]  /*32d0*/  MOV R18, R28 ;  /* 0x0000001c00127202 */ /* 0x000fe20000000f00 */
[----:B------:R-:W-:Y:S01]  /*32e0*/  IMAD.MOV.U32 R19, RZ, RZ, R29 ;  /* 0x000000ffff137224 */ /* 0x000fe200078e001d */
[----:B------:R-:W-:-:S07]  /*32f0*/  MOV R16, 0x3310 ;  /* 0x0000331000107802 */ /* 0x000fce0000000f00 */
[----:B------:R-:W-:Y:S05]  /*3300*/  CALL.REL.NOINC `($__internal_1_$__cuda_sm20_div_rn_f64_full) ;  /* 0x0000001800b07944 */ /* 0x000fea0003c00000 */
[----:B------:R-:W-:Y:S02]  /*3310*/  IMAD.MOV.U32 R24, RZ, RZ, R18 ;  /* 0x000000ffff187224 */ /* 0x000fe400078e0012 */
[----:B------:R-:W-:-:S07]  /*3320*/  IMAD.MOV.U32 R25, RZ, RZ, R15 ;  /* 0x000000ffff197224 */ /* 0x000fce00078e000f */
.L_x_677:
[----:B------:R-:W-:Y:S05]  /*3330*/  BSYNC.RECONVERGENT B3 ;  /* 0x0000000000037941 */ /* 0x000fea0003800200 */
.L_x_676:
[----:B------:R-:W-:-:S14]  /*3340*/  DSETP.GE.AND P0, PT, R2, R4, PT ;  /* 0x000000040200722a */ /* 0x000fdc0003f06000 */
[----:B------:R-:W-:Y:S05]  /*3350*/  @!P0 BRA `(.L_x_645) ;  /* 0x00000004003c8947 */ /* 0x000fea0003800000 */
[----:B------:R-:W0:Y:S01]  /*3360*/  MUFU.RCP64H R17, R31 ;  /* 0x0000001f00117308 */ /* 0x000e220000001800 */
[----:B------:R-:W-:Y:S01]  /*3370*/  IMAD.MOV.U32 R16, RZ, RZ, 0x1 ;  /* 0x00000001ff107424 */ /* 0x000fe200078e00ff */
        /* <DEDUP_REMOVED lines=16> */
[----:B------:R-:W-:Y:S02]  /*3480*/  MOV R19, R31 ;  /* 0x0000001f00137202 */ /* 0x000fe40000000f00 */
[----:B------:R-:W-:-:S07]  /*3490*/  MOV R16, 0x34b0 ;  /* 0x000034b000107802 */ /* 0x000fce0000000f00 */
[----:B------:R-:W-:Y:S05]  /*34a0*/  CALL.REL.NOINC `($__internal_1_$__cuda_sm20_div_rn_f64_full) ;  /* 0x0000001800487944 */ /* 0x000fea0003c00000 */
[----:B------:R-:W-:-:S07]  /*34b0*/  IMAD.MOV.U32 R19, RZ, RZ, R15 ;  /* 0x000000ffff137224 */ /* 0x000fce00078e000f */
.L_x_679:
[----:B------:R-:W-:Y:S05]  /*34c0*/  BSYNC.RECONVERGENT B3 ;  /* 0x0000000000037941 */ /* 0x000fea0003800200 */
.L_x_678:
        /* <DEDUP_REMOVED lines=22> */
[----:B------:R-:W-:Y:S01]  /*3630*/  MOV R16, 0x3680 ;  /* 0x0000368000107802 */ /* 0x000fe20000000f00 */
[----:B------:R-:W-:Y:S02]  /*3640*/  IMAD.MOV.U32 R19, RZ, RZ, R31 ;  /* 0x000000ffff137224 */ /* 0x000fe400078e001f */
[----:B0-----:R-:W-:Y:S01]  /*3650*/  IMAD.U32 R22, RZ, RZ, UR8 ;  /* 0x00000008ff167e24 */ /* 0x001fe2000f8e00ff */
[----:B------:R-:W-:-:S07]  /*3660*/  MOV R23, UR9 ;  /* 0x0000000900177c02 */ /* 0x000fce0008000f00 */
[----:B------:R-:W-:Y:S05]  /*3670*/  CALL.REL.NOINC `($__internal_1_$__cuda_sm20_div_rn_f64_full) ;  /* 0x0000001400d47944 */ /* 0x000fea0003c00000 */
[----:B------:R-:W-:-:S07]  /*3680*/  IMAD.MOV.U32 R19, RZ, RZ, R15 ;  /* 0x000000ffff137224 */ /* 0x000fce00078e000f */
.L_x_681:
[----:B------:R-:W-:Y:S05]  /*3690*/  BSYNC.RECONVERGENT B3 ;  /* 0x0000000000037941 */ /* 0x000fea0003800200 */
.L_x_680:
        /* <DEDUP_REMOVED lines=23> */
[----:B------:R0:W-:Y:S04]  /*3810*/  @!P0 STG.E.U8 desc[UR6][R22.64], RZ ;  /* 0x000000ff16008986 */ /* 0x0001e8000c101106 */
[----:B------:R0:W-:Y:S02]  /*3820*/  @P0 STG.E.U8 desc[UR6][R22.64], R15 ;  /* 0x0000000f16000986 */ /* 0x0001e4000c101106 */
.L_x_683:
[----:B------:R-:W-:Y:S05]  /*3830*/  BSYNC.RECONVERGENT B2 ;  /* 0x0000000000027941 */ /* 0x000fea0003800200 */
.L_x_682:
[----:B------:R-:W-:-:S07]  /*3840*/  VIADD R7, R7, 0x1 ;  /* 0x0000000107077836 */ /* 0x000fce0000000000 */
.L_x_645:
[----:B------:R-:W-:Y:S05]  /*3850*/  BSYNC.RECONVERGENT B0 ;  /* 0x0000000000007941 */ /* 0x000fea0003800200 */
.L_x_644:
[----:B------:R-:W-:Y:S05]  /*3860*/  @P1 BRA `(.L_x_684) ;  /* 0xffffffec00241947 */ /* 0x000fea000383ffff */
.L_x_642:
[----:B------:R-:W-:Y:S05]  /*3870*/  BSYNC.RECONVERGENT B1 ;  /* 0x0000000000017941 */ /* 0x000fea0003800200 */
.L_x_640:
[----:B------:R-:W0:Y:S01]  /*3880*/  LDCU UR5, c[0x0][0x3c4] ;  /* 0x00007880ff0577ac */ /* 0x000e220008000800 */
[----:B------:R-:W-:Y:S01]  /*3890*/  ISETP.GE.AND P0, PT, R8, 0x1, PT ;  /* 0x000000010800780c */ /* 0x000fe20003f06270 */
[----:B------:R-:W-:Y:S01]  /*38a0*/  BSSY.RECONVERGENT B1, `(.L_x_685) ;  /* 0x000014d000017945 */ /* 0x000fe20003800200 */
[----:B0-----:R-:W-:-:S11]  /*38b0*/  IMAD R15, R9, UR5, R0 ;  /* 0x00000005090f7c24 */ /* 0x001fd6000f8e0200 */
[----:B------:R-:W-:Y:S05]  /*38c0*/  @!P0 BRA `(.L_x_686) ;  /* 0x0000000000208947 */ /* 0x000fea0003800000 */
[----:B------:R-:W-:-:S07]  /*38d0*/  IMAD.MOV.U32 R0, RZ, RZ, RZ ;  /* 0x000000ffff007224 */ /* 0x000fce00078e00ff */
.L_x_688:
[----:B------:R-:W-:-:S06]  /*38e0*/  IMAD R2, R0, 0x4, R1 ;  /* 0x0000000400027824 */ /* 0x000fcc00078e0201 */
[----:B------:R-:W2:Y:S02]  /*38f0*/  LDL R2, [R2] ;  /* 0x0000000002027983 */ /* 0x000ea40000100800 */
[----:B--2---:R-:W-:-:S13]  /*3900*/  ISETP.NE.AND P0, PT, R2, R15, PT ;  /* 0x0000000f0200720c */ /* 0x004fda0003f05270 */
[----:B------:R-:W-:Y:S05]  /*3910*/  @!P0 BRA `(.L_x_687) ;  /* 0x0000001400148947 */ /* 0x000fea0003800000 */
[----:B------:R-:W-:-:S04]  /*3920*/  IADD3 R0, PT, PT, R0, 0x1, RZ ;  /* 0x0000000100007810 */ /* 0x000fc80007ffe0ff */
[----:B------:R-:W-:-:S13]  /*3930*/  ISETP.NE.AND P0, PT, R0, R8, PT ;  /* 0x000000080000720c */ /* 0x000fda0003f05270 */
[----:B------:R-:W-:Y:S05]  /*3940*/  @P0 BRA `(.L_x_688) ;  /* 0xfffffffc00e40947 */ /* 0x000fea000383ffff */
.L_x_686:
        /* <DEDUP_REMOVED lines=15> */
.L_x_729:
        /* <DEDUP_REMOVED lines=22> */
.L_x_692:
[----:B------:R-:W-:Y:S05]  /*3ba0*/  BSYNC.RECONVERGENT B2 ;  /* 0x0000000000027941 */ /* 0x000fea0003800200 */
.L_x_691:
        /* <DEDUP_REMOVED lines=28> */
.L_x_698:
[----:B------:R-:W-:-:S08]  /*3d70*/  DADD R42, R42, -1 ;  /* 0xbff000002a2a7429 */ /* 0x000fd00000000000 */
[----:B------:R-:W-:-:S08]  /*3d80*/  DADD R42, R42, -1 ;  /* 0xbff000002a2a7429 */ /* 0x000fd00000000000 */
[----:B------:R-:W-:-:S08]  /*3d90*/  DADD R42, R42, -1 ;  /* 0xbff000002a2a7429 */ /* 0x000fd00000000000 */
[----:B------:R-:W-:-:S08]  /*3da0*/  DADD R42, R42, -1 ;  /* 0xbff000002a2a7429 */ /* 0x000fd00000000000 */
[----:B------:R-:W-:-:S14]  /*3db0*/  DSETP.GT.AND P0, PT, R42, 4, PT ;  /* 0x401000002a00742a */ /* 0x000fdc0003f04000 */
[----:B------:R-:W-:Y:S05]  /*3dc0*/  @P0 BRA `(.L_x_698) ;  /* 0xfffffffc00e80947 */ /* 0x000fea000383ffff */
[----:B------:R-:W-:Y:S05]  /*3dd0*/  BSYNC.RECONVERGENT B4 ;  /* 0x0000000000047941 */ /* 0x000fea0003800200 */
.L_x_697:
[----:B------:R-:W-:-:S13]  /*3de0*/  PLOP3.LUT P0, PT, PT, PT, PT, 0x8, 0x80 ;  /* 0x000000000080781c */ /* 0x000fda0003f0e170 */
.L_x_696:
[----:B------:R-:W-:Y:S05]  /*3df0*/  BSYNC.RECONVERGENT B3 ;  /* 0x0000000000037941 */ /* 0x000fea0003800200 */
.L_x_695:
[----:B------:R-:W-:-:S08]  /*3e00*/  DADD R16, R42, -1 ;  /* 0xbff000002a107429 */ /* 0x000fd00000000000 */
[----:B------:R-:W-:-:S14]  /*3e10*/  DSETP.GT.AND P2, PT, R16, 1, PT ;  /* 0x3ff000001000742a */ /* 0x000fdc0003f44000 */
[----:B------:R-:W-:Y:S01]  /*3e20*/  @P2 PLOP3.LUT P0, PT, PT, PT, PT, 0x8, 0x80 ;  /* 0x000000000080281c */ /* 0x000fe20003f0e170 */
[----:B------:R-:W-:-:S12]  /*3e30*/  @P2 DADD R42, R16, -1 ;  /* 0xbff00000102a2429 */ /* 0x000fd80000000000 */
[----:B------:R-:W-:-:S14]  /*3e40*/  DSETP.GT.OR P0, PT, R42, 1, P0 ;  /* 0x3ff000002a00742a */ /* 0x000fdc0000704400 */
[----:B------:R-:W-:-:S11]  /*3e50*/  @P0 DADD R42, R42, -1 ;  /* 0xbff000002a2a0429 */ /* 0x000fd60000000000 */
.L_x_694:
[----:B------:R-:W-:Y:S05]  /*3e60*/  BSYNC.RECONVERGENT B2 ;  /* 0x0000000000027941 */ /* 0x000fea0003800200 */
.L_x_693:
        /* <DEDUP_REMOVED lines=9> */
.L_x_704:
[----:B------:R-:W-:-:S08]  /*3f00*/  DADD R22, R22, -1 ;  /* 0xbff0000016167429 */ /* 0x000fd00000000000 */
[----:B------:R-:W-:-:S08]  /*3f10*/  DADD R22, R22, -1 ;  /* 0xbff0000016167429 */ /* 0x000fd00000000000 */
[----:B------:R-:W-:-:S08]  /*3f20*/  DADD R22, R22, -1 ;  /* 0xbff0000016167429 */ /* 0x000fd00000000000 */
[----:B------:R-:W-:-:S08]  /*3f30*/  DADD R22, R22, -1 ;  /* 0xbff0000016167429 */ /* 0x000fd00000000000 */
[----:B------:R-:W-:-:S14]  /*3f40*/  DSETP.GT.AND P0, PT, R22, 4, PT ;  /* 0x401000001600742a */ /* 0x000fdc0003f04000 */
[----:B------:R-:W-:Y:S05]  /*3f50*/  @P0 BRA `(.L_x_704) ;  /* 0xfffffffc00e80947 */ /* 0x000fea000383ffff */
[----:B------:R-:W-:Y:S05]  /*3f60*/  BSYNC.RECONVERGENT B4 ;  /* 0x0000000000047941 */ /* 0x000fea0003800200 */
.L_x_703:
[----:B------:R-:W-:-:S13]  /*3f70*/  PLOP3.LUT P0, PT, PT, PT, PT, 0x8, 0x80 ;  /* 0x000000000080781c */ /* 0x000fda0003f0e170 */
.L_x_702:
[----:B------:R-:W-:Y:S05]  /*3f80*/  BSYNC.RECONVERGENT B3 ;  /* 0x0000000000037941 */ /* 0x000fea0003800200 */
.L_x_701:
[----:B------:R-:W-:-:S08]  /*3f90*/  DADD R16, R22, -1 ;  /* 0xbff0000016107429 */ /* 0x000fd00000000000 */
[----:B------:R-:W-:-:S14]  /*3fa0*/  DSETP.GT.AND P2, PT, R16, 1, PT ;  /* 0x3ff000001000742a */ /* 0x000fdc0003f44000 */
[----:B------:R-:W-:Y:S01]  /*3fb0*/  @P2 PLOP3.LUT P0, PT, PT, PT, PT, 0x8, 0x80 ;  /* 0x000000000080281c */ /* 0x000fe20003f0e170 */
[----:B------:R-:W-:-:S12]  /*3fc0*/  @P2 DADD R22, R16, -1 ;  /* 0xbff0000010162429 */ /* 0x000fd80000000000 */
[----:B------:R-:W-:-:S14]  /*3fd0*/  DSETP.GT.OR P0, PT, R22, 1, P0 ;  /* 0x3ff000001600742a */ /* 0x000fdc0000704400 */
[----:B------:R-:W-:-:S11]  /*3fe0*/  @P0 DADD R22, R22, -1 ;  /* 0xbff0000016160429 */ /* 0x000fd60000000000 */
.L_x_700:
[----:B------:R-:W-:Y:S05]  /*3ff0*/  BSYNC.RECONVERGENT B2 ;  /* 0x0000000000027941 */ /* 0x000fea0003800200 */
.L_x_699:
        /* <DEDUP_REMOVED lines=9> */
.L_x_710:
[----:B------:R-:W-:-:S08]  /*4090*/  DADD R26, R26, -1 ;  /* 0xbff000001a1a7429 */ /* 0x000fd00000000000 */
[----:B------:R-:W-:-:S08]  /*40a0*/  DADD R26, R26, -1 ;  /* 0xbff000001a1a7429 */ /* 0x000fd00000000000 */
[----:B------:R-:W-:-:S08]  /*40b0*/  DADD R26, R26, -1 ;  /* 0xbff000001a1a7429 */ /* 0x000fd00000000000 */
[----:B------:R-:W-:-:S08]  /*40c0*/  DADD R26, R26, -1 ;  /* 0xbff000001a1a7429 */ /* 0x000fd00000000000 */
[----:B------:R-:W-:-:S14]  /*40d0*/  DSETP.GT.AND P0, PT, R26, 4, PT ;  /* 0x401000001a00742a */ /* 0x000fdc0003f04000 */
[----:B------:R-:W-:Y:S05]  /*40e0*/  @P0 BRA `(.L_x_710) ;  /* 0xfffffffc00e80947 */ /* 0x000fea000383ffff */
[----:B------:R-:W-:Y:S05]  /*40f0*/  BSYNC.RECONVERGENT B4 ;  /* 0x0000000000047941 */ /* 0x000fea0003800200 */
.L_x_709:
[----:B------:R-:W-:-:S13]  /*4100*/  PLOP3.LUT P0, PT, PT, PT, PT, 0x8, 0x80 ;  /* 0x000000000080781c */ /* 0x000fda0003f0e170 */
.L_x_708:
[----:B------:R-:W-:Y:S05]  /*4110*/  BSYNC.RECONVERGENT B3 ;  /* 0x0000000000037941 */ /* 0x000fea0003800200 */
.L_x_707:
[----:B------:R-:W-:-:S08]  /*4120*/  DADD R16, R26, -1 ;  /* 0xbff000001a107429 */ /* 0x000fd00000000000 */
[----:B------:R-:W-:-:S14]  /*4130*/  DSETP.GT.AND P2, PT, R16, 1, PT ;  /* 0x3ff000001000742a */ /* 0x000fdc0003f44000 */
[----:B------:R-:W-:Y:S01]  /*4140*/  @P2 PLOP3.LUT P0, PT, PT, PT, PT, 0x8, 0x80 ;  /* 0x000000000080281c */ /* 0x000fe20003f0e170 */
[----:B------:R-:W-:-:S12]  /*4150*/  @P2 DADD R26, R16, -1 ;  /* 0xbff00000101a2429 */ /* 0x000fd80000000000 */
[----:B------:R-:W-:-:S14]  /*4160*/  DSETP.GT.OR P0, PT, R26, 1, P0 ;  /* 0x3ff000001a00742a */ /* 0x000fdc0000704400 */
[----:B------:R-:W-:-:S11]  /*4170*/  @P0 DADD R26, R26, -1 ;  /* 0xbff000001a1a0429 */ /* 0x000fd60000000000 */
.L_x_706:
[----:B------:R-:W-:Y:S05]  /*4180*/  BSYNC.RECONVERGENT B2 ;  /* 0x0000000000027941 */ /* 0x000fea0003800200 */
.L_x_705:
        /* <DEDUP_REMOVED lines=9> */
.L_x_716:
[----:B------:R-:W-:-:S08]  /*4220*/  DADD R44, R44, -1 ;  /* 0xbff000002c2c7429 */ /* 0x000fd00000000000 */
[----:B------:R-:W-:-:S08]  /*4230*/  DADD R44, R44, -1 ;  /* 0xbff000002c2c7429 */ /* 0x000fd00000000000 */
[----:B------:R-:W-:-:S08]  /*4240*/  DADD R44, R44, -1 ;  /* 0xbff000002c2c7429 */ /* 0x000fd00000000000 */
[----:B------:R-:W-:-:S08]  /*4250*/  DADD R44, R44, -1 ;  /* 0xbff000002c2c7429 */ /* 0x000fd00000000000 */
[----:B------:R-:W-:-:S14]  /*4260*/  DSETP.GT.AND P0, PT, R44, 4, PT ;  /* 0x401000002c00742a */ /* 0x000fdc0003f04000 */
[----:B------:R-:W-:Y:S05]  /*4270*/  @P0 BRA `(.L_x_716) ;  /* 0xfffffffc00e80947 */ /* 0x000fea000383ffff */
[----:B------:R-:W-:Y:S05]  /*4280*/  BSYNC.RECONVERGENT B4 ;  /* 0x0000000000047941 */ /* 0x000fea0003800200 */
.L_x_715:
[----:B------:R-:W-:-:S13]  /*4290*/  PLOP3.LUT P0, PT, PT, PT, PT, 0x8, 0x80 ;  /* 0x000000000080781c */ /* 0x000fda0003f0e170 */
.L_x_714:
[----:B------:R-:W-:Y:S05]  /*42a0*/  BSYNC.RECONVERGENT B3 ;  /* 0x0000000000037941 */ /* 0x000fea0003800200 */
.L_x_713:
[----:B------:R-:W-:-:S08]  /*42b0*/  DADD R16, R44, -1 ;  /* 0xbff000002c107429 */ /* 0x000fd00000000000 */
[----:B------:R-:W-:-:S14]  /*42c0*/  DSETP.GT.AND P2, PT, R16, 1, PT ;  /* 0x3ff000001000742a */ /* 0x000fdc0003f44000 */
[----:B------:R-:W-:Y:S01]  /*42d0*/  @P2 PLOP3.LUT P0, PT, PT, PT, PT, 0x8, 0x80 ;  /* 0x000000000080281c */ /* 0x000fe20003f0e170 */
[----:B------:R-:W-:-:S12]  /*42e0*/  @P2 DADD R44, R16, -1 ;  /* 0xbff00000102c2429 */ /* 0x000fd80000000000 */
[----:B------:R-:W-:-:S14]  /*42f0*/  DSETP.GT.OR P0, PT, R44, 1, P0 ;  /* 0x3ff000002c00742a */ /* 0x000fdc0000704400 */
[----:B------:R-:W-:-:S11]  /*4300*/  @P0 DADD R44, R44, -1 ;  /* 0xbff000002c2c0429 */ /* 0x000fd60000000000 */
.L_x_712:
[----:B------:R-:W-:Y:S05]  /*4310*/  BSYNC.RECONVERGENT B2 ;  /* 0x0000000000027941 */ /* 0x000fea0003800200 */
.L_x_711:
        /* <DEDUP_REMOVED lines=21> */
[----:B------:R-:W-:Y:S01]  /*4470*/  IMAD.MOV.U32 R16, RZ, RZ, R30 ;  /* 0x000000ffff107224 */ /* 0x000fe200078e001e */
[----:B------:R-:W-:Y:S01]  /*4480*/  MOV R15, R29 ;  /* 0x0000001d000f7202 */ /* 0x000fe20000000f00 */
[----:B------:R-:W-:Y:S01]  /*4490*/  IMAD.MOV.U32 R21, RZ, RZ, R47 ;  /* 0x000000ffff157224 */ /* 0x000fe200078e002f */
[----:B------:R-:W-:-:S07]  /*44a0*/  MOV R30, 0x44c0 ;  /* 0x000044c0001e7802 */ /* 0x000fce0000000f00 */
[----:B------:R-:W-:Y:S05]  /*44b0*/  CALL.REL.NOINC `($__internal_2_$__cuda_sm20_dsqrt_rn_f64_mediumpath_v1) ;  /* 0x0000000c00c87944 */ /* 0x000fea0003c00000 */
.L_x_718:
[----:B------:R-:W-:Y:S05]  /*44c0*/  BSYNC.RECONVERGENT B2 ;  /* 0x0000000000027941 */ /* 0x000fea0003800200 */
.L_x_717:
        /* <DEDUP_REMOVED lines=31> */
.L_x_720:
[----:B------:R-:W-:Y:S05]  /*46c0*/  BSYNC.RECONVERGENT B3 ;  /* 0x0000000000037941 */ /* 0x000fea0003800200 */
.L_x_719:
[----:B------:R-:W0:Y:S01]  /*46d0*/  MUFU.RCP64H R17, R31 ;  /* 0x0000001f00117308 */ /* 0x000e220000001800 */
[----:B------:R-:W-:Y:S01]  /*46e0*/  MOV R16, 0x1 ;  /* 0x0000000100107802 */ /* 0x000fe20000000f00 */
        /* <DEDUP_REMOVED lines=21> */
.L_x_722:
[----:B------:R-:W-:Y:S05]  /*4840*/  BSYNC.RECONVERGENT B3 ;  /* 0x0000000000037941 */ /* 0x000fea0003800200 */
.L_x_721:
        /* <DEDUP_REMOVED lines=23> */
[----:B------:R-:W-:-:S07]  /*49c0*/  IMAD.MOV.U32 R19, RZ, RZ, R15 ;  /* 0x000000ffff137224 */ /* 0x000fce00078e000f */
.L_x_724:
[----:B------:R-:W-:Y:S05]  /*49d0*/  BSYNC.RECONVERGENT B3 ;  /* 0x0000000000037941 */ /* 0x000fea0003800200 */
.L_x_723:
        /* <DEDUP_REMOVED lines=23> */
[----:B------:R-:W-:Y:S01]  /*4b50*/  IMAD.MOV.U32 R19, RZ, RZ, R51 ;  /* 0x000000ffff137224 */ /* 0x000fe200078e0033 */
[----:B0-----:R-:W-:Y:S01]  /*4b60*/  MOV R22, UR8 ;  /* 0x0000000800167c02 */ /* 0x001fe20008000f00 */
[----:B------:R-:W-:-:S07]  /*4b70*/  IMAD.U32 R23, RZ, RZ, UR9 ;  /* 0x00000009ff177e24 */ /* 0x000fce000f8e00ff */
[----:B------:R-:W-:Y:S05]  /*4b80*/  CALL.REL.NOINC `($__internal_1_$__cuda_sm20_div_rn_f64_full) ;  /* 0x0000000000907944 */ /* 0x000fea0003c00000 */
[----:B------:R-:W-:-:S07]  /*4b90*/  IMAD.MOV.U32 R19, RZ, RZ, R15 ;  /* 0x000000ffff137224 */ /* 0x000fce00078e000f */
.L_x_726:
[----:B------:R-:W-:Y:S05]  /*4ba0*/  BSYNC.RECONVERGENT B3 ;  /* 0x0000000000037941 */ /* 0x000fea0003800200 */
.L_x_725:
        /* <DEDUP_REMOVED lines=20> */
[----:B---3--:R-:W-:-:S05]  /*4cf0*/  IMAD.WIDE R18, R15, 0x8, R18 ;  /* 0x000000080f127825 */ /* 0x008fca00078e0212 */
[----:B------:R0:W-:Y:S04]  /*4d00*/  STG.E.64 desc[UR6][R18.64], R26 ;  /* 0x0000001a12007986 */ /* 0x0001e8000c101b06 */
[----:B------:R0:W-:Y:S04]  /*4d10*/  @!P0 STG.E.U8 desc[UR6][R20.64], RZ ;  /* 0x000000ff14008986 */ /* 0x0001e8000c101106 */
[----:B------:R0:W-:Y:S02]  /*4d20*/  @P0 STG.E.U8 desc[UR6][R20.64], R2 ;  /* 0x0000000214000986 */ /* 0x0001e4000c101106 */
.L_x_728:
[----:B------:R-:W-:Y:S05]  /*4d30*/  BSYNC.RECONVERGENT B2 ;  /* 0x0000000000027941 */ /* 0x000fea0003800200 */
.L_x_727:
[----:B------:R-:W-:-:S07]  /*4d40*/  VIADD R7, R7, 0x1 ;  /* 0x0000000107077836 */ /* 0x000fce0000000000 */
.L_x_690:
[----:B------:R-:W-:Y:S05]  /*4d50*/  BSYNC.RECONVERGENT B0 ;  /* 0x0000000000007941 */ /* 0x000fea0003800200 */
.L_x_689:
[----:B------:R-:W-:Y:S05]  /*4d60*/  @P1 BRA `(.L_x_729) ;  /* 0xffffffec00341947 */ /* 0x000fea000383ffff */
.L_x_687:
[----:B------:R-:W-:Y:S05]  /*4d70*/  BSYNC.RECONVERGENT B1 ;  /* 0x0000000000017941 */ /* 0x000fea0003800200 */
.L_x_685:
[----:B------:R-:W-:Y:S05]  /*4d80*/  BRA.U UP0, `(.L_x_730) ;  /* 0xffffffbd00fc7547 */ /* 0x000fea000b83ffff */
[----:B0-----:R-:W0:Y:S02]  /*4d90*/  LDC.64 R2, c[0x0][0x3b8] ;  /* 0x0000ee00ff027b82 */ /* 0x001e240000000a00 */
[----:B0-----:R-:W-:-:S05]  /*4da0*/  IMAD.WIDE R14, R14, 0x4, R2 ;  /* 0x000000040e0e7825 */ /* 0x001fca00078e0202 */
[----:B------:R-:W-:Y:S01]  /*4db0*/  STG.E desc[UR6][R14.64], R7 ;  /* 0x000000070e007986 */ /* 0x000fe2000c101906 */
[----:B------:R-:W-:Y:S05]  /*4dc0*/  EXIT ;  /* 0x000000000000794d */ /* 0x000fea0003800000 */
        .weak           $__internal_1_$__cuda_sm20_div_rn_f64_full
        .type           $__internal_1_$__cuda_sm20_div_rn_f64_full,@function
        .size           $__internal_1_$__cuda_sm20_div_rn_f64_full,($__internal_2_$__cuda_sm20_dsqrt_rn_f64_mediumpath_v1 - $__internal_1_$__cuda_sm20_div_rn_f64_full)
$__internal_1_$__cuda_sm20_div_rn_f64_full:
[----:B------:R-:W-:Y:S01]  /*4dd0*/  FSETP.GEU.AND P3, PT, |R23|, 1.469367938527859385e-39, PT ;  /* 0x001000001700780b */ /* 0x000fe20003f6e200 */
[----:B------:R-:W-:Y:S01]  /*4de0*/  IMAD.MOV.U32 R54, RZ, RZ, R22 ;  /* 0x000000ffff367224 */ /* 0x000fe200078e0016 */
[C---:B------:R-:W-:Y:S01]  /*4df0*/  FSETP.GEU.AND P0, PT, |R19|.reuse, 1.469367938527859385e-39, PT ;  /* 0x001000001300780b */ /* 0x040fe20003f0e200 */
[----:B------:R-:W-:Y:S01]  /*4e00*/  IMAD.MOV.U32 R52, RZ, RZ, 0x1 ;  /* 0x00000001ff347424 */ /* 0x000fe200078e00ff */
[----:B------:R-:W-:Y:S01]  /*4e10*/  LOP3.LUT R20, R19, 0x800fffff, RZ, 0xc0, !PT ;  /* 0x800fffff13147812 */ /* 0x000fe200078ec0ff */
[----:B------:R-:W-:Y:S01]  /*4e20*/  BSSY.RECONVERGENT B2, `(.L_x_731) ;  /* 0x0000057000027945 */ /* 0x000fe20003800200 */
[----:B------:R-:W-:Y:S02]  /*4e30*/  LOP3.LUT R15, R23, 0x7ff00000, RZ, 0xc0, !PT ;  /* 0x7ff00000170f7812 */ /* 0x000fe400078ec0ff */
[----:B------:R-:W-:Y:S01]  /*4e40*/  LOP3.LUT R21, R20, 0x3ff00000, RZ, 0xfc, !PT ;  /* 0x3ff0000014157812 */ /* 0x000fe200078efcff */
[----:B------:R-:W-:Y:S01]  /*4e50*/  IMAD.MOV.U32 R20, RZ, RZ, R18 ;  /* 0x000000ffff147224 */ /* 0x000fe200078e0012 */
[----:B------:R-:W-:-:S02]  /*4e60*/  LOP3.LUT R42, R19, 0x7ff00000, RZ, 0xc0, !PT ;  /* 0x7ff00000132a7812 */ /* 0x000fc400078ec0ff */
[----:B------:R-:W-:Y:S01]  /*4e70*/  MOV R17, 0x1ca00000 ;  /* 0x1ca0000000117802 */ /* 0x000fe20000000f00 */
[----:B------:R-:W-:Y:S01]  /*4e80*/  @!P3 IMAD.MOV.U32 R56, RZ, RZ, RZ ;  /* 0x000000ffff38b224 */ /* 0x000fe200078e00ff */
[----:B------:R-:W-:Y:S01]  /*4e90*/  @!P3 LOP3.LUT R46, R19, 0x7ff00000, RZ, 0xc0, !PT ;  /* 0x7ff00000132eb812 */ /* 0x000fe200078ec0ff */
[----:B------:R-:W-:Y:S01]  /*4ea0*/  @!P0 DMUL R20, R18, 8.98846567431157953865e+307 ;  /* 0x7fe0000012148828 */ /* 0x000fe20000000000 */
[C---:B------:R-:W-:Y:S02]  /*4eb0*/  ISETP.GE.U32.AND P2, PT, R15.reuse, R42, PT ;  /* 0x0000002a0f00720c */ /* 0x040fe40003f46070 */
[----:B------:R-:W-:Y:S02]  /*4ec0*/  @!P3 ISETP.GE.U32.AND P4, PT, R15, R46, PT ;  /* 0x0000002e0f00b20c */ /* 0x000fe40003f86070 */
[C---:B------:R-:W-:Y:S01]  /*4ed0*/  SEL R43, R17.reuse, 0x63400000, !P2 ;  /* 0x63400000112b7807 */ /* 0x040fe20005000000 */
[----:B------:R-:W0:Y:S01]  /*4ee0*/  MUFU.RCP64H R53, R21 ;  /* 0x0000001500357308 */ /* 0x000e220000001800 */
[----:B------:R-:W-:-:S02]  /*4ef0*/  @!P3 SEL R45, R17, 0x63400000, !P4 ;  /* 0x63400000112db807 */ /* 0x000fc40006000000 */
[----:B------:R-:W-:Y:S01]  /*4f00*/  LOP3.LUT R55, R43, 0x800fffff, R23, 0xf8, !PT ;  /* 0x800fffff2b377812 */ /* 0x000fe200078ef817 */
[----:B------:R-:W-:Y:S01]  /*4f10*/  IMAD.MOV.U32 R43, RZ, RZ, R15 ;  /* 0x000000ffff2b7224 */ /* 0x000fe200078e000f */
[----:B------:R-:W-:Y:S02]  /*4f20*/  @!P3 LOP3.LUT R45, R45, 0x80000000, R23, 0xf8, !PT ;  /* 0x800000002d2db812 */ /* 0x000fe400078ef817 */
[----:B------:R-:W-:Y:S02]  /*4f30*/  @!P0 LOP3.LUT R42, R21, 0x7ff00000, RZ, 0xc0, !PT ;  /* 0x7ff00000152a8812 */ /* 0x000fe400078ec0ff */
[----:B------:R-:W-:-:S06]  /*4f40*/  @!P3 LOP3.LUT R57, R45, 0x100000, RZ, 0xfc, !PT ;  /* 0x001000002d39b812 */ /* 0x000fcc00078efcff */
[----:B------:R-:W-:Y:S02]  /*4f50*/  @!P3 DFMA R54, R54, 2, -R56 ;  /* 0x400000003636b82b */ /* 0x000fe40000000838 */
[----:B0-----:R-:W-:-:S08]  /*4f60*/  DFMA R56, R52, -R20, 1 ;  /* 0x3ff000003438742b */ /* 0x001fd00000000814 */
[----:B------:R-:W-:Y:S01]  /*4f70*/  DFMA R56, R56, R56, R56 ;  /* 0x000000383838722b */ /* 0x000fe20000000038 */
[----:B------:R-:W-:-:S05]  /*4f80*/  @!P3 LOP3.LUT R43, R55, 0x7ff00000, RZ, 0xc0, !PT ;  /* 0x7ff00000372bb812 */ /* 0x000fca00078ec0ff */
[----:B------:R-:W-:Y:S02]  /*4f90*/  VIADD R45, R43, 0xffffffff ;  /* 0xffffffff2b2d7836 */ /* 0x000fe40000000000 */
[----:B------:R-:W-:-:S03]  /*4fa0*/  DFMA R52, R52, R56, R52 ;  /* 0x000000383434722b */ /* 0x000fc60000000034 */
[----:B------:R-:W-:Y:S02]  /*4fb0*/  ISETP.GT.U32.AND P0, PT, R45, 0x7feffffe, PT ;  /* 0x7feffffe2d00780c */ /* 0x000fe40003f04070 */
[----:B------:R-:W-:-:S03]  /*4fc0*/  IADD3 R45, PT, PT, R42, -0x1, RZ ;  /* 0xffffffff2a2d7810 */ /* 0x000fc60007ffe0ff */
[----:B------:R-:W-:Y:S01]  /*4fd0*/  DFMA R58, R52, -R20, 1 ;  /* 0x3ff00000343a742b */ /* 0x000fe20000000814 */
[----:B------:R-:W-:-:S07]  /*4fe0*/  ISETP.GT.U32.OR P0, PT, R45, 0x7feffffe, P0 ;  /* 0x7feffffe2d00780c */ /* 0x000fce0000704470 */
[----:B------:R-:W-:-:S08]  /*4ff0*/  DFMA R58, R52, R58, R52 ;  /* 0x0000003a343a722b */ /* 0x000fd00000000034 */
[----:B------:R-:W-:-:S08]  /*5000*/  DMUL R56, R58, R54 ;  /* 0x000000363a387228 */ /* 0x000fd00000000000 */
[----:B------:R-:W-:-:S08]  /*5010*/  DFMA R52, R56, -R20, R54 ;  /* 0x800000143834722b */ /* 0x000fd00000000036 */
[----:B------:R-:W-:Y:S01]  /*5020*/  DFMA R52, R58, R52, R56 ;  /* 0x000000343a34722b */ /* 0x000fe20000000038 */
[----:B------:R-:W-:Y:S10]  /*5030*/  @P0 BRA `(.L_x_732) ;  /* 0x0000000000740947 */ /* 0x000ff40003800000 */
[----:B------:R-:W-:Y:S01]  /*5040*/  LOP3.LUT R22, R19, 0x7ff00000, RZ, 0xc0, !PT ;  /* 0x7ff0000013167812 */ /* 0x000fe200078ec0ff */
[----:B------:R-:W-:-:S03]  /*5050*/  IMAD.MOV.U32 R42, RZ, RZ, RZ ;  /* 0x000000ffff2a7224 */ /* 0x000fc600078e00ff */
[CC--:B------:R-:W-:Y:S02]  /*5060*/  VIADDMNMX R23, R15.reuse, -R22.reuse, 0xb9600000, !PT ;  /* 0xb96000000f177446 */ /* 0x0c0fe40007800916 */
[----:B------:R-:W-:Y:S02]  /*5070*/  ISETP.GE.U32.AND P0, PT, R15, R22, PT ;  /* 0x000000160f00720c */ /* 0x000fe40003f06070 */
[----:B------:R-:W-:Y:S02]  /*5080*/  VIMNMX R23, PT, PT, R23, 0x46a00000, PT ;  /* 0x46a0000017177848 */ /* 0x000fe40003fe0100 */
[----:B------:R-:W-:-:S05]  /*5090*/  SEL R22, R17, 0x63400000, !P0 ;  /* 0x6340000011167807 */ /* 0x000fca0004000000 */
[----:B------:R-:W-:-:S04]  /*50a0*/  IMAD.IADD R22, R23, 0x1, -R22 ;  /* 0x0000000117167824 */ /* 0x000fc800078e0a16 */
[----:B------:R-:W-:-:S06]  /*50b0*/  VIADD R43, R22, 0x7fe00000 ;  /* 0x7fe00000162b7836 */ /* 0x000fcc0000000000 */
[----:B------:R-:W-:-:S10]  /*50c0*/  DMUL R56, R52, R42 ;  /* 0x0000002a34387228 */ /* 0x000fd40000000000 */
[----:B------:R-:W-:-:S13]  /*50d0*/  FSETP.GTU.AND P0, PT, |R57|, 1.469367938527859385e-39, PT ;  /* 0x001000003900780b */ /* 0x000fda0003f0c200 */
[----:B------:R-:W-:Y:S05]  /*50e0*/  @P0 BRA `(.L_x_733) ;  /* 0x0000000000a80947 */ /* 0x000fea0003800000 */
[----:B------:R-:W-:Y:S01]  /*50f0*/  DFMA R20, R52, -R20, R54 ;  /* 0x800000143414722b */ /* 0x000fe20000000036 */
[----:B------:R-:W-:-:S09]  /*5100*/  IMAD.MOV.U32 R18, RZ, RZ, RZ ;  /* 0x000000ffff127224 */ /* 0x000fd200078e00ff */
[C---:B------:R-:W-:Y:S02]  /*5110*/  FSETP.NEU.AND P0, PT, R21.reuse, RZ, PT ;  /* 0x000000ff1500720b */ /* 0x040fe40003f0d000 */
[----:B------:R-:W-:-:S04]  /*5120*/  LOP3.LUT R15, R21, 0x80000000, R19, 0x48, !PT ;  /* 0x80000000150f7812 */ /* 0x000fc800078e4813 */
[----:B------:R-:W-:-:S07]  /*5130*/  LOP3.LUT R19, R15, R43, RZ, 0xfc, !PT ;  /* 0x0000002b0f137212 */ /* 0x000fce00078efcff */
[----:B------:R-:W-:Y:S05]  /*5140*/  @!P0 BRA `(.L_x_733) ;  /* 0x0000000000908947 */ /* 0x000fea0003800000 */
[----:B------:R-:W-:Y:S01]  /*5150*/  IMAD.MOV R21, RZ, RZ, -R22 ;  /* 0x000000ffff157224 */ /* 0x000fe200078e0a16 */
[----:B------:R-:W-:Y:S01]  /*5160*/  MOV R20, RZ ;  /* 0x000000ff00147202 */ /* 0x000fe20000000f00 */
[----:B------:R-:W-:Y:S01]  /*5170*/  DMUL.RP R18, R52, R18 ;  /* 0x0000001234127228 */ /* 0x000fe20000008000 */
[----:B------:R-:W-:-:S04]  /*5180*/  IADD3 R22, PT, PT, -R22, -0x43300000, RZ ;  /* 0xbcd0000016167810 */ /* 0x000fc80007ffe1ff */
[----:B------:R-:W-:-:S05]  /*5190*/  DFMA R20, R56, -R20, R52 ;  /* 0x800000143814722b */ /* 0x000fca0000000034 */
[----:B------:R-:W-:-:S05]  /*51a0*/  LOP3.LUT R15, R19, R15, RZ, 0x3c, !PT ;  /* 0x0000000f130f7212 */ /* 0x000fca00078e3cff */
[----:B------:R-:W-:-:S04]  /*51b0*/  FSETP.NEU.AND P0, PT, |R21|, R22, PT ;  /* 0x000000161500720b */ /* 0x000fc80003f0d200 */
[----:B------:R-:W-:Y:S02]  /*51c0*/  FSEL R18, R18, R56, !P0 ;  /* 0x0000003812127208 */ /* 0x000fe40004000000 */
[----:B------:R-:W-:-:S03]  /*51d0*/  FSEL R19, R15, R57, !P0 ;  /* 0x000000390f137208 */ /* 0x000fc60004000000 */
[----:B------:R-:W-:Y:S02]  /*51e0*/  IMAD.MOV.U32 R56, RZ, RZ, R18 ;  /* 0x000000ffff387224 */ /* 0x000fe400078e0012 */
[----:B------:R-:W-:Y:S01]  /*51f0*/  IMAD.MOV.U32 R57, RZ, RZ, R19 ;  /* 0x000000ffff397224 */ /* 0x000fe200078e0013 */
[----:B------:R-:W-:Y:S06]  /*5200*/  BRA `(.L_x_733) ;  /* 0x0000000000607947 */ /* 0x000fec0003800000 */
.L_x_732:
        /* <DEDUP_REMOVED lines=12> */
[----:B------:R-:W-:Y:S01]  /*52d0*/  @!P0 IMAD.MOV.U32 R56, RZ, RZ, RZ ;  /* 0x000000ffff388224 */ /* 0x000fe200078e00ff */
[----:B------:R-:W-:Y:S01]  /*52e0*/  @!P0 MOV R57, R19 ;  /* 0x0000001300398202 */ /* 0x000fe20000000f00 */
[----:B------:R-:W-:Y:S02]  /*52f0*/  @P0 IMAD.MOV.U32 R56, RZ, RZ, RZ ;  /* 0x000000ffff380224 */ /* 0x000fe400078e00ff */
[----:B------:R-:W-:Y:S01]  /*5300*/  @P0 IMAD.MOV.U32 R57, RZ, RZ, R15 ;  /* 0x000000ffff390224 */ /* 0x000fe200078e000f */
[----:B------:R-:W-:Y:S06]  /*5310*/  BRA `(.L_x_733) ;  /* 0x00000000001c7947 */ /* 0x000fec0003800000 */
.L_x_735:
[----:B------:R-:W-:Y:S01]  /*5320*/  LOP3.LUT R15, R19, 0x80000, RZ, 0xfc, !PT ;  /* 0x00080000130f7812 */ /* 0x000fe200078efcff */
[----:B------:R-:W-:-:S04]  /*5330*/  IMAD.MOV.U32 R56, RZ, RZ, R18 ;  /* 0x000000ffff387224 */ /* 0x000fc800078e0012 */
[----:B------:R-:W-:Y:S01]  /*5340*/  IMAD.MOV.U32 R57, RZ, RZ, R15 ;  /* 0x000000ffff397224 */ /* 0x000fe200078e000f */
[----:B------:R-:W-:Y:S06]  /*5350*/  BRA `(.L_x_733) ;  /* 0x00000000000c7947 */ /* 0x000fec0003800000 */
.L_x_734:
[----:B------:R-:W-:Y:S01]  /*5360*/  LOP3.LUT R15, R23, 0x80000, RZ, 0xfc, !PT ;  /* 0x00080000170f7812 */ /* 0x000fe200078efcff */
[----:B------:R-:W-:-:S03]  /*5370*/  IMAD.MOV.U32 R56, RZ, RZ, R22 ;  /* 0x000000ffff387224 */ /* 0x000fc600078e0016 */
[----:B------:R-:W-:-:S07]  /*5380*/  MOV R57, R15 ;  /* 0x0000000f00397202 */ /* 0x000fce0000000f00 */
.L_x_733:
[----:B------:R-:W-:Y:S05]  /*5390*/  BSYNC.RECONVERGENT B2 ;  /* 0x0000000000027941 */ /* 0x000fea0003800200 */
.L_x_731:
[----:B------:R-:W-:Y:S02]  /*53a0*/  IMAD.MOV.U32 R17, RZ, RZ, 0x0 ;  /* 0x00000000ff117424 */ /* 0x000fe400078e00ff */
[----:B------:R-:W-:Y:S02]  /*53b0*/  IMAD.MOV.U32 R18, RZ, RZ, R56 ;  /* 0x000000ffff127224 */ /* 0x000fe400078e0038 */
[----:B------:R-:W-:Y:S01]  /*53c0*/  IMAD.MOV.U32 R15, RZ, RZ, R57 ;  /* 0x000000ffff0f7224 */ /* 0x000fe200078e0039 */
[----:B------:R-:W-:Y:S06]  /*53d0*/  RET.REL.NODEC R16 `(_Z21updateNeighborsKernelPKiS0_PKdS0_S0_iPiS3_iiS3_dPbPdS5_) ;  /* 0xffffffac10087950 */ /* 0x000fec0003c3ffff */
        .weak           $__internal_2_$__cuda_sm20_dsqrt_rn_f64_mediumpath_v1
        .type           $__internal_2_$__cuda_sm20_dsqrt_rn_f64_mediumpath_v1,@function
        .size           $__internal_2_$__cuda_sm20_dsqrt_rn_f64_mediumpath_v1,(.L_x_904 - $__internal_2_$__cuda_sm20_dsqrt_rn_f64_mediumpath_v1)
$__internal_2_$__cuda_sm20_dsqrt_rn_f64_mediumpath_v1:
[----:B------:R-:W-:Y:S01]  /*53e0*/  ISETP.GE.U32.AND P0, PT, R20, -0x3400000, PT ;  /* 0xfcc000001400780c */ /* 0x000fe20003f06070 */
[----:B------:R-:W-:Y:S01]  /*53f0*/  BSSY.RECONVERGENT B3, `(.L_x_736) ;  /* 0x0000026000037945 */ /* 0x000fe20003800200 */
[----:B------:R-:W-:Y:S01]  /*5400*/  IMAD.MOV.U32 R20, RZ, RZ, R46 ;  /* 0x000000ffff147224 */ /* 0x000fe200078e002e */
[----:B------:R-:W-:Y:S01]  /*5410*/  MOV R51, R15 ;  /* 0x0000000f00337202 */ /* 0x000fe20000000f00 */
[----:B------:R-:W-:-:S09]  /*5420*/  IMAD.MOV.U32 R50, RZ, RZ, R28 ;  /* 0x000000ffff327224 */ /* 0x000fd200078e001c */
[----:B------:R-:W-:Y:S05]  /*5430*/  @!P0 BRA `(.L_x_737) ;  /* 0x0000000000208947 */ /* 0x000fea0003800000 */
[----:B------:R-:W-:-:S10]  /*5440*/  DFMA.RM R18, R18, R16, R50 ;  /* 0x000000101212722b */ /* 0x000fd40000004032 */
[----:B------:R-:W-:-:S05]  /*5450*/  IADD3 R16, P0, PT, R18, 0x1, RZ ;  /* 0x0000000112107810 */ /* 0x000fca0007f1e0ff */
[----:B------:R-:W-:-:S06]  /*5460*/  IMAD.X R17, RZ, RZ, R19, P0 ;  /* 0x000000ffff117224 */ /* 0x000fcc00000e0613 */
[----:B------:R-:W-:-:S08]  /*5470*/  DFMA.RP R20, -R18, R16, R20 ;  /* 0x000000101214722b */ /* 0x000fd00000008114 */
[----:B------:R-:W-:-:S06]  /*5480*/  DSETP.GT.AND P0, PT, R20, RZ, PT ;  /* 0x000000ff1400722a */ /* 0x000fcc0003f04000 */
[----:B------:R-:W-:Y:S02]  /*5490*/  FSEL R50, R16, R18, P0 ;  /* 0x0000001210327208 */ /* 0x000fe40000000000 */
[----:B------:R-:W-:Y:S01]  /*54a0*/  FSEL R51, R17, R19, P0 ;  /* 0x0000001311337208 */ /* 0x000fe20000000000 */
[----:B------:R-:W-:Y:S06]  /*54b0*/  BRA `(.L_x_738) ;  /* 0x0000000000647947 */ /* 0x000fec0003800000 */
.L_x_737:
[----:B------:R-:W-:-:S14]  /*54c0*/  DSETP.NE.AND P0, PT, R20, RZ, PT ;  /* 0x000000ff1400722a */ /* 0x000fdc0003f05000 */
[----:B------:R-:W-:Y:S05]  /*54d0*/  @!P0 BRA `(.L_x_739) ;  /* 0x0000000000588947 */ /* 0x000fea0003800000 */
[----:B------:R-:W-:-:S13]  /*54e0*/  ISETP.GE.AND P0, PT, R21, RZ, PT ;  /* 0x000000ff1500720c */ /* 0x000fda0003f06270 */
[----:B------:R-:W-:Y:S02]  /*54f0*/  @!P0 IMAD.MOV.U32 R50, RZ, RZ, 0x0 ;  /* 0x00000000ff328424 */ /* 0x000fe400078e00ff */
[----:B------:R-:W-:Y:S01]  /*5500*/  @!P0 IMAD.MOV.U32 R51, RZ, RZ, -0x80000 ;  /* 0xfff80000ff338424 */ /* 0x000fe200078e00ff */
[----:B------:R-:W-:Y:S06]  /*5510*/  @!P0 BRA `(.L_x_738) ;  /* 0x00000000004c8947 */ /* 0x000fec0003800000 */
[----:B------:R-:W-:-:S13]  /*5520*/  ISETP.GT.AND P0, PT, R21, 0x7fefffff, PT ;  /* 0x7fefffff1500780c */ /* 0x000fda0003f04270 */
[----:B------:R-:W-:Y:S05]  /*5530*/  @P0 BRA `(.L_x_739) ;  /* 0x0000000000400947 */ /* 0x000fea0003800000 */
[----:B------:R-:W-:Y:S01]  /*5540*/  DMUL R50, R20, 8.11296384146066816958e+31 ;  /* 0x4690000014327828 */ /* 0x000fe20000000000 */
[----:B------:R-:W-:Y:S01]  /*5550*/  IMAD.MOV.U32 R16, RZ, RZ, 0x0 ;  /* 0x00000000ff107424 */ /* 0x000fe200078e00ff */
[----:B------:R-:W-:Y:S01]  /*5560*/  MOV R17, 0x3fd80000 ;  /* 0x3fd8000000117802 */ /* 0x000fe20000000f00 */
[----:B------:R-:W-:-:S03]  /*5570*/  IMAD.MOV.U32 R20, RZ, RZ, RZ ;  /* 0x000000ffff147224 */ /* 0x000fc600078e00ff */
[----:B------:R-:W0:Y:S03]  /*5580*/  MUFU.RSQ64H R21, R51 ;  /* 0x0000003300157308 */ /* 0x000e260000001c00 */
[----:B0-----:R-:W-:-:S08]  /*5590*/  DMUL R18, R20, R20 ;  /* 0x0000001414127228 */ /* 0x001fd00000000000 */
[----:B------:R-:W-:-:S08]  /*55a0*/  DFMA R18, R50, -R18, 1 ;  /* 0x3ff000003212742b */ /* 0x000fd00000000812 */
[----:B------:R-:W-:Y:S02]  /*55b0*/  DFMA R16, R18, R16, 0.5 ;  /* 0x3fe000001210742b */ /* 0x000fe40000000010 */
[----:B------:R-:W-:-:S08]  /*55c0*/  DMUL R18, R20, R18 ;  /* 0x0000001214127228 */ /* 0x000fd00000000000 */
[----:B------:R-:W-:-:S08]  /*55d0*/  DFMA R18, R16, R18, R20 ;  /* 0x000000121012722b */ /* 0x000fd00000000014 */
[----:B------:R-:W-:Y:S02]  /*55e0*/  DMUL R16, R50, R18 ;  /* 0x0000001232107228 */ /* 0x000fe40000000000 */
[----:B------:R-:W-:-:S06]  /*55f0*/  VIADD R19, R19, 0xfff00000 ;  /* 0xfff0000013137836 */ /* 0x000fcc0000000000 */
[----:B------:R-:W-:-:S08]  /*5600*/  DFMA R20, R16, -R16, R50 ;  /* 0x800000101014722b */ /* 0x000fd00000000032 */
[----:B------:R-:W-:-:S10]  /*5610*/  DFMA R50, R18, R20, R16 ;  /* 0x000000141232722b */ /* 0x000fd40000000010 */
[----:B------:R-:W-:Y:S01]  /*5620*/  VIADD R51, R51, 0xfcb00000 ;  /* 0xfcb0000033337836 */ /* 0x000fe20000000000 */
[----:B------:R-:W-:Y:S06]  /*5630*/  BRA `(.L_x_738) ;  /* 0x0000000000047947 */ /* 0x000fec0003800000 */
.L_x_739:
[----:B------:R-:W-:-:S11]  /*5640*/  DADD R50, R20, R20 ;  /* 0x0000000014327229 */ /* 0x000fd60000000014 */
.L_x_738:
[----:B------:R-:W-:Y:S05]  /*5650*/  BSYNC.RECONVERGENT B3 ;  /* 0x0000000000037941 */ /* 0x000fea0003800200 */
.L_x_736:
[----:B------:R-:W-:-:S04]  /*5660*/  IMAD.MOV.U32 R31, RZ, RZ, 0x0 ;  /* 0x00000000ff1f7424 */ /* 0x000fc800078e00ff */
[----:B------:R-:W-:Y:S05]  /*5670*/  RET.REL.NODEC R30 `(_Z21updateNeighborsKernelPKiS0_PKdS0_S0_iPiS3_iiS3_dPbPdS5_) ;  /* 0xffffffa81e607950 */ /* 0x000fea0003c3ffff */
.L_x_740:
        /* <DEDUP_REMOVED lines=16> */
.L_x_904:


//--------------------- .text._Z25updateNeighborCellsKernelPdPiS0_iiiS0_ --------------------------
	.section	.text._Z25updateNeighborCellsKernelPdPiS0_iiiS0_,"ax",@progbits
	.align	128
        .global         _Z25updateNeighborCellsKernelPdPiS0_iiiS0_
        .type           _Z25updateNeighborCellsKernelPdPiS0_iiiS0_,@function
        .size           _Z25updateNeighborCellsKernelPdPiS0_iiiS0_,(.L_x_922 - _Z25updateNeighborCellsKernelPdPiS0_iiiS0_)
        .other          _Z25updateNeighborCellsKernelPdPiS0_iiiS0_,@"STO_CUDA_ENTRY STV_DEFAULT"
_Z25updateNeighborCellsKernelPdPiS0_iiiS0_:
.text._Z25updateNeighborCellsKernelPdPiS0_iiiS0_:
[----:B------:R-:W-:Y:S01]  /*0000*/  LDC R1, c[0x0][0x37c] ;  /* 0x0000df00ff017b82 */ /* 0x000fe20000000800 */
[----:B------:R-:W0:Y:S07]  /*0010*/  S2R R3, SR_TID.X ;  /* 0x0000000000037919 */ /* 0x000e2e0000002100 */
[----:B------:R-:W0:Y:S01]  /*0020*/  S2UR UR5, SR_CTAID.X ;  /* 0x00000000000579c3 */ /* 0x000e220000002500 */
[----:B------:R-:W1:Y:S07]  /*0030*/  LDCU UR4, c[0x0][0x39c] ;  /* 0x00007380ff0477ac */ /* 0x000e6e0008000800 */
[----:B------:R-:W0:Y:S02]  /*0040*/  LDC R0, c[0x0][0x360] ;  /* 0x0000d800ff007b82 */ /* 0x000e240000000800 */
[----:B0-----:R-:W-:-:S05]  /*0050*/  IMAD R0, R0, UR5, R3 ;  /* 0x0000000500007c24 */ /* 0x001fca000f8e0203 */
[----:B-1----:R-:W-:-:S13]  /*0060*/  ISETP.GE.AND P0, PT, R0, UR4, PT ;  /* 0x0000000400007c0c */ /* 0x002fda000bf06270 */
[----:B------:R-:W-:Y:S05]  /*0070*/  @P0 EXIT ;  /* 0x000000000000094d */ /* 0x000fea0003800000 */
[----:B------:R-:W-:Y:S01]  /*0080*/  UIADD3 UR4, UPT, UPT, UR4, -0x1, URZ ;  /* 0xffffffff04047890 */ /* 0x000fe2000fffe0ff */
[----:B------:R-:W-:Y:S01]  /*0090*/  BSSY.RECONVERGENT B1, `(.L_x_741) ;  /* 0x0000015000017945 */ /* 0x000fe20003800200 */
[----:B------:R-:W0:Y:S03]  /*00a0*/  LDCU.64 UR6, c[0x0][0x358] ;  /* 0x00006b00ff0677ac */ /* 0x000e260008000a00 */
[----:B------:R-:W-:Y:S01]  /*00b0*/  BSSY.RELIABLE B0, `(.L_x_742) ;  /* 0x000000f000007945 */ /* 0x000fe20003800100 */
[----:B------:R-:W-:-:S13]  /*00c0*/  ISETP.NE.AND P0, PT, R0, UR4, PT ;  /* 0x0000000400007c0c */ /* 0x000fda000bf05270 */
[----:B------:R-:W-:Y:S05]  /*00d0*/  @P0 BRA `(.L_x_743) ;  /* 0x0000000000100947 */ /* 0x000fea0003800000 */
[----:B------:R-:W1:Y:S02]  /*00e0*/  LDC.64 R2, c[0x0][0x390] ;  /* 0x0000e400ff027b82 */ /* 0x000e640000000a00 */
[----:B-1----:R-:W-:-:S05]  /*00f0*/  IMAD.WIDE R2, R0, 0x4, R2 ;  /* 0x0000000400027825 */ /* 0x002fca00078e0202 */
[----:B0-----:R0:W5:Y:S01]  /*0100*/  LDG.E R5, desc[UR6][R2.64] ;  /* 0x0000000602057981 */ /* 0x001162000c1e1900 */
[----:B------:R-:W-:Y:S05]  /*0110*/  BRA `(.L_x_744) ;  /* 0x0000000000207947 */ /* 0x000fea0003800000 */
.L_x_743:
[----:B------:R-:W1:Y:S02]  /*0120*/  LDC.64 R2, c[0x0][0x390] ;  /* 0x0000e400ff027b82 */ /* 0x000e640000000a00 */
[----:B-1----:R-:W-:-:S05]  /*0130*/  IMAD.WIDE R2, R0, 0x4, R2 ;  /* 0x0000000400027825 */ /* 0x002fca00078e0202 */
[----:B0-----:R-:W2:Y:S04]  /*0140*/  LDG.E R5, desc[UR6][R2.64] ;  /* 0x0000000602057981 */ /* 0x001ea8000c1e1900 */
[----:B------:R-:W2:Y:S02]  /*0150*/  LDG.E R4, desc[UR6][R2.64+0x4] ;  /* 0x0000040602047981 */ /* 0x000ea4000c1e1900 */
[----:B--2---:R-:W-:Y:S01]  /*0160*/  ISETP.NE.AND P0, PT, R5, R4, PT ;  /* 0x000000040500720c */ /* 0x004fe20003f05270 */
[----:B------:R-:W-:-:S12]  /*0170*/  VIADD R4, R0, 0x1 ;  /* 0x0000000100047836 */ /* 0x000fd80000000000 */
[----:B------:R-:W-:Y:S05]  /*0180*/  @!P0 BREAK.RELIABLE B0 ;  /* 0x0000000000008942 */ /* 0x000fea0003800100 */
[----:B------:R-:W-:Y:S05]  /*0190*/  @!P0 BRA `(.L_x_745) ;  /* 0x0000000000108947 */ /* 0x000fea0003800000 */
.L_x_744:
[----:B------:R-:W-:Y:S05]  /*01a0*/  BSYNC.RELIABLE B0 ;  /* 0x0000000000007941 */ /* 0x000fea0003800100 */
.L_x_742:
[----:B0-----:R-:W0:Y:S02]  /*01b0*/  LDC.64 R2, c[0x0][0x388] ;  /* 0x0000e200ff027b82 */ /* 0x001e240000000a00 */
[----:B0----5:R-:W-:-:S05]  /*01c0*/  IMAD.WIDE R2, R5, 0x4, R2 ;  /* 0x0000000405027825 */ /* 0x021fca00078e0202 */
[----:B------:R0:W5:Y:S02]  /*01d0*/  LDG.E R4, desc[UR6][R2.64] ;  /* 0x0000000602047981 */ /* 0x000164000c1e1900 */
.L_x_745:
[----:B------:R-:W-:Y:S05]  /*01e0*/  BSYNC.RECONVERGENT B1 ;  /* 0x0000000000017941 */ /* 0x000fea0003800200 */
.L_x_741:
[----:B------:R-:W-:Y:S05]  /*01f0*/  WARPSYNC.ALL ;  /* 0x0000000000007948 */ /* 0x000fea0003800000 */
[----:B------:R-:W1:Y:S01]  /*0200*/  LDC.64 R12, c[0x0][0x380] ;  /* 0x0000e000ff0c7b82 */ /* 0x000e620000000a00 */
[----:B-----5:R-:W-:Y:S02]  /*0210*/  IMAD.SHL.U32 R11, R4, 0x2, RZ ;  /* 0x00000002040b7824 */ /* 0x020fe400078e00ff */
[----:B0-----:R-:W-:Y:S02]  /*0220*/  IMAD.SHL.U32 R3, R0, 0x2, RZ ;  /* 0x0000000200037824 */ /* 0x001fe400078e00ff */
[----:B-1----:R-:W-:-:S04]  /*0230*/  IMAD.WIDE R10, R11, 0x8, R12 ;  /* 0x000000080b0a7825 */ /* 0x002fc800078e020c */
[----:B------:R-:W-:Y:S01]  /*0240*/  IMAD.WIDE R12, R3, 0x8, R12 ;  /* 0x00000008030c7825 */ /* 0x000fe200078e020c */
[----:B------:R-:W2:Y:S04]  /*0250*/  LDG.E.64 R6, desc[UR6][R10.64] ;  /* 0x000000060a067981 */ /* 0x000ea8000c1e1b00 */
[----:B------:R-:W2:Y:S04]  /*0260*/  LDG.E.64 R2, desc[UR6][R12.64] ;  /* 0x000000060c027981 */ /* 0x000ea8000c1e1b00 */
[----:B------:R-:W3:Y:S04]  /*0270*/  LDG.E.64 R8, desc[UR6][R10.64+0x8] ;  /* 0x000008060a087981 */ /* 0x000ee8000c1e1b00 */
[----:B------:R-:W3:Y:S01]  /*0280*/  LDG.E.64 R4, desc[UR6][R12.64+0x8] ;  /* 0x000008060c047981 */ /* 0x000ee2000c1e1b00 */
[----:B------:R-:W-:Y:S01]  /*0290*/  BSSY.RECONVERGENT B1, `(.L_x_746) ;  /* 0x000001c000017945 */ /* 0x000fe20003800200 */
[----:B--2---:R-:W-:-:S08]  /*02a0*/  DADD R6, R6, -R2 ;  /* 0x0000000006067229 */ /* 0x004fd00000000802 */
[----:B------:R-:W-:Y:S02]  /*02b0*/  DADD R6, R6, 0.5 ;  /* 0x3fe0000006067429 */ /* 0x000fe40000000000 */
[----:B---3--:R-:W-:-:S06]  /*02c0*/  DADD R8, R8, -R4 ;  /* 0x0000000008087229 */ /* 0x008fcc0000000804 */
[----:B------:R-:W-:Y:S02]  /*02d0*/  DSETP.GEU.AND P0, PT, R6, RZ, PT ;  /* 0x000000ff0600722a */ /* 0x000fe40003f0e000 */
[----:B------:R-:W-:-:S12]  /*02e0*/  DADD R8, R8, 0.5 ;  /* 0x3fe0000008087429 */ /* 0x000fd80000000000 */
[----:B------:R-:W-:Y:S05]  /*02f0*/  @P0 BRA `(.L_x_747) ;  /* 0x0000000000540947 */ /* 0x000fea0003800000 */
[----:B------:R-:W-:Y:S01]  /*0300*/  DADD R10, R6, 3 ;  /* 0x40080000060a7429 */ /* 0x000fe20000000000 */
[----:B------:R-:W-:Y:S01]  /*0310*/  BSSY.RECONVERGENT B2, `(.L_x_748) ;  /* 0x000000d000027945 */ /* 0x000fe20003800200 */
[----:B------:R-:W-:-:S06]  /*0320*/  PLOP3.LUT P0, PT, PT, PT, PT, 0x80, 0x8 ;  /* 0x000000000008781c */ /* 0x000fcc0003f0f070 */
[----:B------:R-:W-:-:S14]  /*0330*/  DSETP.GEU.AND P1, PT, R10, RZ, PT ;  /* 0x000000ff0a00722a */ /* 0x000fdc0003f2e000 */
[----:B------:R-:W-:Y:S05]  /*0340*/  @P1 BRA `(.L_x_749) ;  /* 0x0000000000241947 */ /* 0x000fea0003800000 */
[----:B------:R-:W-:Y:S01]  /*0350*/  BSSY.RECONVERGENT B3, `(.L_x_750) ;  /* 0x0000007000037945 */ /* 0x000fe20003800200 */
.L_x_751:
[----:B------:R-:W-:-:S08]  /*0360*/  DADD R6, R6, 1 ;  /* 0x3ff0000006067429 */ /* 0x000fd00000000000 */
[----:B------:R-:W-:-:S08]  /*0370*/  DADD R6, R6, 1 ;  /* 0x3ff0000006067429 */ /* 0x000fd00000000000 */
[----:B------:R-:W-:-:S08]  /*0380*/  DADD R6, R6, 1 ;  /* 0x3ff0000006067429 */ /* 0x000fd00000000000 */
[----:B------:R-:W-:-:S08]  /*0390*/  DADD R6, R6, 1 ;  /* 0x3ff0000006067429 */ /* 0x000fd00000000000 */
[----:B------:R-:W-:-:S14]  /*03a0*/  DSETP.GEU.AND P0, PT, R6, -3, PT ;  /* 0xc00800000600742a */ /* 0x000fdc0003f0e000 */
[----:B------:R-:W-:Y:S05]  /*03b0*/  @!P0 BRA `(.L_x_751) ;  /* 0xfffffffc00e88947 */ /* 0x000fea000383ffff */
[----:B------:R-:W-:Y:S05]  /*03c0*/  BSYNC.RECONVERGENT B3 ;  /* 0x0000000000037941 */ /* 0x000fea0003800200 */
.L_x_750:
[----:B------:R-:W-:-:S13]  /*03d0*/  PLOP3.LUT P0, PT, PT, PT, PT, 0x8, 0x80 ;  /* 0x000000000080781c */ /* 0x000fda0003f0e170 */
.L_x_749:
[----:B------:R-:W-:Y:S05]  /*03e0*/  BSYNC.RECONVERGENT B2 ;  /* 0x0000000000027941 */ /* 0x000fea0003800200 */
.L_x_748:
[----:B------:R-:W-:-:S08]  /*03f0*/  DADD R10, R6, 1 ;  /* 0x3ff00000060a7429 */ /* 0x000fd00000000000 */
[----:B------:R-:W-:-:S14]  /*0400*/  DSETP.GEU.AND P1, PT, R10, RZ, PT ;  /* 0x000000ff0a00722a */ /* 0x000fdc0003f2e000 */
[----:B------:R-:W-:Y:S01]  /*0410*/  @!P1 PLOP3.LUT P0, PT, PT, PT, PT, 0x8, 0x80 ;  /* 0x000000000080981c */ /* 0x000fe20003f0e170 */
[----:B------:R-:W-:-:S12]  /*0420*/  @!P1 DADD R6, R10, 1 ;  /* 0x3ff000000a069429 */ /* 0x000fd80000000000 */
[----:B------:R-:W-:-:S14]  /*0430*/  DSETP.LT.OR P0, PT, R6, RZ, P0 ;  /* 0x000000ff0600722a */ /* 0x000fdc0000701400 */
[----:B------:R-:W-:-:S11]  /*0440*/  @P0 DADD R6, R6, 1 ;  /* 0x3ff0000006060429 */ /* 0x000fd60000000000 */
.L_x_747:
[----:B------:R-:W-:Y:S05]  /*0450*/  BSYNC.RECONVERGENT B1 ;  /* 0x0000000000017941 */ /* 0x000fea0003800200 */
.L_x_746:
[----:B------:R-:W-:Y:S01]  /*0460*/  DSETP.GEU.AND P0, PT, R8, RZ, PT ;  /* 0x000000ff0800722a */ /* 0x000fe20003f0e000 */
[----:B------:R-:W-:-:S13]  /*0470*/  BSSY.RECONVERGENT B1, `(.L_x_752) ;  /* 0x0000017000017945 */ /* 0x000fda0003800200 */
[----:B------:R-:W-:Y:S05]  /*0480*/  @P0 BRA `(.L_x_753) ;  /* 0x0000000000540947 */ /* 0x000fea0003800000 */
[----:B------:R-:W-:Y:S01]  /*0490*/  DADD R10, R8, 3 ;  /* 0x40080000080a7429 */ /* 0x000fe20000000000 */
[----:B------:R-:W-:Y:S01]  /*04a0*/  BSSY.RECONVERGENT B2, `(.L_x_754) ;  /* 0x000000d000027945 */ /* 0x000fe20003800200 */
[----:B------:R-:W-:-:S06]  /*04b0*/  PLOP3.LUT P0, PT, PT, PT, PT, 0x80, 0x8 ;  /* 0x000000000008781c */ /* 0x000fcc0003f0f070 */
[----:B------:R-:W-:-:S14]  /*04c0*/  DSETP.GEU.AND P1, PT, R10, RZ, PT ;  /* 0x000000ff0a00722a */ /* 0x000fdc0003f2e000 */
[----:B------:R-:W-:Y:S05]  /*04d0*/  @P1 BRA `(.L_x_755) ;  /* 0x0000000000241947 */ /* 0x000fea0003800000 */
[----:B------:R-:W-:Y:S01]  /*04e0*/  BSSY.RECONVERGENT B3, `(.L_x_756) ;  /* 0x0000007000037945 */ /* 0x000fe20003800200 */
.L_x_757:
[----:B------:R-:W-:-:S08]  /*04f0*/  DADD R8, R8, 1 ;  /* 0x3ff0000008087429 */ /* 0x000fd00000000000 */
[----:B------:R-:W-:-:S08]  /*0500*/  DADD R8, R8, 1 ;  /* 0x3ff0000008087429 */ /* 0x000fd00000000000 */
[----:B------:R-:W-:-:S08]  /*0510*/  DADD R8, R8, 1 ;  /* 0x3ff0000008087429 */ /* 0x000fd00000000000 */
[----:B------:R-:W-:-:S08]  /*0520*/  DADD R8, R8, 1 ;  /* 0x3ff0000008087429 */ /* 0x000fd00000000000 */
[----:B------:R-:W-:-:S14]  /*0530*/  DSETP.GEU.AND P0, PT, R8, -3, PT ;  /* 0xc00800000800742a */ /* 0x000fdc0003f0e000 */
[----:B------:R-:W-:Y:S05]  /*0540*/  @!P0 BRA `(.L_x_757) ;  /* 0xfffffffc00e88947 */ /* 0x000fea000383ffff */
[----:B------:R-:W-:Y:S05]  /*0550*/  BSYNC.RECONVERGENT B3 ;  /* 0x0000000000037941 */ /* 0x000fea0003800200 */
.L_x_756:
[----:B------:R-:W-:-:S13]  /*0560*/  PLOP3.LUT P0, PT, PT, PT, PT, 0x8, 0x80 ;  /* 0x000000000080781c */ /* 0x000fda0003f0e170 */
.L_x_755:
[----:B------:R-:W-:Y:S05]  /*0570*/  BSYNC.RECONVERGENT B2 ;  /* 0x0000000000027941 */ /* 0x000fea0003800200 */
.L_x_754:
[----:B------:R-:W-:-:S08]  /*0580*/  DADD R10, R8, 1 ;  /* 0x3ff00000080a7429 */ /* 0x000fd00000000000 */
[----:B------:R-:W-:-:S14]  /*0590*/  DSETP.GEU.AND P1, PT, R10, RZ, PT ;  /* 0x000000ff0a00722a */ /* 0x000fdc0003f2e000 */
[----:B------:R-:W-:Y:S01]  /*05a0*/  @!P1 PLOP3.LUT P0, PT, PT, PT, PT, 0x8, 0x80 ;  /* 0x000000000080981c */ /* 0x000fe20003f0e170 */
[----:B------:R-:W-:-:S12]  /*05b0*/  @!P1 DADD R8, R10, 1 ;  /* 0x3ff000000a089429 */ /* 0x000fd80000000000 */
[----:B------:R-:W-:-:S14]  /*05c0*/  DSETP.LT.OR P0, PT, R8, RZ, P0 ;  /* 0x000000ff0800722a */ /* 0x000fdc0000701400 */
[----:B------:R-:W-:-:S11]  /*05d0*/  @P0 DADD R8, R8, 1 ;  /* 0x3ff0000008080429 */ /* 0x000fd60000000000 */
.L_x_753:
[----:B------:R-:W-:Y:S05]  /*05e0*/  BSYNC.RECONVERGENT B1 ;  /* 0x0000000000017941 */ /* 0x000fea0003800200 */
.L_x_752:
        /* <DEDUP_REMOVED lines=9> */
.L_x_763:
[----:B------:R-:W-:-:S08]  /*0680*/  DADD R6, R6, -1 ;  /* 0xbff0000006067429 */ /* 0x000fd00000000000 */
[----:B------:R-:W-:-:S08]  /*0690*/  DADD R6, R6, -1 ;  /* 0xbff0000006067429 */ /* 0x000fd00000000000 */
[----:B------:R-:W-:-:S08]  /*06a0*/  DADD R6, R6, -1 ;  /* 0xbff0000006067429 */ /* 0x000fd00000000000 */
[----:B------:R-:W-:-:S08]  /*06b0*/  DADD R6, R6, -1 ;  /* 0xbff0000006067429 */ /* 0x000fd00000000000 */
[----:B------:R-:W-:-:S14]  /*06c0*/  DSETP.GT.AND P0, PT, R6, 4, PT ;  /* 0x401000000600742a */ /* 0x000fdc0003f04000 */
[----:B------:R-:W-:Y:S05]  /*06d0*/  @P0 BRA `(.L_x_763) ;  /* 0xfffffffc00e80947 */ /* 0x000fea000383ffff */
[----:B------:R-:W-:Y:S05]  /*06e0*/  BSYNC.RECONVERGENT B3 ;  /* 0x0000000000037941 */ /* 0x000fea0003800200 */
.L_x_762:
[----:B------:R-:W-:-:S13]  /*06f0*/  PLOP3.LUT P0, PT, PT, PT, PT, 0x8, 0x80 ;  /* 0x000000000080781c */ /* 0x000fda0003f0e170 */
.L_x_761:
[----:B------:R-:W-:Y:S05]  /*0700*/  BSYNC.RECONVERGENT B2 ;  /* 0x0000000000027941 */ /* 0x000fea0003800200 */
.L_x_760:
[----:B------:R-:W-:-:S08]  /*0710*/  DADD R10, R6, -1 ;  /* 0xbff00000060a7429 */ /* 0x000fd00000000000 */
[----:B------:R-:W-:-:S14]  /*0720*/  DSETP.GT.AND P1, PT, R10, 1, PT ;  /* 0x3ff000000a00742a */ /* 0x000fdc0003f24000 */
[----:B------:R-:W-:Y:S01]  /*0730*/  @P1 PLOP3.LUT P0, PT, PT, PT, PT, 0x8, 0x80 ;  /* 0x000000000080181c */ /* 0x000fe20003f0e170 */
[----:B------:R-:W-:-:S12]  /*0740*/  @P1 DADD R6, R10, -1 ;  /* 0xbff000000a061429 */ /* 0x000fd80000000000 */
[----:B------:R-:W-:-:S14]  /*0750*/  DSETP.GT.OR P0, PT, R6, 1, P0 ;  /* 0x3ff000000600742a */ /* 0x000fdc0000704400 */
[----:B------:R-:W-:-:S11]  /*0760*/  @P0 DADD R6, R6, -1 ;  /* 0xbff0000006060429 */ /* 0x000fd60000000000 */
.L_x_759:
[----:B------:R-:W-:Y:S05]  /*0770*/  BSYNC.RECONVERGENT B1 ;  /* 0x0000000000017941 */ /* 0x000fea0003800200 */
.L_x_758:
        /* <DEDUP_REMOVED lines=9> */
.L_x_769:
[----:B------:R-:W-:-:S08]  /*0810*/  DADD R8, R8, -1 ;  /* 0xbff0000008087429 */ /* 0x000fd00000000000 */
[----:B------:R-:W-:-:S08]  /*0820*/  DADD R8, R8, -1 ;  /* 0xbff0000008087429 */ /* 0x000fd00000000000 */
[----:B------:R-:W-:-:S08]  /*0830*/  DADD R8, R8, -1 ;  /* 0xbff0000008087429 */ /* 0x000fd00000000000 */
[----:B------:R-:W-:-:S08]  /*0840*/  DADD R8, R8, -1 ;  /* 0xbff0000008087429 */ /* 0x000fd00000000000 */
[----:B------:R-:W-:-:S14]  /*0850*/  DSETP.GT.AND P0, PT, R8, 4, PT ;  /* 0x401000000800742a */ /* 0x000fdc0003f04000 */
[----:B------:R-:W-:Y:S05]  /*0860*/  @P0 BRA `(.L_x_769) ;  /* 0xfffffffc00e80947 */ /* 0x000fea000383ffff */
[----:B------:R-:W-:Y:S05]  /*0870*/  BSYNC.RECONVERGENT B3 ;  /* 0x0000000000037941 */ /* 0x000fea0003800200 */
.L_x_768:
[----:B------:R-:W-:-:S13]  /*0880*/  PLOP3.LUT P0, PT, PT, PT, PT, 0x8, 0x80 ;  /* 0x000000000080781c */ /* 0x000fda0003f0e170 */
.L_x_767:
[----:B------:R-:W-:Y:S05]  /*0890*/  BSYNC.RECONVERGENT B2 ;  /* 0x0000000000027941 */ /* 0x000fea0003800200 */
.L_x_766:
[----:B------:R-:W-:-:S08]  /*08a0*/  DADD R10, R8, -1 ;  /* 0xbff00000080a7429 */ /* 0x000fd00000000000 */
[----:B------:R-:W-:-:S14]  /*08b0*/  DSETP.GT.AND P1, PT, R10, 1, PT ;  /* 0x3ff000000a00742a */ /* 0x000fdc0003f24000 */
[----:B------:R-:W-:Y:S01]  /*08c0*/  @P1 PLOP3.LUT P0, PT, PT, PT, PT, 0x8, 0x80 ;  /* 0x000000000080181c */ /* 0x000fe20003f0e170 */
[----:B------:R-:W-:-:S12]  /*08d0*/  @P1 DADD R8, R10, -1 ;  /* 0xbff000000a081429 */ /* 0x000fd80000000000 */
[----:B------:R-:W-:-:S14]  /*08e0*/  DSETP.GT.OR P0, PT, R8, 1, P0 ;  /* 0x3ff000000800742a */ /* 0x000fdc0000704400 */
[----:B------:R-:W-:-:S11]  /*08f0*/  @P0 DADD R8, R8, -1 ;  /* 0xbff0000008080429 */ /* 0x000fd60000000000 */
.L_x_765:
[----:B------:R-:W-:Y:S05]  /*0900*/  BSYNC.RECONVERGENT B1 ;  /* 0x0000000000017941 */ /* 0x000fea0003800200 */
.L_x_764:
[----:B------:R-:W-:Y:S01]  /*0910*/  DADD R6, R6, -0.5 ;  /* 0xbfe0000006067429 */ /* 0x000fe20000000000 */
[----:B------:R-:W-:Y:S01]  /*0920*/  BSSY.RECONVERGENT B1, `(.L_x_770) ;  /* 0x000001b000017945 */ /* 0x000fe20003800200 */
[----:B------:R-:W-:-:S06]  /*0930*/  DADD R8, R8, -0.5 ;  /* 0xbfe0000008087429 */ /* 0x000fcc0000000000 */
[----:B------:R-:W-:Y:S02]  /*0940*/  DFMA R2, R6, 0.5, R2 ;  /* 0x3fe000000602782b */ /* 0x000fe40000000002 */
[----:B------:R-:W-:-:S06]  /*0950*/  DFMA R4, R8, 0.5, R4 ;  /* 0x3fe000000804782b */ /* 0x000fcc0000000004 */
[----:B------:R-:W-:-:S14]  /*0960*/  DSETP.GEU.AND P0, PT, R2, RZ, PT ;  /* 0x000000ff0200722a */ /* 0x000fdc0003f0e000 */
[----:B------:R-:W-:Y:S05]  /*0970*/  @P0 BRA `(.L_x_771) ;  /* 0x0000000000540947 */ /* 0x000fea0003800000 */
[----:B------:R-:W-:Y:S01]  /*0980*/  DADD R6, R2, 3 ;  /* 0x4008000002067429 */ /* 0x000fe20000000000 */
[----:B------:R-:W-:Y:S01]  /*0990*/  BSSY.RECONVERGENT B2, `(.L_x_772) ;  /* 0x000000d000027945 */ /* 0x000fe20003800200 */
[----:B------:R-:W-:-:S06]  /*09a0*/  PLOP3.LUT P0, PT, PT, PT, PT, 0x80, 0x8 ;  /* 0x000000000008781c */ /* 0x000fcc0003f0f070 */
[----:B------:R-:W-:-:S14]  /*09b0*/  DSETP.GEU.AND P1, PT, R6, RZ, PT ;  /* 0x000000ff0600722a */ /* 0x000fdc0003f2e000 */
[----:B------:R-:W-:Y:S05]  /*09c0*/  @P1 BRA `(.L_x_773) ;  /* 0x0000000000241947 */ /* 0x000fea0003800000 */
[----:B------:R-:W-:Y:S01]  /*09d0*/  BSSY.RECONVERGENT B3, `(.L_x_774) ;  /* 0x0000007000037945 */ /* 0x000fe20003800200 */
.L_x_775:
[----:B------:R-:W-:-:S08]  /*09e0*/  DADD R2, R2, 1 ;  /* 0x3ff0000002027429 */ /* 0x000fd00000000000 */
[----:B------:R-:W-:-:S08]  /*09f0*/  DADD R2, R2, 1 ;  /* 0x3ff0000002027429 */ /* 0x000fd00000000000 */
[----:B------:R-:W-:-:S08]  /*0a00*/  DADD R2, R2, 1 ;  /* 0x3ff0000002027429 */ /* 0x000fd00000000000 */
[----:B------:R-:W-:-:S08]  /*0a10*/  DADD R2, R2, 1 ;  /* 0x3ff0000002027429 */ /* 0x000fd00000000000 */
[----:B------:R-:W-:-:S14]  /*0a20*/  DSETP.GEU.AND P0, PT, R2, -3, PT ;  /* 0xc00800000200742a */ /* 0x000fdc0003f0e000 */
[----:B------:R-:W-:Y:S05]  /*0a30*/  @!P0 BRA `(.L_x_775) ;  /* 0xfffffffc00e88947 */ /* 0x000fea000383ffff */
[----:B------:R-:W-:Y:S05]  /*0a40*/  BSYNC.RECONVERGENT B3 ;  /* 0x0000000000037941 */ /* 0x000fea0003800200 */
.L_x_774:
[----:B------:R-:W-:-:S13]  /*0a50*/  PLOP3.LUT P0, PT, PT, PT, PT, 0x8, 0x80 ;  /* 0x000000000080781c */ /* 0x000fda0003f0e170 */
.L_x_773:
[----:B------:R-:W-:Y:S05]  /*0a60*/  BSYNC.RECONVERGENT B2 ;  /* 0x0000000000027941 */ /* 0x000fea0003800200 */
.L_x_772:
[----:B------:R-:W-:-:S08]  /*0a70*/  DADD R6, R2, 1 ;  /* 0x3ff0000002067429 */ /* 0x000fd00000000000 */
[----:B------:R-:W-:-:S14]  /*0a80*/  DSETP.GEU.AND P1, PT, R6, RZ, PT ;  /* 0x000000ff0600722a */ /* 0x000fdc0003f2e000 */
[----:B------:R-:W-:Y:S01]  /*0a90*/  @!P1 PLOP3.LUT P0, PT, PT, PT, PT, 0x8, 0x80 ;  /* 0x000000000080981c */ /* 0x000fe20003f0e170 */
[----:B------:R-:W-:-:S12]  /*0aa0*/  @!P1 DADD R2, R6, 1 ;  /* 0x3ff0000006029429 */ /* 0x000fd80000000000 */
[----:B------:R-:W-:-:S14]  /*0ab0*/  DSETP.LT.OR P0, PT, R2, RZ, P0 ;  /* 0x000000ff0200722a */ /* 0x000fdc0000701400 */
[----:B------:R-:W-:-:S11]  /*0ac0*/  @P0 DADD R2, R2, 1 ;  /* 0x3ff0000002020429 */ /* 0x000fd60000000000 */
.L_x_771:
[----:B------:R-:W-:Y:S05]  /*0ad0*/  BSYNC.RECONVERGENT B1 ;  /* 0x0000000000017941 */ /* 0x000fea0003800200 */
.L_x_770:
        /* <DEDUP_REMOVED lines=9> */
.L_x_781:
[----:B------:R-:W-:-:S08]  /*0b70*/  DADD R4, R4, 1 ;  /* 0x3ff0000004047429 */ /* 0x000fd00000000000 */
[----:B------:R-:W-:-:S08]  /*0b80*/  DADD R4, R4, 1 ;  /* 0x3ff0000004047429 */ /* 0x000fd00000000000 */
[----:B------:R-:W-:-:S08]  /*0b90*/  DADD R4, R4, 1 ;  /* 0x3ff0000004047429 */ /* 0x000fd00000000000 */
[----:B------:R-:W-:-:S08]  /*0ba0*/  DADD R4, R4, 1 ;  /* 0x3ff0000004047429 */ /* 0x000fd00000000000 */
[----:B------:R-:W-:-:S14]  /*0bb0*/  DSETP.GEU.AND P0, PT, R4, -3, PT ;  /* 0xc00800000400742a */ /* 0x000fdc0003f0e000 */
[----:B------:R-:W-:Y:S05]  /*0bc0*/  @!P0 BRA `(.L_x_781) ;  /* 0xfffffffc00e88947 */ /* 0x000fea000383ffff */
[----:B------:R-:W-:Y:S05]  /*0bd0*/  BSYNC.RECONVERGENT B3 ;  /* 0x0000000000037941 */ /* 0x000fea0003800200 */
.L_x_780:
[----:B------:R-:W-:-:S13]  /*0be0*/  PLOP3.LUT P0, PT, PT, PT, PT, 0x8, 0x80 ;  /* 0x000000000080781c */ /* 0x000fda0003f0e170 */
.L_x_779:
[----:B------:R-:W-:Y:S05]  /*0bf0*/  BSYNC.RECONVERGENT B2 ;  /* 0x0000000000027941 */ /* 0x000fea0003800200 */
.L_x_778:
[----:B------:R-:W-:-:S08]  /*0c00*/  DADD R6, R4, 1 ;  /* 0x3ff0000004067429 */ /* 0x000fd00000000000 */
[----:B------:R-:W-:-:S14]  /*0c10*/  DSETP.GEU.AND P1, PT, R6, RZ, PT ;  /* 0x000000ff0600722a */ /* 0x000fdc0003f2e000 */
[----:B------:R-:W-:Y:S01]  /*0c20*/  @!P1 PLOP3.LUT P0, PT, PT, PT, PT, 0x8, 0x80 ;  /* 0x000000000080981c */ /* 0x000fe20003f0e170 */
[----:B------:R-:W-:-:S12]  /*0c30*/  @!P1 DADD R4, R6, 1 ;  /* 0x3ff0000006049429 */ /* 0x000fd80000000000 */
[----:B------:R-:W-:-:S14]  /*0c40*/  DSETP.LT.OR P0, PT, R4, RZ, P0 ;  /* 0x000000ff0400722a */ /* 0x000fdc0000701400 */
[----:B------:R-:W-:-:S11]  /*0c50*/  @P0 DADD R4, R4, 1 ;  /* 0x3ff0000004040429 */ /* 0x000fd60000000000 */
.L_x_777:
[----:B------:R-:W-:Y:S05]  /*0c60*/  BSYNC.RECONVERGENT B1 ;  /* 0x0000000000017941 */ /* 0x000fea0003800200 */
.L_x_776:
        /* <DEDUP_REMOVED lines=9> */
.L_x_787:
[----:B------:R-:W-:-:S08]  /*0d00*/  DADD R2, R2, -1 ;  /* 0xbff0000002027429 */ /* 0x000fd00000000000 */
[----:B------:R-:W-:-:S08]  /*0d10*/  DADD R2, R2, -1 ;  /* 0xbff0000002027429 */ /* 0x000fd00000000000 */
[----:B------:R-:W-:-:S08]  /*0d20*/  DADD R2, R2, -1 ;  /* 0xbff0000002027429 */ /* 0x000fd00000000000 */
[----:B------:R-:W-:-:S08]  /*0d30*/  DADD R2, R2, -1 ;  /* 0xbff0000002027429 */ /* 0x000fd00000000000 */
[----:B------:R-:W-:-:S14]  /*0d40*/  DSETP.GT.AND P0, PT, R2, 4, PT ;  /* 0x401000000200742a */ /* 0x000fdc0003f04000 */
[----:B------:R-:W-:Y:S05]  /*0d50*/  @P0 BRA `(.L_x_787) ;  /* 0xfffffffc00e80947 */ /* 0x000fea000383ffff */
[----:B------:R-:W-:Y:S05]  /*0d60*/  BSYNC.RECONVERGENT B3 ;  /* 0x0000000000037941 */ /* 0x000fea0003800200 */
.L_x_786:
[----:B------:R-:W-:-:S13]  /*0d70*/  PLOP3.LUT P0, PT, PT, PT, PT, 0x8, 0x80 ;  /* 0x000000000080781c */ /* 0x000fda0003f0e170 */
.L_x_785:
[----:B------:R-:W-:Y:S05]  /*0d80*/  BSYNC.RECONVERGENT B2 ;  /* 0x0000000000027941 */ /* 0x000fea0003800200 */
.L_x_784:
[----:B------:R-:W-:-:S08]  /*0d90*/  DADD R6, R2, -1 ;  /* 0xbff0000002067429 */ /* 0x000fd00000000000 */
[----:B------:R-:W-:-:S14]  /*0da0*/  DSETP.GT.AND P1, PT, R6, 1, PT ;  /* 0x3ff000000600742a */ /* 0x000fdc0003f24000 */
[----:B------:R-:W-:Y:S01]  /*0db0*/  @P1 PLOP3.LUT P0, PT, PT, PT, PT, 0x8, 0x80 ;  /* 0x000000000080181c */ /* 0x000fe20003f0e170 */
[----:B------:R-:W-:-:S12]  /*0dc0*/  @P1 DADD R2, R6, -1 ;  /* 0xbff0000006021429 */ /* 0x000fd80000000000 */
[----:B------:R-:W-:-:S14]  /*0dd0*/  DSETP.GT.OR P0, PT, R2, 1, P0 ;  /* 0x3ff000000200742a */ /* 0x000fdc0000704400 */
[----:B------:R-:W-:-:S11]  /*0de0*/  @P0 DADD R2, R2, -1 ;  /* 0xbff0000002020429 */ /* 0x000fd60000000000 */
.L_x_783:
[----:B------:R-:W-:Y:S05]  /*0df0*/  BSYNC.RECONVERGENT B1 ;  /* 0x0000000000017941 */ /* 0x000fea0003800200 */
.L_x_782:
        /* <DEDUP_REMOVED lines=9> */
.L_x_793:
[----:B------:R-:W-:-:S08]  /*0e90*/  DADD R4, R4, -1 ;  /* 0xbff0000004047429 */ /* 0x000fd00000000000 */
[----:B------:R-:W-:-:S08]  /*0ea0*/  DADD R4, R4, -1 ;  /* 0xbff0000004047429 */ /* 0x000fd00000000000 */
[----:B------:R-:W-:-:S08]  /*0eb0*/  DADD R4, R4, -1 ;  /* 0xbff0000004047429 */ /* 0x000fd00000000000 */
[----:B------:R-:W-:-:S08]  /*0ec0*/  DADD R4, R4, -1 ;  /* 0xbff0000004047429 */ /* 0x000fd00000000000 */
[----:B------:R-:W-:-:S14]  /*0ed0*/  DSETP.GT.AND P0, PT, R4, 4, PT ;  /* 0x401000000400742a */ /* 0x000fdc0003f04000 */
[----:B------:R-:W-:Y:S05]  /*0ee0*/  @P0 BRA `(.L_x_793) ;  /* 0xfffffffc00e80947 */ /* 0x000fea000383ffff */
[----:B------:R-:W-:Y:S05]  /*0ef0*/  BSYNC.RECONVERGENT B3 ;  /* 0x0000000000037941 */ /* 0x000fea0003800200 */
.L_x_792:
[----:B------:R-:W-:-:S13]  /*0f00*/  PLOP3.LUT P0, PT, PT, PT, PT, 0x8, 0x80 ;  /* 0x000000000080781c */ /* 0x000fda0003f0e170 */
.L_x_791:
[----:B------:R-:W-:Y:S05]  /*0f10*/  BSYNC.RECONVERGENT B2 ;  /* 0x0000000000027941 */ /* 0x000fea0003800200 */
.L_x_790:
[----:B------:R-:W-:-:S08]  /*0f20*/  DADD R6, R4, -1 ;  /* 0xbff0000004067429 */ /* 0x000fd00000000000 */
[----:B------:R-:W-:-:S14]  /*0f30*/  DSETP.GT.AND P1, PT, R6, 1, PT ;  /* 0x3ff000000600742a */ /* 0x000fdc0003f24000 */
[----:B------:R-:W-:Y:S01]  /*0f40*/  @P1 PLOP3.LUT P0, PT, PT, PT, PT, 0x8, 0x80 ;  /* 0x000000000080181c */ /* 0x000fe20003f0e170 */
[----:B------:R-:W-:-:S12]  /*0f50*/  @P1 DADD R4, R6, -1 ;  /* 0xbff0000006041429 */ /* 0x000fd80000000000 */
[----:B------:R-:W-:-:S14]  /*0f60*/  DSETP.GT.OR P0, PT, R4, 1, P0 ;  /* 0x3ff000000400742a */ /* 0x000fdc0000704400 */
[----:B------:R-:W-:-:S11]  /*0f70*/  @P0 DADD R4, R4, -1 ;  /* 0xbff0000004040429 */ /* 0x000fd60000000000 */
.L_x_789:
[----:B------:R-:W-:Y:S05]  /*0f80*/  BSYNC.RECONVERGENT B1 ;  /* 0x0000000000017941 */ /* 0x000fea0003800200 */
.L_x_788:
[----:B------:R-:W0:Y:S01]  /*0f90*/  LDCU UR4, c[0x0][0x3a0] ;  /* 0x00007400ff0477ac */ /* 0x000e220008000800 */
[----:B------:R-:W1:Y:S01]  /*0fa0*/  LDC.64 R8, c[0x0][0x3a8] ;  /* 0x0000ea00ff087b82 */ /* 0x000e620000000a00 */
[----:B0-----:R-:W0:Y:S02]  /*0fb0*/  I2F.F64 R6, UR4 ;  /* 0x0000000400067d12 */ /* 0x001e240008201c00 */
[C---:B0-----:R-:W-:Y:S02]  /*0fc0*/  DMUL R4, R6.reuse, R4 ;  /* 0x0000000406047228 */ /* 0x041fe40000000000 */
[----:B------:R-:W-:Y:S01]  /*0fd0*/  DMUL R2, R6, R2 ;  /* 0x0000000206027228 */ /* 0x000fe20000000000 */
[----:B-1----:R-:W-:-:S07]  /*0fe0*/  IMAD.WIDE R6, R0, 0x4, R8 ;  /* 0x0000000400067825 */ /* 0x002fce00078e0208 */
[----:B------:R-:W-:Y:S08]  /*0ff0*/  F2I.F64.FLOOR R4, R4 ;  /* 0x0000000400047311 */ /* 0x000ff00000305100 */
[----:B------:R-:W0:Y:S02]  /*1000*/  F2I.F64.FLOOR R3, R2 ;  /* 0x0000000200037311 */ /* 0x000e240000305100 */
[----:B0-----:R-:W-:-:S05]  /*1010*/  IMAD R9, R4, UR4, R3 ;  /* 0x0000000404097c24 */ /* 0x001fca000f8e0203 */
[----:B------:R-:W-:Y:S01]  /*1020*/  STG.E desc[UR6][R6.64], R9 ;  /* 0x0000000906007986 */ /* 0x000fe2000c101906 */
[----:B------:R-:W-:Y:S05]  /*1030*/  EXIT ;  /* 0x000000000000794d */ /* 0x000fea0003800000 */
.L_x_794:
        /* <DEDUP_REMOVED lines=12> */
.L_x_922:


//--------------------- .text._Z19updateShapeIdKernelPiS_i --------------------------
	.section	.text._Z19updateShapeIdKernelPiS_i,"ax",@progbits
	.align	128
        .global         _Z19updateShapeIdKernelPiS_i
        .type           _Z19updateShapeIdKernelPiS_i,@function
        .size           _Z19updateShapeIdKernelPiS_i,(.L_x_923 - _Z19updateShapeIdKernelPiS_i)
        .other          _Z19updateShapeIdKernelPiS_i,@"STO_CUDA_ENTRY STV_DEFAULT"
_Z19updateShapeIdKernelPiS_i:
.text._Z19updateShapeIdKernelPiS_i:
        /* <DEDUP_REMOVED lines=8> */
[----:B------:R-:W0:Y:S01]  /*0080*/  LDC.64 R2, c[0x0][0x388] ;  /* 0x0000e200ff027b82 */ /* 0x000e220000000a00 */
[----:B------:R-:W1:Y:S01]  /*0090*/  LDCU.64 UR4, c[0x0][0x358] ;  /* 0x00006b00ff0477ac */ /* 0x000e620008000a00 */
[----:B0-----:R-:W-:-:S05]  /*00a0*/  IMAD.WIDE R2, R9, 0x4, R2 ;  /* 0x0000000409027825 */ /* 0x001fca00078e0202 */
[----:B-1----:R-:W2:Y:S04]  /*00b0*/  LDG.E R0, desc[UR4][R2.64] ;  /* 0x0000000402007981 */ /* 0x002ea8000c1e1900 */
[----:B------:R-:W2:Y:S02]  /*00c0*/  LDG.E R5, desc[UR4][R2.64+0x4] ;  /* 0x0000040402057981 */ /* 0x000ea4000c1e1900 */
[----:B--2---:R-:W-:-:S13]  /*00d0*/  ISETP.GE.AND P0, PT, R0, R5, PT ;  /* 0x000000050000720c */ /* 0x004fda0003f06270 */
[----:B------:R-:W-:Y:S05]  /*00e0*/  @P0 EXIT ;  /* 0x000000000000094d */ /* 0x000fea0003800000 */
[----:B------:R-:W0:Y:S02]  /*00f0*/  LDC.64 R6, c[0x0][0x380] ;  /* 0x0000e000ff067b82 */ /* 0x000e240000000a00 */
.L_x_795:
[----:B0-----:R-:W-:-:S05]  /*0100*/  IMAD.WIDE R4, R0, 0x4, R6 ;  /* 0x0000000400047825 */ /* 0x001fca00078e0206 */
[----:B------:R1:W-:Y:S04]  /*0110*/  STG.E desc[UR4][R4.64], R9 ;  /* 0x0000000904007986 */ /* 0x0003e8000c101904 */
[----:B------:R-:W2:Y:S01]  /*0120*/  LDG.E R11, desc[UR4][R2.64+0x4] ;  /* 0x00000404020b7981 */ /* 0x000ea2000c1e1900 */
[----:B------:R-:W-:-:S04]  /*0130*/  IADD3 R0, PT, PT, R0, 0x1, RZ ;  /* 0x0000000100007810 */ /* 0x000fc80007ffe0ff */
[----:B--2---:R-:W-:-:S13]  /*0140*/  ISETP.GE.AND P0, PT, R0, R11, PT ;  /* 0x0000000b0000720c */ /* 0x004fda0003f06270 */
[----:B-1----:R-:W-:Y:S05]  /*0150*/  @!P0 BRA `(.L_x_795) ;  /* 0xfffffffc00e88947 */ /* 0x002fea000383ffff */
[----:B------:R-:W-:Y:S05]  /*0160*/  EXIT ;  /* 0x000000000000794d */ /* 0x000fea0003800000 */
.L_x_796:
        /* <DEDUP_REMOVED lines=9> */
.L_x_923:


//--------------------- .text._Z22updatePerimetersKernelPdS_Pii --------------------------
	.section	.text._Z22updatePerimetersKernelPdS_Pii,"ax",@progbits
	.align	128
        .global         _Z22updatePerimetersKernelPdS_Pii
        .type           _Z22updatePerimetersKernelPdS_Pii,@function
        .size           _Z22updatePerimetersKernelPdS_Pii,(.L_x_905 - _Z22updatePerimetersKernelPdS_Pii)
        .other          _Z22updatePerimetersKernelPdS_Pii,@"STO_CUDA_ENTRY STV_DEFAULT"
_Z22updatePerimetersKernelPdS_Pii:
.text._Z22updatePerimetersKernelPdS_Pii:
        /* <DEDUP_REMOVED lines=12> */
[----:B------:R-:W3:Y:S01]  /*00c0*/  LDG.E R0, desc[UR4][R2.64] ;  /* 0x0000000402007981 */ /* 0x000ee2000c1e1900 */
[----:B--2---:R-:W-:-:S05]  /*00d0*/  VIADD R7, R7, 0xffffffff ;  /* 0xffffffff07077836 */ /* 0x004fca0000000000 */
[----:B---3--:R-:W-:-:S13]  /*00e0*/  ISETP.GE.AND P0, PT, R0, R7, PT ;  /* 0x000000070000720c */ /* 0x008fda0003f06270 */
[----:B------:R-:W-:Y:S05]  /*00f0*/  @P0 EXIT ;  /* 0x000000000000094d */ /* 0x000fea0003800000 */
[----:B------:R-:W0:Y:S02]  /*0100*/  LDC.64 R2, c[0x0][0x380] ;  /* 0x0000e000ff027b82 */ /* 0x000e240000000a00 */
[----:B0-----:R-:W-:-:S05]  /*0110*/  IMAD.WIDE R2, R5, 0x8, R2 ;  /* 0x0000000805027825 */ /* 0x001fca00078e0202 */
[----:B------:R0:W5:Y:S02]  /*0120*/  LDG.E.64 R4, desc[UR4][R2.64] ;  /* 0x0000000402047981 */ /* 0x000164000c1e1b00 */
.L_x_823:
[----:B-1----:R-:W1:Y:S01]  /*0130*/  LDC.64 R10, c[0x0][0x388] ;  /* 0x0000e200ff0a7b82 */ /* 0x002e620000000a00 */
[----:B------:R-:W-:-:S04]  /*0140*/  IMAD.SHL.U32 R9, R0, 0x2, RZ ;  /* 0x0000000200097824 */ /* 0x000fc800078e00ff */
[----:B-1----:R-:W-:-:S05]  /*0150*/  IMAD.WIDE R10, R9, 0x8, R10 ;  /* 0x00000008090a7825 */ /* 0x002fca00078e020a */
[----:B------:R-:W2:Y:S04]  /*0160*/  LDG.E.64 R8, desc[UR4][R10.64] ;  /* 0x000000040a087981 */ /* 0x000ea8000c1e1b00 */
[----:B------:R-:W2:Y:S01]  /*0170*/  LDG.E.64 R12, desc[UR4][R10.64+0x10] ;  /* 0x000010040a0c7981 */ /* 0x000ea2000c1e1b00 */
[----:B------:R-:W-:Y:S01]  /*0180*/  VIADD R0, R0, 0x1 ;  /* 0x0000000100007836 */ /* 0x000fe20000000000 */
[----:B------:R-:W-:Y:S04]  /*0190*/  BSSY.RECONVERGENT B0, `(.L_x_797) ;  /* 0x000001b000007945 */ /* 0x000fe80003800200 */
[----:B------:R-:W-:Y:S01]  /*01a0*/  ISETP.NE.AND P1, PT, R0, R7, PT ;  /* 0x000000070000720c */ /* 0x000fe20003f25270 */
[----:B--2---:R-:W-:-:S08]  /*01b0*/  DADD R8, R8, -R12 ;  /* 0x0000000008087229 */ /* 0x004fd0000000080c */
[----:B------:R-:W-:-:S08]  /*01c0*/  DADD R8, R8, 0.5 ;  /* 0x3fe0000008087429 */ /* 0x000fd00000000000 */
        /* <DEDUP_REMOVED lines=8> */
.L_x_802:
[----:B------:R-:W-:-:S08]  /*0250*/  DADD R8, R8, 1 ;  /* 0x3ff0000008087429 */ /* 0x000fd00000000000 */
[----:B------:R-:W-:-:S08]  /*0260*/  DADD R8, R8, 1 ;  /* 0x3ff0000008087429 */ /* 0x000fd00000000000 */
[----:B------:R-:W-:-:S08]  /*0270*/  DADD R8, R8, 1 ;  /* 0x3ff0000008087429 */ /* 0x000fd00000000000 */
[----:B------:R-:W-:-:S08]  /*0280*/  DADD R8, R8, 1 ;  /* 0x3ff0000008087429 */ /* 0x000fd00000000000 */
[----:B------:R-:W-:-:S14]  /*0290*/  DSETP.GEU.AND P0, PT, R8, -3, PT ;  /* 0xc00800000800742a */ /* 0x000fdc0003f0e000 */
[----:B------:R-:W-:Y:S05]  /*02a0*/  @!P0 BRA `(.L_x_802) ;  /* 0xfffffffc00e88947 */ /* 0x000fea000383ffff */
[----:B------:R-:W-:Y:S05]  /*02b0*/  BSYNC.RECONVERGENT B2 ;  /* 0x0000000000027941 */ /* 0x000fea0003800200 */
.L_x_801:
[----:B------:R-:W-:-:S13]  /*02c0*/  PLOP3.LUT P0, PT, PT, PT, PT, 0x8, 0x80 ;  /* 0x000000000080781c */ /* 0x000fda0003f0e170 */
.L_x_800:
[----:B------:R-:W-:Y:S05]  /*02d0*/  BSYNC.RECONVERGENT B1 ;  /* 0x0000000000017941 */ /* 0x000fea0003800200 */
.L_x_799:
[----:B------:R-:W-:-:S08]  /*02e0*/  DADD R12, R8, 1 ;  /* 0x3ff00000080c7429 */ /* 0x000fd00000000000 */
[----:B------:R-:W-:-:S14]  /*02f0*/  DSETP.GEU.AND P2, PT, R12, RZ, PT ;  /* 0x000000ff0c00722a */ /* 0x000fdc0003f4e000 */
[----:B------:R-:W-:Y:S01]  /*0300*/  @!P2 PLOP3.LUT P0, PT, PT, PT, PT, 0x8, 0x80 ;  /* 0x000000000080a81c */ /* 0x000fe20003f0e170 */
[----:B------:R-:W-:-:S12]  /*0310*/  @!P2 DADD R8, R12, 1 ;  /* 0x3ff000000c08a429 */ /* 0x000fd80000000000 */
[----:B------:R-:W-:-:S14]  /*0320*/  DSETP.LT.OR P0, PT, R8, RZ, P0 ;  /* 0x000000ff0800722a */ /* 0x000fdc0000701400 */
[----:B------:R-:W-:-:S11]  /*0330*/  @P0 DADD R8, R8, 1 ;  /* 0x3ff0000008080429 */ /* 0x000fd60000000000 */
.L_x_798:
[----:B------:R-:W-:Y:S05]  /*0340*/  BSYNC.RECONVERGENT B0 ;  /* 0x0000000000007941 */ /* 0x000fea0003800200 */
.L_x_797:
        /* <DEDUP_REMOVED lines=9> */
.L_x_808:
[----:B------:R-:W-:-:S08]  /*03e0*/  DADD R8, R8, -1 ;  /* 0xbff0000008087429 */ /* 0x000fd00000000000 */
[----:B------:R-:W-:-:S08]  /*03f0*/  DADD R8, R8, -1 ;  /* 0xbff0000008087429 */ /* 0x000fd00000000000 */
[----:B------:R-:W-:-:S08]  /*0400*/  DADD R8, R8, -1 ;  /* 0xbff0000008087429 */ /* 0x000fd00000000000 */
[----:B------:R-:W-:-:S08]  /*0410*/  DADD R8, R8, -1 ;  /* 0xbff0000008087429 */ /* 0x000fd00000000000 */
[----:B------:R-:W-:-:S14]  /*0420*/  DSETP.GT.AND P0, PT, R8, 4, PT ;  /* 0x401000000800742a */ /* 0x000fdc0003f04000 */
[----:B------:R-:W-:Y:S05]  /*0430*/  @P0 BRA `(.L_x_808) ;  /* 0xfffffffc00e80947 */ /* 0x000fea000383ffff */
[----:B------:R-:W-:Y:S05]  /*0440*/  BSYNC.RECONVERGENT B2 ;  /* 0x0000000000027941 */ /* 0x000fea0003800200 */
.L_x_807:
[----:B------:R-:W-:-:S13]  /*0450*/  PLOP3.LUT P0, PT, PT, PT, PT, 0x8, 0x80 ;  /* 0x000000000080781c */ /* 0x000fda0003f0e170 */
.L_x_806:
[----:B------:R-:W-:Y:S05]  /*0460*/  BSYNC.RECONVERGENT B1 ;  /* 0x0000000000017941 */ /* 0x000fea0003800200 */
.L_x_805:
[----:B------:R-:W-:-:S08]  /*0470*/  DADD R12, R8, -1 ;  /* 0xbff00000080c7429 */ /* 0x000fd00000000000 */
[----:B------:R-:W-:-:S14]  /*0480*/  DSETP.GT.AND P2, PT, R12, 1, PT ;  /* 0x3ff000000c00742a */ /* 0x000fdc0003f44000 */
[----:B------:R-:W-:Y:S01]  /*0490*/  @P2 PLOP3.LUT P0, PT, PT, PT, PT, 0x8, 0x80 ;  /* 0x000000000080281c */ /* 0x000fe20003f0e170 */
[----:B------:R-:W-:-:S12]  /*04a0*/  @P2 DADD R8, R12, -1 ;  /* 0xbff000000c082429 */ /* 0x000fd80000000000 */
[----:B------:R-:W-:-:S14]  /*04b0*/  DSETP.GT.OR P0, PT, R8, 1, P0 ;  /* 0x3ff000000800742a */ /* 0x000fdc0000704400 */
[----:B------:R-:W-:-:S11]  /*04c0*/  @P0 DADD R8, R8, -1 ;  /* 0xbff0000008080429 */ /* 0x000fd60000000000 */
.L_x_804:
[----:B------:R-:W-:Y:S05]  /*04d0*/  BSYNC.RECONVERGENT B0 ;  /* 0x0000000000007941 */ /* 0x000fea0003800200 */
.L_x_803:
[----:B------:R-:W2:Y:S04]  /*04e0*/  LDG.E.64 R12, desc[UR4][R10.64+0x8] ;  /* 0x000008040a0c7981 */ /* 0x000ea8000c1e1b00 */
[----:B------:R-:W2:Y:S01]  /*04f0*/  LDG.E.64 R14, desc[UR4][R10.64+0x18] ;  /* 0x000018040a0e7981 */ /* 0x000ea2000c1e1b00 */
[----:B------:R-:W-:Y:S01]  /*0500*/  BSSY.RECONVERGENT B0, `(.L_x_809) ;  /* 0x000001a000007945 */ /* 0x000fe20003800200 */
        /* <DEDUP_REMOVED lines=10> */
.L_x_814:
[----:B------:R-:W-:-:S08]  /*05b0*/  DADD R12, R12, 1 ;  /* 0x3ff000000c0c7429 */ /* 0x000fd00000000000 */
[----:B------:R-:W-:-:S08]  /*05c0*/  DADD R12, R12, 1 ;  /* 0x3ff000000c0c7429 */ /* 0x000fd00000000000 */
[----:B------:R-:W-:-:S08]  /*05d0*/  DADD R12, R12, 1 ;  /* 0x3ff000000c0c7429 */ /* 0x000fd00000000000 */
[----:B------:R-:W-:-:S08]  /*05e0*/  DADD R12, R12, 1 ;  /* 0x3ff000000c0c7429 */ /* 0x000fd00000000000 */
[----:B------:R-:W-:-:S14]  /*05f0*/  DSETP.GEU.AND P0, PT, R12, -3, PT ;  /* 0xc00800000c00742a */ /* 0x000fdc0003f0e000 */
[----:B------:R-:W-:Y:S05]  /*0600*/  @!P0 BRA `(.L_x_814) ;  /* 0xfffffffc00e88947 */ /* 0x000fea000383ffff */
[----:B------:R-:W-:Y:S05]  /*0610*/  BSYNC.RECONVERGENT B2 ;  /* 0x0000000000027941 */ /* 0x000fea0003800200 */
.L_x_813:
[----:B------:R-:W-:-:S13]  /*0620*/  PLOP3.LUT P0, PT, PT, PT, PT, 0x8, 0x80 ;  /* 0x000000000080781c */ /* 0x000fda0003f0e170 */
.L_x_812:
[----:B------:R-:W-:Y:S05]  /*0630*/  BSYNC.RECONVERGENT B1 ;  /* 0x0000000000017941 */ /* 0x000fea0003800200 */
.L_x_811:
[----:B------:R-:W-:-:S08]  /*0640*/  DADD R10, R12, 1 ;  /* 0x3ff000000c0a7429 */ /* 0x000fd00000000000 */
[----:B------:R-:W-:-:S14]  /*0650*/  DSETP.GEU.AND P2, PT, R10, RZ, PT ;  /* 0x000000ff0a00722a */ /* 0x000fdc0003f4e000 */
[----:B------:R-:W-:Y:S01]  /*0660*/  @!P2 PLOP3.LUT P0, PT, PT, PT, PT, 0x8, 0x80 ;  /* 0x000000000080a81c */ /* 0x000fe20003f0e170 */
[----:B------:R-:W-:-:S12]  /*0670*/  @!P2 DADD R12, R10, 1 ;  /* 0x3ff000000a0ca429 */ /* 0x000fd80000000000 */
[----:B------:R-:W-:-:S14]  /*0680*/  DSETP.LT.OR P0, PT, R12, RZ, P0 ;  /* 0x000000ff0c00722a */ /* 0x000fdc0000701400 */
[----:B------:R-:W-:-:S11]  /*0690*/  @P0 DADD R12, R12, 1 ;  /* 0x3ff000000c0c0429 */ /* 0x000fd60000000000 */
.L_x_810:
[----:B------:R-:W-:Y:S05]  /*06a0*/  BSYNC.RECONVERGENT B0 ;  /* 0x0000000000007941 */ /* 0x000fea0003800200 */
.L_x_809:
        /* <DEDUP_REMOVED lines=9> */
.L_x_820:
[----:B------:R-:W-:-:S08]  /*0740*/  DADD R12, R12, -1 ;  /* 0xbff000000c0c7429 */ /* 0x000fd00000000000 */
[----:B------:R-:W-:-:S08]  /*0750*/  DADD R12, R12, -1 ;  /* 0xbff000000c0c7429 */ /* 0x000fd00000000000 */
[----:B------:R-:W-:-:S08]  /*0760*/  DADD R12, R12, -1 ;  /* 0xbff000000c0c7429 */ /* 0x000fd00000000000 */
[----:B------:R-:W-:-:S08]  /*0770*/  DADD R12, R12, -1 ;  /* 0xbff000000c0c7429 */ /* 0x000fd00000000000 */
[----:B------:R-:W-:-:S14]  /*0780*/  DSETP.GT.AND P0, PT, R12, 4, PT ;  /* 0x401000000c00742a */ /* 0x000fdc0003f04000 */
[----:B------:R-:W-:Y:S05]  /*0790*/  @P0 BRA `(.L_x_820) ;  /* 0xfffffffc00e80947 */ /* 0x000fea000383ffff */
[----:B------:R-:W-:Y:S05]  /*07a0*/  BSYNC.RECONVERGENT B2 ;  /* 0x0000000000027941 */ /* 0x000fea0003800200 */
.L_x_819:
[----:B------:R-:W-:-:S13]  /*07b0*/  PLOP3.LUT P0, PT, PT, PT, PT, 0x8, 0x80 ;  /* 0x000000000080781c */ /* 0x000fda0003f0e170 */
.L_x_818:
[----:B------:R-:W-:Y:S05]  /*07c0*/  BSYNC.RECONVERGENT B1 ;  /* 0x0000000000017941 */ /* 0x000fea0003800200 */
.L_x_817:
[----:B------:R-:W-:-:S08]  /*07d0*/  DADD R10, R12, -1 ;  /* 0xbff000000c0a7429 */ /* 0x000fd00000000000 */
[----:B------:R-:W-:-:S14]  /*07e0*/  DSETP.GT.AND P2, PT, R10, 1, PT ;  /* 0x3ff000000a00742a */ /* 0x000fdc0003f44000 */
[----:B------:R-:W-:Y:S01]  /*07f0*/  @P2 PLOP3.LUT P0, PT, PT, PT, PT, 0x8, 0x80 ;  /* 0x000000000080281c */ /* 0x000fe20003f0e170 */
[----:B------:R-:W-:-:S12]  /*0800*/  @P2 DADD R12, R10, -1 ;  /* 0xbff000000a0c2429 */ /* 0x000fd80000000000 */
[----:B------:R-:W-:-:S14]  /*0810*/  DSETP.GT.OR P0, PT, R12, 1, P0 ;  /* 0x3ff000000c00742a */ /* 0x000fdc0000704400 */
[----:B------:R-:W-:-:S11]  /*0820*/  @P0 DADD R12, R12, -1 ;  /* 0xbff000000c0c0429 */ /* 0x000fd60000000000 */
.L_x_816:
[----:B------:R-:W-:Y:S05]  /*0830*/  BSYNC.RECONVERGENT B0 ;  /* 0x0000000000007941 */ /* 0x000fea0003800200 */
.L_x_815:
[----:B------:R-:W-:Y:S01]  /*0840*/  DADD R8, R8, -0.5 ;  /* 0xbfe0000008087429 */ /* 0x000fe20000000000 */
[----:B------:R-:W-:Y:S01]  /*0850*/  IMAD.MOV.U32 R14, RZ, RZ, 0x0 ;  /* 0x00000000ff0e7424 */ /* 0x000fe200078e00ff */
[----:B------:R-:W-:Y:S01]  /*0860*/  DMUL R12, R12, R12 ;  /* 0x0000000c0c0c7228 */ /* 0x000fe20000000000 */
[----:B------:R-:W-:Y:S01]  /*0870*/  IMAD.MOV.U32 R15, RZ, RZ, 0x3fd80000 ;  /* 0x3fd80000ff0f7424 */ /* 0x000fe200078e00ff */
[----:B------:R-:W-:Y:S06]  /*0880*/  BSSY.RECONVERGENT B0, `(.L_x_821) ;  /* 0x0000012000007945 */ /* 0x000fec0003800200 */
[----:B------:R-:W-:-:S06]  /*0890*/  DFMA R8, R8, R8, R12 ;  /* 0x000000080808722b */ /* 0x000fcc000000000c */
[----:B------:R-:W1:Y:S04]  /*08a0*/  MUFU.RSQ64H R11, R9 ;  /* 0x00000009000b7308 */ /* 0x000e680000001c00 */
[----:B------:R-:W-:-:S05]  /*08b0*/  VIADD R10, R9, 0xfcb00000 ;  /* 0xfcb00000090a7836 */ /* 0x000fca0000000000 */
[----:B------:R-:W-:Y:S01]  /*08c0*/  ISETP.GE.U32.AND P0, PT, R10, 0x7ca00000, PT ;  /* 0x7ca000000a00780c */ /* 0x000fe20003f06070 */
[----:B-1----:R-:W-:-:S08]  /*08d0*/  DMUL R12, R10, R10 ;  /* 0x0000000a0a0c7228 */ /* 0x002fd00000000000 */
[----:B------:R-:W-:-:S08]  /*08e0*/  DFMA R12, R8, -R12, 1 ;  /* 0x3ff00000080c742b */ /* 0x000fd0000000080c */
[----:B------:R-:W-:Y:S02]  /*08f0*/  DFMA R14, R12, R14, 0.5 ;  /* 0x3fe000000c0e742b */ /* 0x000fe4000000000e */
[----:B------:R-:W-:-:S08]  /*0900*/  DMUL R12, R10, R12 ;  /* 0x0000000c0a0c7228 */ /* 0x000fd00000000000 */
[----:B------:R-:W-:-:S08]  /*0910*/  DFMA R18, R14, R12, R10 ;  /* 0x0000000c0e12722b */ /* 0x000fd0000000000a */
[----:B------:R-:W-:Y:S02]  /*0920*/  DMUL R12, R8, R18 ;  /* 0x00000012080c7228 */ /* 0x000fe40000000000 */
[----:B------:R-:W-:Y:S01]  /*0930*/  IADD3 R17, PT, PT, R19, -0x100000, RZ ;  /* 0xfff0000013117810 */ /* 0x000fe20007ffe0ff */
[----:B------:R-:W-:-:S05]  /*0940*/  IMAD.MOV.U32 R16, RZ, RZ, R18 ;  /* 0x000000ffff107224 */ /* 0x000fca00078e0012 */
[----:B------:R-:W-:-:S08]  /*0950*/  DFMA R20, R12, -R12, R8 ;  /* 0x8000000c0c14722b */ /* 0x000fd00000000008 */
[----:B------:R-:W-:Y:S01]  /*0960*/  DFMA R14, R20, R16, R12 ;  /* 0x00000010140e722b */ /* 0x000fe2000000000c */
[----:B------:R-:W-:Y:S10]  /*0970*/  @!P0 BRA `(.L_x_822) ;  /* 0x0000000000088947 */ /* 0x000ff40003800000 */
[----:B------:R-:W-:-:S07]  /*0980*/  MOV R6, 0x9a0 ;  /* 0x000009a000067802 */ /* 0x000fce0000000f00 */
[----:B0----5:R-:W-:Y:S05]  /*0990*/  CALL.REL.NOINC `($__internal_3_$__cuda_sm20_dsqrt_rn_f64_mediumpath_v1) ;  /* 0x0000000000147944 */ /* 0x021fea0003c00000 */
.L_x_822:
[----:B------:R-:W-:Y:S05]  /*09a0*/  BSYNC.RECONVERGENT B0 ;  /* 0x0000000000007941 */ /* 0x000fea0003800200 */
.L_x_821:
[----:B-----5:R-:W-:-:S07]  /*09b0*/  DADD R4, R14, R4 ;  /* 0x000000000e047229 */ /* 0x020fce0000000004 */
[----:B------:R1:W-:Y:S01]  /*09c0*/  STG.E.64 desc[UR4][R2.64], R4 ;  /* 0x0000000402007986 */ /* 0x0003e2000c101b04 */
[----:B------:R-:W-:Y:S05]  /*09d0*/  @P1 BRA `(.L_x_823) ;  /* 0xfffffff400d41947 */ /* 0x000fea000383ffff */
[----:B------:R-:W-:Y:S05]  /*09e0*/  EXIT ;  /* 0x000000000000794d */ /* 0x000fea0003800000 */
        .weak           $__internal_3_$__cuda_sm20_dsqrt_rn_f64_mediumpath_v1
        .type           $__internal_3_$__cuda_sm20_dsqrt_rn_f64_mediumpath_v1,@function
        .size           $__internal_3_$__cuda_sm20_dsqrt_rn_f64_mediumpath_v1,(.L_x_905 - $__internal_3_$__cuda_sm20_dsqrt_rn_f64_mediumpath_v1)
$__internal_3_$__cuda_sm20_dsqrt_rn_f64_mediumpath_v1:
[----:B------:R-:W-:Y:S01]  /*09f0*/  ISETP.GE.U32.AND P0, PT, R10, -0x3400000, PT ;  /* 0xfcc000000a00780c */ /* 0x000fe20003f06070 */
[----:B------:R-:W-:Y:S01]  /*0a00*/  BSSY.RECONVERGENT B1, `(.L_x_824) ;  /* 0x0000028000017945 */ /* 0x000fe20003800200 */
[----:B------:R-:W-:Y:S01]  /*0a10*/  IMAD.MOV.U32 R10, RZ, RZ, R8 ;  /* 0x000000ffff0a7224 */ /* 0x000fe200078e0008 */
[----:B------:R-:W-:Y:S01]  /*0a20*/  MOV R8, R20 ;  /* 0x0000001400087202 */ /* 0x000fe20000000f00 */
[----:B------:R-:W-:Y:S02]  /*0a30*/  IMAD.MOV.U32 R11, RZ, RZ, R9 ;  /* 0x000000ffff0b7224 */ /* 0x000fe400078e0009 */
[----:B------:R-:W-:Y:S02]  /*0a40*/  IMAD.MOV.U32 R16, RZ, RZ, R18 ;  /* 0x000000ffff107224 */ /* 0x000fe400078e0012 */
[----:B------:R-:W-:-:S05]  /*0a50*/  IMAD.MOV.U32 R9, RZ, RZ, R21 ;  /* 0x000000ffff097224 */ /* 0x000fca00078e0015 */
        /* <DEDUP_REMOVED lines=9> */
.L_x_825:
        /* <DEDUP_REMOVED lines=10> */
[----:B------:R-:W-:Y:S01]  /*0b90*/  MOV R10, RZ ;  /* 0x000000ff000a7202 */ /* 0x000fe20000000f00 */
[----:B------:R-:W-:-:S03]  /*0ba0*/  IMAD.MOV.U32 R15, RZ, RZ, 0x3fd80000 ;  /* 0x3fd80000ff0f7424 */ /* 0x000fc600078e00ff */
[----:B------:R-:W0:Y:S02]  /*0bb0*/  MUFU.RSQ64H R11, R9 ;  /* 0x00000009000b7308 */ /* 0x000e240000001c00 */
        /* <DEDUP_REMOVED lines=11> */
.L_x_827:
[----:B------:R-:W-:-:S11]  /*0c70*/  DADD R8, R10, R10 ;  /* 0x000000000a087229 */ /* 0x000fd6000000000a */
.L_x_826:
[----:B------:R-:W-:Y:S05]  /*0c80*/  BSYNC.RECONVERGENT B1 ;  /* 0x0000000000017941 */ /* 0x000fea0003800200 */
.L_x_824:
[----:B------:R-:W-:Y:S01]  /*0c90*/  MOV R14, R8 ;  /* 0x00000008000e7202 */ /* 0x000fe20000000f00 */
[----:B------:R-:W-:Y:S02]  /*0ca0*/  IMAD.MOV.U32 R15, RZ, RZ, R9 ;  /* 0x000000ffff0f7224 */ /* 0x000fe400078e0009 */
[----:B------:R-:W-:Y:S02]  /*0cb0*/  IMAD.MOV.U32 R8, RZ, RZ, R6 ;  /* 0x000000ffff087224 */ /* 0x000fe400078e0006 */
[----:B------:R-:W-:-:S04]  /*0cc0*/  IMAD.MOV.U32 R9, RZ, RZ, 0x0 ;  /* 0x00000000ff097424 */ /* 0x000fc800078e00ff */
[----:B------:R-:W-:Y:S05]  /*0cd0*/  RET.REL.NODEC R8 `(_Z22updatePerimetersKernelPdS_Pii) ;  /* 0xfffffff008c87950 */ /* 0x000fea0003c3ffff */
.L_x_828:
        /* <DEDUP_REMOVED lines=10> */
.L_x_905:


//--------------------- .text._Z17updateAreasKernelPdS_Pii --------------------------
	.section	.text._Z17updateAreasKernelPdS_Pii,"ax",@progbits
	.align	128
        .global         _Z17updateAreasKernelPdS_Pii
        .type           _Z17updateAreasKernelPdS_Pii,@function
        .size           _Z17updateAreasKernelPdS_Pii,(.L_x_925 - _Z17updateAreasKernelPdS_Pii)
        .other          _Z17updateAreasKernelPdS_Pii,@"STO_CUDA_ENTRY STV_DEFAULT"
_Z17updateAreasKernelPdS_Pii:
.text._Z17updateAreasKernelPdS_Pii:
        /* <DEDUP_REMOVED lines=9> */
[----:B------:R-:W1:Y:S07]  /*0090*/  LDCU.64 UR4, c[0x0][0x358] ;  /* 0x00006b00ff0477ac */ /* 0x000e6e0008000a00 */
[----:B------:R-:W2:Y:S08]  /*00a0*/  LDC.64 R6, c[0x0][0x388] ;  /* 0x0000e200ff067b82 */ /* 0x000eb00000000a00 */
[----:B------:R-:W3:Y:S01]  /*00b0*/  LDC.64 R2, c[0x0][0x380] ;  /* 0x0000e000ff027b82 */ /* 0x000ee20000000a00 */
[----:B0-----:R-:W-:-:S05]  /*00c0*/  IMAD.WIDE R10, R13, 0x4, R10 ;  /* 0x000000040d0a7825 */ /* 0x001fca00078e020a */
[----:B-1----:R-:W4:Y:S04]  /*00d0*/  LDG.E R17, desc[UR4][R10.64] ;  /* 0x000000040a117981 */ /* 0x002f28000c1e1900 */
[----:B------:R-:W3:Y:S01]  /*00e0*/  LDG.E R0, desc[UR4][R10.64+0x4] ;  /* 0x000004040a007981 */ /* 0x000ee2000c1e1900 */
[----:B----4-:R-:W-:-:S04]  /*00f0*/  IMAD.SHL.U32 R9, R17, 0x2, RZ ;  /* 0x0000000211097824 */ /* 0x010fc800078e00ff */
[----:B--2---:R-:W-:-:S05]  /*0100*/  IMAD.WIDE R8, R9, 0x8, R6 ;  /* 0x0000000809087825 */ /* 0x004fca00078e0206 */
[----:B------:R0:W5:Y:S01]  /*0110*/  LDG.E.64 R4, desc[UR4][R8.64+0x8] ;  /* 0x0000080408047981 */ /* 0x000162000c1e1b00 */
[----:B---3--:R-:W-:Y:S01]  /*0120*/  VIADD R16, R0, 0xffffffff ;  /* 0xffffffff00107836 */ /* 0x008fe20000000000 */
[----:B------:R-:W-:Y:S01]  /*0130*/  BSSY.RECONVERGENT B0, `(.L_x_829) ;  /* 0x00000b5000007945 */ /* 0x000fe20003800200 */
[----:B------:R-:W-:-:S03]  /*0140*/  IMAD.WIDE R2, R13, 0x8, R2 ;  /* 0x000000080d027825 */ /* 0x000fc600078e0202 */
[----:B------:R-:W-:-:S13]  /*0150*/  ISETP.GE.AND P0, PT, R17, R16, PT ;  /* 0x000000101100720c */ /* 0x000fda0003f06270 */
[----:B0-----:R-:W-:Y:S05]  /*0160*/  @P0 BRA `(.L_x_830) ;  /* 0x0000000800c40947 */ /* 0x001fea0003800000 */
[----:B------:R0:W5:Y:S02]  /*0170*/  LDG.E.64 R10, desc[UR4][R2.64] ;  /* 0x00000004020a7981 */ /* 0x000164000c1e1b00 */
[----:B-----5:R-:W-:-:S11]  /*0180*/  DADD R12, R4, R4 ;  /* 0x00000000040c7229 */ /* 0x020fd60000000004 */
.L_x_867:
[----:B-1----:R-:W1:Y:S01]  /*0190*/  LDCU.64 UR6, c[0x0][0x388] ;  /* 0x00007100ff0677ac */ /* 0x002e620008000a00 */
[----:B------:R-:W-:Y:S02]  /*01a0*/  IMAD.SHL.U32 R15, R17, 0x2, RZ ;  /* 0x00000002110f7824 */ /* 0x000fe400078e00ff */
[----:B-1----:R-:W-:Y:S02]  /*01b0*/  IMAD.U32 R6, RZ, RZ, UR6 ;  /* 0x00000006ff067e24 */ /* 0x002fe4000f8e00ff */
[----:B------:R-:W-:Y:S02]  /*01c0*/  IMAD.U32 R7, RZ, RZ, UR7 ;  /* 0x00000007ff077e24 */ /* 0x000fe4000f8e00ff */
[----:B------:R-:W-:-:S05]  /*01d0*/  IMAD.WIDE R14, R15, 0x8, R6 ;  /* 0x000000080f0e7825 */ /* 0x000fca00078e0206 */
        /* <DEDUP_REMOVED lines=13> */
.L_x_836:
[----:B------:R-:W-:-:S08]  /*02b0*/  DADD R18, R18, 1 ;  /* 0x3ff0000012127429 */ /* 0x000fd00000000000 */
[----:B------:R-:W-:-:S08]  /*02c0*/  DADD R18, R18, 1 ;  /* 0x3ff0000012127429 */ /* 0x000fd00000000000 */
[----:B------:R-:W-:-:S08]  /*02d0*/  DADD R18, R18, 1 ;  /* 0x3ff0000012127429 */ /* 0x000fd00000000000 */
[----:B------:R-:W-:-:S08]  /*02e0*/  DADD R18, R18, 1 ;  /* 0x3ff0000012127429 */ /* 0x000fd00000000000 */
[----:B------:R-:W-:-:S14]  /*02f0*/  DSETP.GEU.AND P0, PT, R18, -3, PT ;  /* 0xc00800001200742a */ /* 0x000fdc0003f0e000 */
[----:B------:R-:W-:Y:S05]  /*0300*/  @!P0 BRA `(.L_x_836) ;  /* 0xfffffffc00e88947 */ /* 0x000fea000383ffff */
[----:B------:R-:W-:Y:S05]  /*0310*/  BSYNC.RECONVERGENT B3 ;  /* 0x0000000000037941 */ /* 0x000fea0003800200 */
.L_x_835:
[----:B------:R-:W-:-:S13]  /*0320*/  PLOP3.LUT P0, PT, PT, PT, PT, 0x8, 0x80 ;  /* 0x000000000080781c */ /* 0x000fda0003f0e170 */
.L_x_834:
[----:B------:R-:W-:Y:S05]  /*0330*/  BSYNC.RECONVERGENT B2 ;  /* 0x0000000000027941 */ /* 0x000fea0003800200 */
.L_x_833:
[----:B------:R-:W-:-:S08]  /*0340*/  DADD R20, R18, 1 ;  /* 0x3ff0000012147429 */ /* 0x000fd00000000000 */
[----:B------:R-:W-:-:S14]  /*0350*/  DSETP.GEU.AND P1, PT, R20, RZ, PT ;  /* 0x000000ff1400722a */ /* 0x000fdc0003f2e000 */
[----:B------:R-:W-:Y:S01]  /*0360*/  @!P1 PLOP3.LUT P0, PT, PT, PT, PT, 0x8, 0x80 ;  /* 0x000000000080981c */ /* 0x000fe20003f0e170 */
[----:B------:R-:W-:-:S12]  /*0370*/  @!P1 DADD R18, R20, 1 ;  /* 0x3ff0000014129429 */ /* 0x000fd80000000000 */
[----:B------:R-:W-:-:S14]  /*0380*/  DSETP.LT.OR P0, PT, R18, RZ, P0 ;  /* 0x000000ff1200722a */ /* 0x000fdc0000701400 */
[----:B------:R-:W-:-:S11]  /*0390*/  @P0 DADD R18, R18, 1 ;  /* 0x3ff0000012120429 */ /* 0x000fd60000000000 */
.L_x_832:
[----:B------:R-:W-:Y:S05]  /*03a0*/  BSYNC.RECONVERGENT B1 ;  /* 0x0000000000017941 */ /* 0x000fea0003800200 */
.L_x_831:
        /* <DEDUP_REMOVED lines=9> */
.L_x_842:
[----:B------:R-:W-:-:S08]  /*0440*/  DADD R18, R18, -1 ;  /* 0xbff0000012127429 */ /* 0x000fd00000000000 */
[----:B------:R-:W-:-:S08]  /*0450*/  DADD R18, R18, -1 ;  /* 0xbff0000012127429 */ /* 0x000fd00000000000 */
[----:B------:R-:W-:-:S08]  /*0460*/  DADD R18, R18, -1 ;  /* 0xbff0000012127429 */ /* 0x000fd00000000000 */
[----:B------:R-:W-:-:S08]  /*0470*/  DADD R18, R18, -1 ;  /* 0xbff0000012127429 */ /* 0x000fd00000000000 */
[----:B------:R-:W-:-:S14]  /*0480*/  DSETP.GT.AND P0, PT, R18, 4, PT ;  /* 0x401000001200742a */ /* 0x000fdc0003f04000 */
[----:B------:R-:W-:Y:S05]  /*0490*/  @P0 BRA `(.L_x_842) ;  /* 0xfffffffc00e80947 */ /* 0x000fea000383ffff */
[----:B------:R-:W-:Y:S05]  /*04a0*/  BSYNC.RECONVERGENT B3 ;  /* 0x0000000000037941 */ /* 0x000fea0003800200 */
.L_x_841:
[----:B------:R-:W-:-:S13]  /*04b0*/  PLOP3.LUT P0, PT, PT, PT, PT, 0x8, 0x80 ;  /* 0x000000000080781c */ /* 0x000fda0003f0e170 */
.L_x_840:
[----:B------:R-:W-:Y:S05]  /*04c0*/  BSYNC.RECONVERGENT B2 ;  /* 0x0000000000027941 */ /* 0x000fea0003800200 */
.L_x_839:
[----:B------:R-:W-:-:S08]  /*04d0*/  DADD R20, R18, -1 ;  /* 0xbff0000012147429 */ /* 0x000fd00000000000 */
[----:B------:R-:W-:-:S14]  /*04e0*/  DSETP.GT.AND P1, PT, R20, 1, PT ;  /* 0x3ff000001400742a */ /* 0x000fdc0003f24000 */
[----:B------:R-:W-:Y:S01]  /*04f0*/  @P1 PLOP3.LUT P0, PT, PT, PT, PT, 0x8, 0x80 ;  /* 0x000000000080181c */ /* 0x000fe20003f0e170 */
[----:B------:R-:W-:-:S12]  /*0500*/  @P1 DADD R18, R20, -1 ;  /* 0xbff0000014121429 */ /* 0x000fd80000000000 */
[----:B------:R-:W-:-:S14]  /*0510*/  DSETP.GT.OR P0, PT, R18, 1, P0 ;  /* 0x3ff000001200742a */ /* 0x000fdc0000704400 */
[----:B------:R-:W-:-:S11]  /*0520*/  @P0 DADD R18, R18, -1 ;  /* 0xbff0000012120429 */ /* 0x000fd60000000000 */
.L_x_838:
[----:B------:R-:W-:Y:S05]  /*0530*/  BSYNC.RECONVERGENT B1 ;  /* 0x0000000000017941 */ /* 0x000fea0003800200 */
.L_x_837:
[----:B------:R-:W2:Y:S01]  /*0540*/  LDG.E.64 R20, desc[UR4][R14.64+0x8] ;  /* 0x000008040e147981 */ /* 0x000ea2000c1e1b00 */
[----:B------:R-:W-:Y:S01]  /*0550*/  BSSY.RECONVERGENT B1, `(.L_x_843) ;  /* 0x000001a000017945 */ /* 0x000fe20003800200 */
[----:B--2---:R-:W-:-:S08]  /*0560*/  DADD R20, -R4, R20 ;  /* 0x0000000004147229 */ /* 0x004fd00000000114 */
        /* <DEDUP_REMOVED lines=9> */
.L_x_848:
[----:B------:R-:W-:-:S08]  /*0600*/  DADD R20, R20, 1 ;  /* 0x3ff0000014147429 */ /* 0x000fd00000000000 */
[----:B------:R-:W-:-:S08]  /*0610*/  DADD R20, R20, 1 ;  /* 0x3ff0000014147429 */ /* 0x000fd00000000000 */
[----:B------:R-:W-:-:S08]  /*0620*/  DADD R20, R20, 1 ;  /* 0x3ff0000014147429 */ /* 0x000fd00000000000 */
[----:B------:R-:W-:-:S08]  /*0630*/  DADD R20, R20, 1 ;  /* 0x3ff0000014147429 */ /* 0x000fd00000000000 */
[----:B------:R-:W-:-:S14]  /*0640*/  DSETP.GEU.AND P0, PT, R20, -3, PT ;  /* 0xc00800001400742a */ /* 0x000fdc0003f0e000 */
[----:B------:R-:W-:Y:S05]  /*0650*/  @!P0 BRA `(.L_x_848) ;  /* 0xfffffffc00e88947 */ /* 0x000fea000383ffff */
[----:B------:R-:W-:Y:S05]  /*0660*/  BSYNC.RECONVERGENT B3 ;  /* 0x0000000000037941 */ /* 0x000fea0003800200 */
.L_x_847:
[----:B------:R-:W-:-:S13]  /*0670*/  PLOP3.LUT P0, PT, PT, PT, PT, 0x8, 0x80 ;  /* 0x000000000080781c */ /* 0x000fda0003f0e170 */
.L_x_846:
[----:B------:R-:W-:Y:S05]  /*0680*/  BSYNC.RECONVERGENT B2 ;  /* 0x0000000000027941 */ /* 0x000fea0003800200 */
.L_x_845:
[----:B------:R-:W-:-:S08]  /*0690*/  DADD R22, R20, 1 ;  /* 0x3ff0000014167429 */ /* 0x000fd00000000000 */
[----:B------:R-:W-:-:S14]  /*06a0*/  DSETP.GEU.AND P1, PT, R22, RZ, PT ;  /* 0x000000ff1600722a */ /* 0x000fdc0003f2e000 */
[----:B------:R-:W-:Y:S01]  /*06b0*/  @!P1 PLOP3.LUT P0, PT, PT, PT, PT, 0x8, 0x80 ;  /* 0x000000000080981c */ /* 0x000fe20003f0e170 */
[----:B------:R-:W-:-:S12]  /*06c0*/  @!P1 DADD R20, R22, 1 ;  /* 0x3ff0000016149429 */ /* 0x000fd80000000000 */
[----:B------:R-:W-:-:S14]  /*06d0*/  DSETP.LT.OR P0, PT, R20, RZ, P0 ;  /* 0x000000ff1400722a */ /* 0x000fdc0000701400 */
[----:B------:R-:W-:-:S11]  /*06e0*/  @P0 DADD R20, R20, 1 ;  /* 0x3ff0000014140429 */ /* 0x000fd60000000000 */
.L_x_844:
[----:B------:R-:W-:Y:S05]  /*06f0*/  BSYNC.RECONVERGENT B1 ;  /* 0x0000000000017941 */ /* 0x000fea0003800200 */
.L_x_843:
        /* <DEDUP_REMOVED lines=9> */
.L_x_854:
[----:B------:R-:W-:-:S08]  /*0790*/  DADD R20, R20, -1 ;  /* 0xbff0000014147429 */ /* 0x000fd00000000000 */
[----:B------:R-:W-:-:S08]  /*07a0*/  DADD R20, R20, -1 ;  /* 0xbff0000014147429 */ /* 0x000fd00000000000 */
[----:B------:R-:W-:-:S08]  /*07b0*/  DADD R20, R20, -1 ;  /* 0xbff0000014147429 */ /* 0x000fd00000000000 */
[----:B------:R-:W-:-:S08]  /*07c0*/  DADD R20, R20, -1 ;  /* 0xbff0000014147429 */ /* 0x000fd00000000000 */
[----:B------:R-:W-:-:S14]  /*07d0*/  DSETP.GT.AND P0, PT, R20, 4, PT ;  /* 0x401000001400742a */ /* 0x000fdc0003f04000 */
[----:B------:R-:W-:Y:S05]  /*07e0*/  @P0 BRA `(.L_x_854) ;  /* 0xfffffffc00e80947 */ /* 0x000fea000383ffff */
[----:B------:R-:W-:Y:S05]  /*07f0*/  BSYNC.RECONVERGENT B3 ;  /* 0x0000000000037941 */ /* 0x000fea0003800200 */
.L_x_853:
[----:B------:R-:W-:-:S13]  /*0800*/  PLOP3.LUT P0, PT, PT, PT, PT, 0x8, 0x80 ;  /* 0x000000000080781c */ /* 0x000fda0003f0e170 */
.L_x_852:
[----:B------:R-:W-:Y:S05]  /*0810*/  BSYNC.RECONVERGENT B2 ;  /* 0x0000000000027941 */ /* 0x000fea0003800200 */
.L_x_851:
[----:B------:R-:W-:-:S08]  /*0820*/  DADD R22, R20, -1 ;  /* 0xbff0000014167429 */ /* 0x000fd00000000000 */
[----:B------:R-:W-:-:S14]  /*0830*/  DSETP.GT.AND P1, PT, R22, 1, PT ;  /* 0x3ff000001600742a */ /* 0x000fdc0003f24000 */
[----:B------:R-:W-:Y:S01]  /*0840*/  @P1 PLOP3.LUT P0, PT, PT, PT, PT, 0x8, 0x80 ;  /* 0x000000000080181c */ /* 0x000fe20003f0e170 */
[----:B------:R-:W-:-:S12]  /*0850*/  @P1 DADD R20, R22, -1 ;  /* 0xbff0000016141429 */ /* 0x000fd80000000000 */
[----:B------:R-:W-:-:S14]  /*0860*/  DSETP.GT.OR P0, PT, R20, 1, P0 ;  /* 0x3ff000001400742a */ /* 0x000fdc0000704400 */
[----:B------:R-:W-:-:S11]  /*0870*/  @P0 DADD R20, R20, -1 ;  /* 0xbff0000014140429 */ /* 0x000fd60000000000 */
.L_x_850:
[----:B------:R-:W-:Y:S05]  /*0880*/  BSYNC.RECONVERGENT B1 ;  /* 0x0000000000017941 */ /* 0x000fea0003800200 */
.L_x_849:
        /* <DEDUP_REMOVED lines=12> */
.L_x_860:
[----:B------:R-:W-:-:S08]  /*0950*/  DADD R22, R22, 1 ;  /* 0x3ff0000016167429 */ /* 0x000fd00000000000 */
[----:B------:R-:W-:-:S08]  /*0960*/  DADD R22, R22, 1 ;  /* 0x3ff0000016167429 */ /* 0x000fd00000000000 */
[----:B------:R-:W-:-:S08]  /*0970*/  DADD R22, R22, 1 ;  /* 0x3ff0000016167429 */ /* 0x000fd00000000000 */
[----:B------:R-:W-:-:S08]  /*0980*/  DADD R22, R22, 1 ;  /* 0x3ff0000016167429 */ /* 0x000fd00000000000 */
[----:B------:R-:W-:-:S14]  /*0990*/  DSETP.GEU.AND P0, PT, R22, -3, PT ;  /* 0xc00800001600742a */ /* 0x000fdc0003f0e000 */
[----:B------:R-:W-:Y:S05]  /*09a0*/  @!P0 BRA `(.L_x_860) ;  /* 0xfffffffc00e88947 */ /* 0x000fea000383ffff */
[----:B------:R-:W-:Y:S05]  /*09b0*/  BSYNC.RECONVERGENT B3 ;  /* 0x0000000000037941 */ /* 0x000fea0003800200 */
.L_x_859:
[----:B------:R-:W-:-:S13]  /*09c0*/  PLOP3.LUT P0, PT, PT, PT, PT, 0x8, 0x80 ;  /* 0x000000000080781c */ /* 0x000fda0003f0e170 */
.L_x_858:
[----:B------:R-:W-:Y:S05]  /*09d0*/  BSYNC.RECONVERGENT B2 ;  /* 0x0000000000027941 */ /* 0x000fea0003800200 */
.L_x_857:
[----:B------:R-:W-:-:S08]  /*09e0*/  DADD R14, R22, 1 ;  /* 0x3ff00000160e7429 */ /* 0x000fd00000000000 */
[----:B------:R-:W-:-:S14]  /*09f0*/  DSETP.GEU.AND P1, PT, R14, RZ, PT ;  /* 0x000000ff0e00722a */ /* 0x000fdc0003f2e000 */
[----:B------:R-:W-:Y:S01]  /*0a00*/  @!P1 PLOP3.LUT P0, PT, PT, PT, PT, 0x8, 0x80 ;  /* 0x000000000080981c */ /* 0x000fe20003f0e170 */
[----:B------:R-:W-:-:S12]  /*0a10*/  @!P1 DADD R22, R14, 1 ;  /* 0x3ff000000e169429 */ /* 0x000fd80000000000 */
[----:B------:R-:W-:-:S14]  /*0a20*/  DSETP.LT.OR P0, PT, R22, RZ, P0 ;  /* 0x000000ff1600722a */ /* 0x000fdc0000701400 */
[----:B------:R-:W-:-:S11]  /*0a30*/  @P0 DADD R22, R22, 1 ;  /* 0x3ff0000016160429 */ /* 0x000fd60000000000 */
.L_x_856:
[----:B------:R-:W-:Y:S05]  /*0a40*/  BSYNC.RECONVERGENT B1 ;  /* 0x0000000000017941 */ /* 0x000fea0003800200 */
.L_x_855:
        /* <DEDUP_REMOVED lines=9> */
.L_x_866:
[----:B------:R-:W-:-:S08]  /*0ae0*/  DADD R22, R22, -1 ;  /* 0xbff0000016167429 */ /* 0x000fd00000000000 */
[----:B------:R-:W-:-:S08]  /*0af0*/  DADD R22, R22, -1 ;  /* 0xbff0000016167429 */ /* 0x000fd00000000000 */
[----:B------:R-:W-:-:S08]  /*0b00*/  DADD R22, R22, -1 ;  /* 0xbff0000016167429 */ /* 0x000fd00000000000 */
[----:B------:R-:W-:-:S08]  /*0b10*/  DADD R22, R22, -1 ;  /* 0xbff0000016167429 */ /* 0x000fd00000000000 */
[----:B------:R-:W-:-:S14]  /*0b20*/  DSETP.GT.AND P0, PT, R22, 4, PT ;  /* 0x401000001600742a */ /* 0x000fdc0003f04000 */
[----:B------:R-:W-:Y:S05]  /*0b30*/  @P0 BRA `(.L_x_866) ;  /* 0xfffffffc00e80947 */ /* 0x000fea000383ffff */
[----:B------:R-:W-:Y:S05]  /*0b40*/  BSYNC.RECONVERGENT B3 ;  /* 0x0000000000037941 */ /* 0x000fea0003800200 */
.L_x_865:
[----:B------:R-:W-:-:S13]  /*0b50*/  PLOP3.LUT P0, PT, PT, PT, PT, 0x8, 0x80 ;  /* 0x000000000080781c */ /* 0x000fda0003f0e170 */
.L_x_864:
[----:B------:R-:W-:Y:S05]  /*0b60*/  BSYNC.RECONVERGENT B2 ;  /* 0x0000000000027941 */ /* 0x000fea0003800200 */
.L_x_863:
[----:B------:R-:W-:-:S08]  /*0b70*/  DADD R14, R22, -1 ;  /* 0xbff00000160e7429 */ /* 0x000fd00000000000 */
[----:B------:R-:W-:-:S14]  /*0b80*/  DSETP.GT.AND P1, PT, R14, 1, PT ;  /* 0x3ff000000e00742a */ /* 0x000fdc0003f24000 */
[----:B------:R-:W-:Y:S01]  /*0b90*/  @P1 PLOP3.LUT P0, PT, PT, PT, PT, 0x8, 0x80 ;  /* 0x000000000080181c */ /* 0x000fe20003f0e170 */
[----:B------:R-:W-:-:S12]  /*0ba0*/  @P1 DADD R22, R14, -1 ;  /* 0xbff000000e161429 */ /* 0x000fd80000000000 */
[----:B------:R-:W-:-:S14]  /*0bb0*/  DSETP.GT.OR P0, PT, R22, 1, P0 ;  /* 0x3ff000001600742a */ /* 0x000fdc0000704400 */
[----:B------:R-:W-:-:S11]  /*0bc0*/  @P0 DADD R22, R22, -1 ;  /* 0xbff0000016160429 */ /* 0x000fd60000000000 */
.L_x_862:
[----:B------:R-:W-:Y:S05]  /*0bd0*/  BSYNC.RECONVERGENT B1 ;  /* 0x0000000000017941 */ /* 0x000fea0003800200 */
.L_x_861:
[----:B------:R-:W-:Y:S01]  /*0be0*/  DADD R20, R22, R20 ;  /* 0x0000000016147229 */ /* 0x000fe20000000014 */
[----:B------:R-:W-:Y:S01]  /*0bf0*/  VIADD R17, R17, 0x1 ;  /* 0x0000000111117836 */ /* 0x000fe20000000000 */
[----:B------:R-:W-:-:S04]  /*0c00*/  DADD R18, R18, -0.5 ;  /* 0xbfe0000012127429 */ /* 0x000fc80000000000 */
[----:B------:R-:W-:Y:S02]  /*0c10*/  ISETP.NE.AND P0, PT, R17, R16, PT ;  /* 0x000000101100720c */ /* 0x000fe40003f05270 */
[----:B------:R-:W-:-:S08]  /*0c20*/  DADD R20, R20, -1 ;  /* 0xbff0000014147429 */ /* 0x000fd00000000000 */
[----:B------:R-:W-:-:S08]  /*0c30*/  DADD R20, R12, R20 ;  /* 0x000000000c147229 */ /* 0x000fd00000000014 */
[----:B------:R-:W-:-:S08]  /*0c40*/  DMUL R18, R20, R18 ;  /* 0x0000001214127228 */ /* 0x000fd00000000000 */
[----:B------:R-:W-:-:S07]  /*0c50*/  DFMA R10, R18, 0.5, R10 ;  /* 0x3fe00000120a782b */ /* 0x000fce000000000a */
[----:B------:R1:W-:Y:S01]  /*0c60*/  STG.E.64 desc[UR4][R2.64], R10 ;  /* 0x0000000a02007986 */ /* 0x0003e2000c101b04 */
[----:B------:R-:W-:Y:S05]  /*0c70*/  @P0 BRA `(.L_x_867) ;  /* 0xfffffff400440947 */ /* 0x000fea000383ffff */
.L_x_830:
[----:B------:R-:W-:Y:S05]  /*0c80*/  BSYNC.RECONVERGENT B0 ;  /* 0x0000000000007941 */ /* 0x000fea0003800200 */
.L_x_829:
[----:B-1----:R-:W-:Y:S01]  /*0c90*/  IMAD.SHL.U32 R11, R0, 0x2, RZ ;  /* 0x00000002000b7824 */ /* 0x002fe200078e00ff */
[----:B------:R-:W2:Y:S03]  /*0ca0*/  LDG.E.64 R8, desc[UR4][R8.64] ;  /* 0x0000000408087981 */ /* 0x000ea6000c1e1b00 */
[----:B------:R-:W-:-:S05]  /*0cb0*/  IMAD.WIDE R10, R11, 0x8, R6 ;  /* 0x000000080b0a7825 */ /* 0x000fca00078e0206 */
        /* <DEDUP_REMOVED lines=12> */
.L_x_873:
[----:B------:R-:W-:-:S08]  /*0d80*/  DADD R6, R6, 1 ;  /* 0x3ff0000006067429 */ /* 0x000fd00000000000 */
[----:B------:R-:W-:-:S08]  /*0d90*/  DADD R6, R6, 1 ;  /* 0x3ff0000006067429 */ /* 0x000fd00000000000 */
[----:B------:R-:W-:-:S08]  /*0da0*/  DADD R6, R6, 1 ;  /* 0x3ff0000006067429 */ /* 0x000fd00000000000 */
[----:B------:R-:W-:-:S08]  /*0db0*/  DADD R6, R6, 1 ;  /* 0x3ff0000006067429 */ /* 0x000fd00000000000 */
[----:B------:R-:W-:-:S14]  /*0dc0*/  DSETP.GEU.AND P0, PT, R6, -3, PT ;  /* 0xc00800000600742a */ /* 0x000fdc0003f0e000 */
[----:B------:R-:W-:Y:S05]  /*0dd0*/  @!P0 BRA `(.L_x_873) ;  /* 0xfffffffc00e88947 */ /* 0x000fea000383ffff */
[----:B------:R-:W-:Y:S05]  /*0de0*/  BSYNC.RECONVERGENT B2 ;  /* 0x0000000000027941 */ /* 0x000fea0003800200 */
.L_x_872:
[----:B------:R-:W-:-:S13]  /*0df0*/  PLOP3.LUT P0, PT, PT, PT, PT, 0x8, 0x80 ;  /* 0x000000000080781c */ /* 0x000fda0003f0e170 */
.L_x_871:
[----:B------:R-:W-:Y:S05]  /*0e00*/  BSYNC.RECONVERGENT B1 ;  /* 0x0000000000017941 */ /* 0x000fea0003800200 */
.L_x_870:
[----:B------:R-:W-:-:S08]  /*0e10*/  DADD R8, R6, 1 ;  /* 0x3ff0000006087429 */ /* 0x000fd00000000000 */
[----:B------:R-:W-:-:S14]  /*0e20*/  DSETP.GEU.AND P1, PT, R8, RZ, PT ;  /* 0x000000ff0800722a */ /* 0x000fdc0003f2e000 */
[----:B------:R-:W-:Y:S01]  /*0e30*/  @!P1 PLOP3.LUT P0, PT, PT, PT, PT, 0x8, 0x80 ;  /* 0x000000000080981c */ /* 0x000fe20003f0e170 */
[----:B------:R-:W-:-:S12]  /*0e40*/  @!P1 DADD R6, R8, 1 ;  /* 0x3ff0000008069429 */ /* 0x000fd80000000000 */
[----:B------:R-:W-:-:S14]  /*0e50*/  DSETP.LT.OR P0, PT, R6, RZ, P0 ;  /* 0x000000ff0600722a */ /* 0x000fdc0000701400 */
[----:B------:R-:W-:-:S11]  /*0e60*/  @P0 DADD R6, R6, 1 ;  /* 0x3ff0000006060429 */ /* 0x000fd60000000000 */
.L_x_869:
[----:B------:R-:W-:Y:S05]  /*0e70*/  BSYNC.RECONVERGENT B0 ;  /* 0x0000000000007941 */ /* 0x000fea0003800200 */
.L_x_868:
        /* <DEDUP_REMOVED lines=9> */
.L_x_879:
[----:B------:R-:W-:-:S08]  /*0f10*/  DADD R6, R6, -1 ;  /* 0xbff0000006067429 */ /* 0x000fd00000000000 */
[----:B------:R-:W-:-:S08]  /*0f20*/  DADD R6, R6, -1 ;  /* 0xbff0000006067429 */ /* 0x000fd00000000000 */
[----:B------:R-:W-:-:S08]  /*0f30*/  DADD R6, R6, -1 ;  /* 0xbff0000006067429 */ /* 0x000fd00000000000 */
[----:B------:R-:W-:-:S08]  /*0f40*/  DADD R6, R6, -1 ;  /* 0xbff0000006067429 */ /* 0x000fd00000000000 */
[----:B------:R-:W-:-:S14]  /*0f50*/  DSETP.GT.AND P0, PT, R6, 4, PT ;  /* 0x401000000600742a */ /* 0x000fdc0003f04000 */
[----:B------:R-:W-:Y:S05]  /*0f60*/  @P0 BRA `(.L_x_879) ;  /* 0xfffffffc00e80947 */ /* 0x000fea000383ffff */
[----:B------:R-:W-:Y:S05]  /*0f70*/  BSYNC.RECONVERGENT B2 ;  /* 0x0000000000027941 */ /* 0x000fea0003800200 */
.L_x_878:
[----:B------:R-:W-:-:S13]  /*0f80*/  PLOP3.LUT P0, PT, PT, PT, PT, 0x8, 0x80 ;  /* 0x000000000080781c */ /* 0x000fda0003f0e170 */
.L_x_877:
[----:B------:R-:W-:Y:S05]  /*0f90*/  BSYNC.RECONVERGENT B1 ;  /* 0x0000000000017941 */ /* 0x000fea0003800200 */
.L_x_876:
[----:B------:R-:W-:-:S08]  /*0fa0*/  DADD R8, R6, -1 ;  /* 0xbff0000006087429 */ /* 0x000fd00000000000 */
[----:B------:R-:W-:-:S14]  /*0fb0*/  DSETP.GT.AND P1, PT, R8, 1, PT ;  /* 0x3ff000000800742a */ /* 0x000fdc0003f24000 */
[----:B------:R-:W-:Y:S01]  /*0fc0*/  @P1 PLOP3.LUT P0, PT, PT, PT, PT, 0x8, 0x80 ;  /* 0x000000000080181c */ /* 0x000fe20003f0e170 */
[----:B------:R-:W-:-:S12]  /*0fd0*/  @P1 DADD R6, R8, -1 ;  /* 0xbff0000008061429 */ /* 0x000fd80000000000 */
[----:B------:R-:W-:-:S14]  /*0fe0*/  DSETP.GT.OR P0, PT, R6, 1, P0 ;  /* 0x3ff000000600742a */ /* 0x000fdc0000704400 */
[----:B------:R-:W-:-:S11]  /*0ff0*/  @P0 DADD R6, R6, -1 ;  /* 0xbff0000006060429 */ /* 0x000fd60000000000 */
.L_x_875:
[----:B------:R-:W-:Y:S05]  /*1000*/  BSYNC.RECONVERGENT B0 ;  /* 0x0000000000007941 */ /* 0x000fea0003800200 */
.L_x_874:
[----:B------:R-:W2:Y:S01]  /*1010*/  LDG.E.64 R10, desc[UR4][R10.64+-0x8] ;  /* 0xfffff8040a0a7981 */ /* 0x000ea2000c1e1b00 */
[----:B------:R-:W-:Y:S01]  /*1020*/  BSSY.RECONVERGENT B0, `(.L_x_880) ;  /* 0x000001a000007945 */ /* 0x000fe20003800200 */
[----:B--2--5:R-:W-:-:S08]  /*1030*/  DADD R8, -R4, R10 ;  /* 0x0000000004087229 */ /* 0x024fd0000000010a */
        /* <DEDUP_REMOVED lines=9> */
.L_x_885:
[----:B------:R-:W-:-:S08]  /*10d0*/  DADD R8, R8, 1 ;  /* 0x3ff0000008087429 */ /* 0x000fd00000000000 */
[----:B------:R-:W-:-:S08]  /*10e0*/  DADD R8, R8, 1 ;  /* 0x3ff0000008087429 */ /* 0x000fd00000000000 */
[----:B------:R-:W-:-:S08]  /*10f0*/  DADD R8, R8, 1 ;  /* 0x3ff0000008087429 */ /* 0x000fd00000000000 */
[----:B------:R-:W-:-:S08]  /*1100*/  DADD R8, R8, 1 ;  /* 0x3ff0000008087429 */ /* 0x000fd00000000000 */
[----:B------:R-:W-:-:S14]  /*1110*/  DSETP.GEU.AND P0, PT, R8, -3, PT ;  /* 0xc00800000800742a */ /* 0x000fdc0003f0e000 */
[----:B------:R-:W-:Y:S05]  /*1120*/  @!P0 BRA `(.L_x_885) ;  /* 0xfffffffc00e88947 */ /* 0x000fea000383ffff */
[----:B------:R-:W-:Y:S05]  /*1130*/  BSYNC.RECONVERGENT B2 ;  /* 0x0000000000027941 */ /* 0x000fea0003800200 */
.L_x_884:
[----:B------:R-:W-:-:S13]  /*1140*/  PLOP3.LUT P0, PT, PT, PT, PT, 0x8, 0x80 ;  /* 0x000000000080781c */ /* 0x000fda0003f0e170 */
.L_x_883:
[----:B------:R-:W-:Y:S05]  /*1150*/  BSYNC.RECONVERGENT B1 ;  /* 0x0000000000017941 */ /* 0x000fea0003800200 */
.L_x_882:
[----:B------:R-:W-:-:S08]  /*1160*/  DADD R10, R8, 1 ;  /* 0x3ff00000080a7429 */ /* 0x000fd00000000000 */
[----:B------:R-:W-:-:S14]  /*1170*/  DSETP.GEU.AND P1, PT, R10, RZ, PT ;  /* 0x000000ff0a00722a */ /* 0x000fdc0003f2e000 */
[----:B------:R-:W-:Y:S01]  /*1180*/  @!P1 PLOP3.LUT P0, PT, PT, PT, PT, 0x8, 0x80 ;  /* 0x000000000080981c */ /* 0x000fe20003f0e170 */
[----:B------:R-:W-:-:S12]  /*1190*/  @!P1 DADD R8, R10, 1 ;  /* 0x3ff000000a089429 */ /* 0x000fd80000000000 */
[----:B------:R-:W-:-:S14]  /*11a0*/  DSETP.LT.OR P0, PT, R8, RZ, P0 ;  /* 0x000000ff0800722a */ /* 0x000fdc0000701400 */
[----:B------:R-:W-:-:S11]  /*11b0*/  @P0 DADD R8, R8, 1 ;  /* 0x3ff0000008080429 */ /* 0x000fd60000000000 */
.L_x_881:
[----:B------:R-:W-:Y:S05]  /*11c0*/  BSYNC.RECONVERGENT B0 ;  /* 0x0000000000007941 */ /* 0x000fea0003800200 */
.L_x_880:
        /* <DEDUP_REMOVED lines=9> */
.L_x_891:
[----:B------:R-:W-:-:S08]  /*1260*/  DADD R8, R8, -1 ;  /* 0xbff0000008087429 */ /* 0x000fd00000000000 */
[----:B------:R-:W-:-:S08]  /*1270*/  DADD R8, R8, -1 ;  /* 0xbff0000008087429 */ /* 0x000fd00000000000 */
[----:B------:R-:W-:-:S08]  /*1280*/  DADD R8, R8, -1 ;  /* 0xbff0000008087429 */ /* 0x000fd00000000000 */
[----:B------:R-:W-:-:S08]  /*1290*/  DADD R8, R8, -1 ;  /* 0xbff0000008087429 */ /* 0x000fd00000000000 */
[----:B------:R-:W-:-:S14]  /*12a0*/  DSETP.GT.AND P0, PT, R8, 4, PT ;  /* 0x401000000800742a */ /* 0x000fdc0003f04000 */
[----:B------:R-:W-:Y:S05]  /*12b0*/  @P0 BRA `(.L_x_891) ;  /* 0xfffffffc00e80947 */ /* 0x000fea000383ffff */
[----:B------:R-:W-:Y:S05]  /*12c0*/  BSYNC.RECONVERGENT B2 ;  /* 0x0000000000027941 */ /* 0x000fea0003800200 */
.L_x_890:
[----:B------:R-:W-:-:S13]  /*12d0*/  PLOP3.LUT P0, PT, PT, PT, PT, 0x8, 0x80 ;  /* 0x000000000080781c */ /* 0x000fda0003f0e170 */
.L_x_889:
[----:B------:R-:W-:Y:S05]  /*12e0*/  BSYNC.RECONVERGENT B1 ;  /* 0x0000000000017941 */ /* 0x000fea0003800200 */
.L_x_888:
[----:B------:R-:W-:-:S08]  /*12f0*/  DADD R10, R8, -1 ;  /* 0xbff00000080a7429 */ /* 0x000fd00000000000 */
[----:B------:R-:W-:-:S14]  /*1300*/  DSETP.GT.AND P1, PT, R10, 1, PT ;  /* 0x3ff000000a00742a */ /* 0x000fdc0003f24000 */
[----:B------:R-:W-:Y:S01]  /*1310*/  @P1 PLOP3.LUT P0, PT, PT, PT, PT, 0x8, 0x80 ;  /* 0x000000000080181c */ /* 0x000fe20003f0e170 */
[----:B------:R-:W-:-:S12]  /*1320*/  @P1 DADD R8, R10, -1 ;  /* 0xbff000000a081429 */ /* 0x000fd80000000000 */
[----:B------:R-:W-:-:S14]  /*1330*/  DSETP.GT.OR P0, PT, R8, 1, P0 ;  /* 0x3ff000000800742a */ /* 0x000fdc0000704400 */
[----:B------:R-:W-:-:S11]  /*1340*/  @P0 DADD R8, R8, -1 ;  /* 0xbff0000008080429 */ /* 0x000fd60000000000 */
.L_x_887:
[----:B------:R-:W-:Y:S05]  /*1350*/  BSYNC.RECONVERGENT B0 ;  /* 0x0000000000007941 */ /* 0x000fea0003800200 */
.L_x_886:
[----:B------:R-:W2:Y:S01]  /*1360*/  LDG.E.64 R10, desc[UR4][R2.64] ;  /* 0x00000004020a7981 */ /* 0x000ea2000c1e1b00 */
[----:B------:R-:W-:Y:S02]  /*1370*/  DADD R8, R8, -0.5 ;  /* 0xbfe0000008087429 */ /* 0x000fe40000000000 */
[----:B------:R-:W-:-:S06]  /*1380*/  DADD R6, R6, -0.5 ;  /* 0xbfe0000006067429 */ /* 0x000fcc0000000000 */
[----:B------:R-:W-:-:S08]  /*1390*/  DFMA R8, R4, 2, R8 ;  /* 0x400000000408782b */ /* 0x000fd00000000008 */
[----:B------:R-:W-:-:S08]  /*13a0*/  DMUL R6, R8, R6 ;  /* 0x0000000608067228 */ /* 0x000fd00000000000 */
[----:B--2---:R-:W-:-:S07]  /*13b0*/  DFMA R6, R6, 0.5, R10 ;  /* 0x3fe000000606782b */ /* 0x004fce000000000a */
[----:B------:R-:W-:Y:S01]  /*13c0*/  STG.E.64 desc[UR4][R2.64], R6 ;  /* 0x0000000602007986 */ /* 0x000fe2000c101b04 */
[----:B------:R-:W-:Y:S05]  /*13d0*/  EXIT ;  /* 0x000000000000794d */ /* 0x000fea0003800000 */
.L_x_892:
        /* <DEDUP_REMOVED lines=10> */
.L_x_925:


//--------------------- .text._Z16initStatesKernelP17curandStateXORWOWyi --------------------------
	.section	.text._Z16initStatesKernelP17curandStateXORWOWyi,"ax",@progbits
	.align	128
        .global         _Z16initStatesKernelP17curandStateXORWOWyi
        .type           _Z16initStatesKernelP17curandStateXORWOWyi,@function
        .size           _Z16initStatesKernelP17curandStateXORWOWyi,(.L_x_926 - _Z16initStatesKernelP17curandStateXORWOWyi)
        .other          _Z16initStatesKernelP17curandStateXORWOWyi,@"STO_CUDA_ENTRY STV_DEFAULT"
_Z16initStatesKernelP17curandStateXORWOWyi:
.text._Z16initStatesKernelP17curandStateXORWOWyi:
[----:B------:R-:W-:Y:S01]  /*0000*/  LDC R1, c[0x0][0x37c] ;  /* 0x0000df00ff017b82 */ /* 0x000fe20000000800 */
[----:B------:R-:W0:Y:S07]  /*0010*/  S2R R3, SR_TID.Y ;  /* 0x0000000000037919 */ /* 0x000e2e0000002200 */
[----:B------:R-:W0:Y:S01]  /*0020*/  S2UR UR4, SR_CTAID.Y ;  /* 0x00000000000479c3 */ /* 0x000e220000002600 */
[----:B------:R-:W1:Y:S01]  /*0030*/  LDCU UR6, c[0x0][0x390] ;  /* 0x00007200ff0677ac */ /* 0x000e620008000800 */
[----:B------:R-:W2:Y:S06]  /*0040*/  S2R R5, SR_TID.X ;  /* 0x0000000000057919 */ /* 0x000eac0000002100 */
[----:B------:R-:W0:Y:S08]  /*0050*/  LDC R0, c[0x0][0x364] ;  /* 0x0000d900ff007b82 */ /* 0x000e300000000800 */
[----:B------:R-:W2:Y:S08]  /*0060*/  S2UR UR5, SR_CTAID.X ;  /* 0x00000000000579c3 */ /* 0x000eb00000002500 */
[----:B------:R-:W2:Y:S01]  /*0070*/  LDC R2, c[0x0][0x360] ;  /* 0x0000d800ff027b82 */ /* 0x000ea20000000800 */
[----:B0-----:R-:W-:-:S02]  /*0080*/  IMAD R0, R0, UR4, R3 ;  /* 0x0000000400007c24 */ /* 0x001fc4000f8e0203 */
[----:B--2---:R-:W-:-:S04]  /*0090*/  IMAD R3, R2, UR5, R5 ;  /* 0x0000000502037c24 */ /* 0x004fc8000f8e0205 */
[C---:B-1----:R-:W-:Y:S01]  /*00a0*/  IMAD R13, R0.reuse, UR6, R3 ;  /* 0x00000006000d7c24 */ /* 0x042fe2000f8e0203 */
[----:B------:R-:W-:-:S04]  /*00b0*/  VIMNMX R2, PT, PT, R0, R3, !PT ;  /* 0x0000000300027248 */ /* 0x000fc80007fe0100 */
[----:B------:R-:W-:-:S13]  /*00c0*/  ISETP.GE.AND P0, PT, R2, UR6, PT ;  /* 0x0000000602007c0c */ /* 0x000fda000bf06270 */
[----:B------:R-:W-:Y:S05]  /*00d0*/  @P0 EXIT ;  /* 0x000000000000094d */ /* 0x000fea0003800000 */
[----:B------:R-:W0:Y:S01]  /*00e0*/  LDC.64 R2, c[0x0][0x388] ;  /* 0x0000e200ff027b82 */ /* 0x000e220000000a00 */
[----:B------:R-:W1:Y:S01]  /*00f0*/  LDCU.64 UR4, c[0x0][0x358] ;  /* 0x00006b00ff0477ac */ /* 0x000e620008000a00 */
[----:B------:R-:W-:Y:S01]  /*0100*/  ISETP.NE.AND P0, PT, R13, RZ, PT ;  /* 0x000000ff0d00720c */ /* 0x000fe20003f05270 */
[----:B------:R-:W-:Y:S05]  /*0110*/  BSSY.RECONVERGENT B0, `(.L_x_893) ;  /* 0x00000e1000007945 */ /* 0x000fea0003800200 */
[----:B------:R-:W2:Y:S01]  /*0120*/  LDC.64 R6, c[0x0][0x380] ;  /* 0x0000e000ff067b82 */ /* 0x000ea20000000a00 */
[----:B0-----:R-:W-:Y:S02]  /*0130*/  LOP3.LUT R0, R2, 0xaad26b49, RZ, 0x3c, !PT ;  /* 0xaad26b4902007812 */ /* 0x001fe400078e3cff */
[----:B------:R-:W-:-:S03]  /*0140*/  LOP3.LUT R2, R3, 0xf7dcefdd, RZ, 0x3c, !PT ;  /* 0xf7dcefdd03027812 */ /* 0x000fc600078e3cff */
[----:B------:R-:W-:Y:S02]  /*0150*/  IMAD R0, R0, 0x4182bed5, RZ ;  /* 0x4182bed500007824 */ /* 0x000fe400078e02ff */
[----:B------:R-:W-:Y:S02]  /*0160*/  IMAD R3, R2, -0x658354e5, RZ ;  /* 0x9a7cab1b02037824 */ /* 0x000fe400078e02ff */
[----:B--2---:R-:W-:Y:S01]  /*0170*/  IMAD.WIDE R6, R13, 0x30, R6 ;  /* 0x000000300d067825 */ /* 0x004fe200078e0206 */
[C---:B------:R-:W-:Y:S02]  /*0180*/  LOP3.LUT R8, R0.reuse, 0x159a55e5, RZ, 0x3c, !PT ;  /* 0x159a55e500087812 */ /* 0x040fe400078e3cff */
[C---:B------:R-:W-:Y:S01]  /*0190*/  IADD3 R4, PT, PT, R0.reuse, 0x64f0c9, R3 ;  /* 0x0064f0c900047810 */ /* 0x040fe20007ffe003 */
[C---:B------:R-:W-:Y:S01]  /*01a0*/  VIADD R5, R0.reuse, 0x75bcd15 ;  /* 0x075bcd1500057836 */ /* 0x040fe20000000000 */
[----:B------:R-:W-:Y:S01]  /*01b0*/  LOP3.LUT R10, R3, 0x5491333, RZ, 0x3c, !PT ;  /* 0x05491333030a7812 */ /* 0x000fe200078e3cff */
[----:B------:R-:W-:-:S02]  /*01c0*/  VIADD R11, R0, 0x583f19 ;  /* 0x00583f19000b7836 */ /* 0x000fc40000000000 */
[----:B------:R-:W-:Y:S01]  /*01d0*/  VIADD R9, R3, 0x1f123bb5 ;  /* 0x1f123bb503097836 */ /* 0x000fe20000000000 */
[----:B-1----:R0:W-:Y:S04]  /*01e0*/  STG.E.64 desc[UR4][R6.64], R4 ;  /* 0x0000000406007986 */ /* 0x0021e8000c101b04 */
[----:B------:R0:W-:Y:S04]  /*01f0*/  STG.E.64 desc[UR4][R6.64+0x8], R8 ;  /* 0x0000080806007986 */ /* 0x0001e8000c101b04 */
[----:B------:R0:W-:Y:S01]  /*0200*/  STG.E.64 desc[UR4][R6.64+0x10], R10 ;  /* 0x0000100a06007986 */ /* 0x0001e2000c101b04 */
[----:B------:R-:W-:Y:S05]  /*0210*/  @!P0 BRA `(.L_x_894) ;  /* 0x0000000c00408947 */ /* 0x000fea0003800000 */
[----:B------:R-:W-:Y:S01]  /*0220*/  SHF.R.S32.HI R0, RZ, 0x1f, R13 ;  /* 0x0000001fff007819 */ /* 0x000fe2000001140d */
[----:B------:R-:W-:-:S07]  /*0230*/  IMAD.MOV.U32 R12, RZ, RZ, RZ ;  /* 0x000000ffff0c7224 */ /* 0x000fce00078e00ff */
.L_x_900:
[----:B-1----:R-:W-:Y:S01]  /*0240*/  LOP3.LUT R2, R13, 0x3, RZ, 0xc0, !PT ;  /* 0x000000030d027812 */ /* 0x002fe200078ec0ff */
[----:B------:R-:W-:Y:S03]  /*0250*/  BSSY.RECONVERGENT B1, `(.L_x_895) ;  /* 0x00000c6000017945 */ /* 0x000fe60003800200 */
[----:B------:R-:W-:-:S04]  /*0260*/  ISETP.NE.U32.AND P0, PT, R2, RZ, PT ;  /* 0x000000ff0200720c */ /* 0x000fc80003f05070 */
[----:B------:R-:W-:-:S13]  /*0270*/  ISETP.NE.AND.EX P0, PT, RZ, RZ, PT, P0 ;  /* 0x000000ffff00720c */ /* 0x000fda0003f05300 */
[----:B------:R-:W-:Y:S05]  /*0280*/  @!P0 BRA `(.L_x_896) ;  /* 0x0000000c00088947 */ /* 0x000fea0003800000 */
[----:B0-----:R-:W0:Y:S01]  /*0290*/  LDC.64 R8, c[0x4][RZ] ;  /* 0x01000000ff087b82 */ /* 0x001e220000000a00 */
[----:B------:R-:W-:Y:S02]  /*02a0*/  IMAD.MOV.U32 R14, RZ, RZ, RZ ;  /* 0x000000ffff0e7224 */ /* 0x000fe400078e00ff */
[----:B0-----:R-:W-:-:S07]  /*02b0*/  IMAD.WIDE.U32 R8, R12, 0xc80, R8 ;  /* 0x00000c800c087825 */ /* 0x001fce00078e0008 */
.L_x_899:
[----:B-1----:R-:W-:Y:S01]  /*02c0*/  IMAD.MOV.U32 R15, RZ, RZ, RZ ;  /* 0x000000ffff0f7224 */ /* 0x002fe200078e00ff */
[----:B------:R-:W-:Y:S01]  /*02d0*/  CS2R R2, SRZ ;  /* 0x0000000000027805 */ /* 0x000fe2000001ff00 */
[----:B------:R-:W-:Y:S01]  /*02e0*/  IMAD.MOV.U32 R17, RZ, RZ, RZ ;  /* 0x000000ffff117224 */ /* 0x000fe200078e00ff */
[----:B------:R-:W-:-:S07]  /*02f0*/  CS2R R4, SRZ ;  /* 0x0000000000047805 */ /* 0x000fce000001ff00 */
.L_x_898:
[----:B------:R-:W-:-:S05]  /*0300*/  IMAD.WIDE.U32 R10, R17, 0x4, R6 ;  /* 0x00000004110a7825 */ /* 0x000fca00078e0006 */
[----:B------:R0:W5:Y:S01]  /*0310*/  LDG.E R16, desc[UR4][R10.64+0x4] ;  /* 0x000004040a107981 */ /* 0x000162000c1e1900 */
[----:B------:R-:W-:-:S07]  /*0320*/  IMAD.MOV.U32 R19, RZ, RZ, RZ ;  /* 0x000000ffff137224 */ /* 0x000fce00078e00ff */
.L_x_897:
[----:B-----5:R-:W-:Y:S01]  /*0330*/  SHF.R.U32.HI R24, RZ, R19, R16 ;  /* 0x00000013ff187219 */ /* 0x020fe20000011610 */
[----:B0-----:R-:W-:-:S03]  /*0340*/  IMAD.SHL.U32 R10, R17, 0x20, RZ ;  /* 0x00000020110a7824 */ /* 0x001fc600078e00ff */
[----:B------:R-:W-:Y:S01]  /*0350*/  LOP3.LUT R11, R24, 0x1, RZ, 0xc0, !PT ;  /* 0x00000001180b7812 */ /* 0x000fe200078ec0ff */
[----:B------:R-:W-:-:S03]  /*0360*/  IMAD.IADD R10, R10, 0x1, R19 ;  /* 0x000000010a0a7824 */ /* 0x000fc600078e0213 */
[----:B------:R-:W-:Y:S01]  /*0370*/  ISETP.NE.U32.AND P0, PT, R11, 0x1, PT ;  /* 0x000000010b00780c */ /* 0x000fe20003f05070 */
[----:B------:R-:W-:-:S03]  /*0380*/  IMAD R11, R10, 0x5, RZ ;  /* 0x000000050a0b7824 */ /* 0x000fc600078e02ff */
[----:B------:R-:W-:Y:S01]  /*0390*/  R2P PR, R24, 0x7e ;  /* 0x0000007e18007804 */ /* 0x000fe20000000000 */
[----:B------:R-:W-:-:S08]  /*03a0*/  IMAD.WIDE.U32 R10, R11, 0x4, R8 ;  /* 0x000000040b0a7825 */ /* 0x000fd000078e0008 */
[----:B------:R-:W2:Y:S04]  /*03b0*/  @!P0 LDG.E R18, desc[UR4][R10.64] ;  /* 0x000000040a128981 */ /* 0x000ea8000c1e1900 */
[----:B------:R-:W3:Y:S04]  /*03c0*/  @!P0 LDG.E R20, desc[UR4][R10.64+0x10] ;  /* 0x000010040a148981 */ /* 0x000ee8000c1e1900 */
[----:B------:R-:W4:Y:S04]  /*03d0*/  @P1 LDG.E R22, desc[UR4][R10.64+0x14] ;  /* 0x000014040a161981 */ /* 0x000f28000c1e1900 */
[----:B------:R-:W4:Y:S04]  /*03e0*/  @P2 LDG.E R26, desc[UR4][R10.64+0x28] ;  /* 0x000028040a1a2981 */ /* 0x000f28000c1e1900 */
[----:B------:R-:W4:Y:S04]  /*03f0*/  @!P0 LDG.E R21, desc[UR4][R10.64+0x4] ;  /* 0x000004040a158981 */ /* 0x000f28000c1e1900 */
[----:B------:R-:W4:Y:S04]  /*0400*/  @!P0 LDG.E R23, desc[UR4][R10.64+0xc] ;  /* 0x00000c040a178981 */ /* 0x000f28000c1e1900 */
[----:B------:R-:W4:Y:S04]  /*0410*/  @P1 LDG.E R25, desc[UR4][R10.64+0x18] ;  /* 0x000018040a191981 */ /* 0x000f28000c1e1900 */
[----:B------:R-:W4:Y:S04]  /*0420*/  @P3 LDG.E R28, desc[UR4][R10.64+0x3c] ;  /* 0x00003c040a1c3981 */ /* 0x000f28000c1e1900 */
[----:B------:R-:W4:Y:S01]  /*0430*/  @P6 LDG.E R27, desc[UR4][R10.64+0x7c] ;  /* 0x00007c040a1b6981 */ /* 0x000f22000c1e1900 */
[----:B--2---:R-:W-:-:S03]  /*0440*/  @!P0 LOP3.LUT R15, R15, R18, RZ, 0x3c, !PT ;  /* 0x000000120f0f8212 */ /* 0x004fc600078e3cff */
[----:B------:R-:W2:Y:S01]  /*0450*/  @!P0 LDG.E R18, desc[UR4][R10.64+0x8] ;  /* 0x000008040a128981 */ /* 0x000ea2000c1e1900 */
[----:B---3--:R-:W-:-:S03]  /*0460*/  @!P0 LOP3.LUT R3, R3, R20, RZ, 0x3c, !PT ;  /* 0x0000001403038212 */ /* 0x008fc600078e3cff */
[----:B------:R-:W3:Y:S01]  /*0470*/  @P1 LDG.E R20, desc[UR4][R10.64+0x24] ;  /* 0x000024040a141981 */ /* 0x000ee2000c1e1900 */
[----:B----4-:R-:W-:-:S03]  /*0480*/  @P1 LOP3.LUT R15, R15, R22, RZ, 0x3c, !PT ;  /* 0x000000160f0f1212 */ /* 0x010fc600078e3cff */
[----:B------:R-:W4:Y:S01]  /*0490*/  @P2 LDG.E R22, desc[UR4][R10.64+0x38] ;  /* 0x000038040a162981 */ /* 0x000f22000c1e1900 */
[----:B------:R-:W-:-:S03]  /*04a0*/  @P2 LOP3.LUT R15, R15, R26, RZ, 0x3c, !PT ;  /* 0x0000001a0f0f2212 */ /* 0x000fc600078e3cff */
[----:B------:R-:W4:Y:S01]  /*04b0*/  @P4 LDG.E R26, desc[UR4][R10.64+0x50] ;  /* 0x000050040a1a4981 */ /* 0x000f22000c1e1900 */
[----:B------:R-:W-:-:S03]  /*04c0*/  @!P0 LOP3.LUT R4, R4, R21, RZ, 0x3c, !PT ;  /* 0x0000001504048212 */ /* 0x000fc600078e3cff */
[----:B------:R-:W4:Y:S01]  /*04d0*/  @P1 LDG.E R21, desc[UR4][R10.64+0x20] ;  /* 0x000020040a151981 */ /* 0x000f22000c1e1900 */
[----:B------:R-:W-:-:S03]  /*04e0*/  @!P0 LOP3.LUT R2, R2, R23, RZ, 0x3c, !PT ;  /* 0x0000001702028212 */ /* 0x000fc600078e3cff */
[----:B------:R-:W4:Y:S01]  /*04f0*/  @P2 LDG.E R23, desc[UR4][R10.64+0x2c] ;  /* 0x00002c040a172981 */ /* 0x000f22000c1e1900 */
[----:B------:R-:W-:-:S03]  /*0500*/  @P1 LOP3.LUT R4, R4, R25, RZ, 0x3c, !PT ;  /* 0x0000001904041212 */ /* 0x000fc600078e3cff */
[----:B------:R-:W4:Y:S01]  /*0510*/  @P2 LDG.E R25, desc[UR4][R10.64+0x34] ;  /* 0x000034040a192981 */ /* 0x000f22000c1e1900 */
[----:B--2---:R-:W-:-:S03]  /*0520*/  @!P0 LOP3.LUT R5, R5, R18, RZ, 0x3c, !PT ;  /* 0x0000001205058212 */ /* 0x004fc600078e3cff */
[----:B------:R-:W2:Y:S01]  /*0530*/  @P1 LDG.E R18, desc[UR4][R10.64+0x1c] ;  /* 0x00001c040a121981 */ /* 0x000ea2000c1e1900 */
[----:B---3--:R-:W-:-:S03]  /*0540*/  @P1 LOP3.LUT R3, R3, R20, RZ, 0x3c, !PT ;  /* 0x0000001403031212 */ /* 0x008fc600078e3cff */
[----:B------:R-:W3:Y:S01]  /*0550*/  @P2 LDG.E R20, desc[UR4][R10.64+0x30] ;  /* 0x000030040a142981 */ /* 0x000ee2000c1e1900 */
[----:B----4-:R-:W-:-:S03]  /*0560*/  @P2 LOP3.LUT R3, R3, R22, RZ, 0x3c, !PT ;  /* 0x0000001603032212 */ /* 0x010fc600078e3cff */
[----:B------:R-:W4:Y:S01]  /*0570*/  @P3 LDG.E R22, desc[UR4][R10.64+0x4c] ;  /* 0x00004c040a163981 */ /* 0x000f22000c1e1900 */
[----:B------:R-:W-:-:S04]  /*0580*/  @P3 LOP3.LUT R15, R15, R28, RZ, 0x3c, !PT ;  /* 0x0000001c0f0f3212 */ /* 0x000fc800078e3cff */
[----:B------:R-:W-:Y:S02]  /*0590*/  @P4 LOP3.LUT R15, R15, R26, RZ, 0x3c, !PT ;  /* 0x0000001a0f0f4212 */ /* 0x000fe400078e3cff */
[----:B------:R-:W-:Y:S01]  /*05a0*/  @P1 LOP3.LUT R2, R2, R21, RZ, 0x3c, !PT ;  /* 0x0000001502021212 */ /* 0x000fe200078e3cff */
[----:B------:R-:W4:Y:S04]  /*05b0*/  @P5 LDG.E R26, desc[UR4][R10.64+0x64] ;  /* 0x000064040a1a5981 */ /* 0x000f28000c1e1900 */
[----:B------:R-:W4:Y:S01]  /*05c0*/  @P3 LDG.E R21, desc[UR4][R10.64+0x40] ;  /* 0x000040040a153981 */ /* 0x000f22000c1e1900 */
[----:B------:R-:W-:Y:S02]  /*05d0*/  @P2 LOP3.LUT R4, R4, R23, RZ, 0x3c, !PT ;  /* 0x0000001704042212 */ /* 0x000fe400078e3cff */
[----:B------:R-:W-:Y:S01]  /*05e0*/  @P2 LOP3.LUT R2, R2, R25, RZ, 0x3c, !PT ;  /* 0x0000001902022212 */ /* 0x000fe200078e3cff */
[----:B------:R-:W4:Y:S04]  /*05f0*/  @P3 LDG.E R23, desc[UR4][R10.64+0x48] ;  /* 0x000048040a173981 */ /* 0x000f28000c1e1900 */
[----:B------:R-:W4:Y:S01]  /*0600*/  @P4 LDG.E R25, desc[UR4][R10.64+0x54] ;  /* 0x000054040a194981 */ /* 0x000f22000c1e1900 */
[----:B--2---:R-:W-:-:S03]  /*0610*/  @P1 LOP3.LUT R5, R5, R18, RZ, 0x3c, !PT ;  /* 0x0000001205051212 */ /* 0x004fc600078e3cff */
[----:B------:R-:W2:Y:S01]  /*0620*/  @P3 LDG.E R18, desc[UR4][R10.64+0x44] ;  /* 0x000044040a123981 */ /* 0x000ea2000c1e1900 */
[----:B---3--:R-:W-:-:S03]  /*0630*/  @P2 LOP3.LUT R5, R5, R20, RZ, 0x3c, !PT ;  /* 0x0000001405052212 */ /* 0x008fc600078e3cff */
[----:B------:R-:W3:Y:S01]  /*0640*/  @P4 LDG.E R20, desc[UR4][R10.64+0x58] ;  /* 0x000058040a144981 */ /* 0x000ee2000c1e1900 */
[----:B----4-:R-:W-:-:S03]  /*0650*/  @P3 LOP3.LUT R3, R3, R22, RZ, 0x3c, !PT ;  /* 0x0000001603033212 */ /* 0x010fc600078e3cff */
[----:B------:R-:W4:Y:S01]  /*0660*/  @P4 LDG.E R22, desc[UR4][R10.64+0x60] ;  /* 0x000060040a164981 */ /* 0x000f22000c1e1900 */
[----:B------:R-:W-:Y:S02]  /*0670*/  LOP3.LUT P0, RZ, R24, 0x80, RZ, 0xc0, !PT ;  /* 0x0000008018ff7812 */ /* 0x000fe4000780c0ff */
[----:B------:R-:W-:Y:S02]  /*0680*/  @P5 LOP3.LUT R15, R15, R26, RZ, 0x3c, !PT ;  /* 0x0000001a0f0f5212 */ /* 0x000fe400078e3cff */
[----:B------:R-:W4:Y:S01]  /*0690*/  @P6 LDG.E R26, desc[UR4][R10.64+0x78] ;  /* 0x000078040a1a6981 */ /* 0x000f22000c1e1900 */
[----:B------:R-:W-:-:S03]  /*06a0*/  @P3 LOP3.LUT R4, R4, R21, RZ, 0x3c, !PT ;  /* 0x0000001504043212 */ /* 0x000fc600078e3cff */
[----:B------:R-:W4:Y:S01]  /*06b0*/  @P4 LDG.E R21, desc[UR4][R10.64+0x5c] ;  /* 0x00005c040a154981 */ /* 0x000f22000c1e1900 */
[----:B------:R-:W-:-:S03]  /*06c0*/  @P3 LOP3.LUT R2, R2, R23, RZ, 0x3c, !PT ;  /* 0x0000001702023212 */ /* 0x000fc600078e3cff */
[----:B------:R-:W4:Y:S01]  /*06d0*/  @P5 LDG.E R23, desc[UR4][R10.64+0x68] ;  /* 0x000068040a175981 */ /* 0x000f22000c1e1900 */
[----:B------:R-:W-:-:S03]  /*06e0*/  @P4 LOP3.LUT R4, R4, R25, RZ, 0x3c, !PT ;  /* 0x0000001904044212 */ /* 0x000fc600078e3cff */
[----:B------:R-:W4:Y:S01]  /*06f0*/  @P5 LDG.E R25, desc[UR4][R10.64+0x70] ;  /* 0x000070040a195981 */ /* 0x000f22000c1e1900 */
[----:B--2---:R-:W-:-:S03]  /*0700*/  @P3 LOP3.LUT R5, R5, R18, RZ, 0x3c, !PT ;  /* 0x0000001205053212 */ /* 0x004fc600078e3cff */
[----:B------:R-:W2:Y:S01]  /*0710*/  @P5 LDG.E R18, desc[UR4][R10.64+0x6c] ;  /* 0x00006c040a125981 */ /* 0x000ea2000c1e1900 */
[----:B---3--:R-:W-:-:S03]  /*0720*/  @P4 LOP3.LUT R5, R5, R20, RZ, 0x3c, !PT ;  /* 0x0000001405054212 */ /* 0x008fc600078e3cff */
[----:B------:R-:W3:Y:S01]  /*0730*/  @P5 LDG.E R20, desc[UR4][R10.64+0x74] ;  /* 0x000074040a145981 */ /* 0x000ee2000c1e1900 */
[----:B----4-:R-:W-:-:S03]  /*0740*/  @P4 LOP3.LUT R3, R3, R22, RZ, 0x3c, !PT ;  /* 0x0000001603034212 */ /* 0x010fc600078e3cff */
[----:B------:R-:W4:Y:S01]  /*0750*/  @P0 LDG.E R22, desc[UR4][R10.64+0x8c] ;  /* 0x00008c040a160981 */ /* 0x000f22000c1e1900 */
[----:B------:R-:W-:-:S03]  /*0760*/  @P6 LOP3.LUT R15, R15, R26, RZ, 0x3c, !PT ;  /* 0x0000001a0f0f6212 */ /* 0x000fc600078e3cff */
        /* <DEDUP_REMOVED lines=13> */
[----:B------:R-:W-:Y:S02]  /*0840*/  @P6 LOP3.LUT R4, R4, R27, RZ, 0x3c, !PT ;  /* 0x0000001b04046212 */ /* 0x000fe400078e3cff */
[----:B------:R-:W-:Y:S02]  /*0850*/  @P6 LOP3.LUT R2, R2, R21, RZ, 0x3c, !PT ;  /* 0x0000001502026212 */ /* 0x000fe400078e3cff */
[----:B------:R-:W-:Y:S02]  /*0860*/  @P0 LOP3.LUT R4, R4, R23, RZ, 0x3c, !PT ;  /* 0x0000001704040212 */ /* 0x000fe400078e3cff */
[----:B------:R-:W-:Y:S02]  /*0870*/  @P0 LOP3.LUT R2, R2, R25, RZ, 0x3c, !PT ;  /* 0x0000001902020212 */ /* 0x000fe400078e3cff */
[----:B--2---:R-:W-:Y:S02]  /*0880*/  @P6 LOP3.LUT R5, R5, R18, RZ, 0x3c, !PT ;  /* 0x0000001205056212 */ /* 0x004fe400078e3cff */
[----:B---3--:R-:W-:-:S02]  /*0890*/  @P6 LOP3.LUT R3, R3, R20, RZ, 0x3c, !PT ;  /* 0x0000001403036212 */ /* 0x008fc400078e3cff */
[----:B----4-:R-:W-:Y:S02]  /*08a0*/  @P0 LOP3.LUT R5, R5, R22, RZ, 0x3c, !PT ;  /* 0x0000001605050212 */ /* 0x010fe400078e3cff */
[----:B------:R-:W-:Y:S02]  /*08b0*/  @P0 LOP3.LUT R3, R3, R26, RZ, 0x3c, !PT ;  /* 0x0000001a03030212 */ /* 0x000fe400078e3cff */
[----:B------:R-:W-:-:S13]  /*08c0*/  R2P PR, R24.B1, 0x7f ;  /* 0x0000007f18007804 */ /* 0x000fda0000001000 */
[----:B------:R-:W2:Y:S04]  /*08d0*/  @P0 LDG.E R18, desc[UR4][R10.64+0xa0] ;  /* 0x0000a0040a120981 */ /* 0x000ea8000c1e1900 */
[----:B------:R-:W3:Y:S04]  /*08e0*/  @P1 LDG.E R22, desc[UR4][R10.64+0xb4] ;  /* 0x0000b4040a161981 */ /* 0x000ee8000c1e1900 */
[----:B------:R-:W4:Y:S04]  /*08f0*/  @P2 LDG.E R26, desc[UR4][R10.64+0xc8] ;  /* 0x0000c8040a1a2981 */ /* 0x000f28000c1e1900 */
[----:B------:R-:W4:Y:S04]  /*0900*/  @P3 LDG.E R28, desc[UR4][R10.64+0xdc] ;  /* 0x0000dc040a1c3981 */ /* 0x000f28000c1e1900 */
[----:B------:R-:W4:Y:S04]  /*0910*/  @P0 LDG.E R23, desc[UR4][R10.64+0xa4] ;  /* 0x0000a4040a170981 */ /* 0x000f28000c1e1900 */
[----:B------:R-:W4:Y:S04]  /*0920*/  @P0 LDG.E R20, desc[UR4][R10.64+0xa8] ;  /* 0x0000a8040a140981 */ /* 0x000f28000c1e1900 */
[----:B------:R-:W4:Y:S04]  /*0930*/  @P4 LDG.E R25, desc[UR4][R10.64+0xf0] ;  /* 0x0000f0040a194981 */ /* 0x000f28000c1e1900 */
        /* <DEDUP_REMOVED lines=21> */
[----:B------:R-:W-:Y:S02]  /*0a90*/  LOP3.LUT P0, RZ, R24, 0x8000, RZ, 0xc0, !PT ;  /* 0x0000800018ff7812 */ /* 0x000fe4000780c0ff */
[----:B----4-:R-:W-:Y:S01]  /*0aa0*/  @P5 LOP3.LUT R15, R15, R26, RZ, 0x3c, !PT ;  /* 0x0000001a0f0f5212 */ /* 0x010fe200078e3cff */
[----:B------:R-:W4:Y:S04]  /*0ab0*/  @P3 LDG.E R24, desc[UR4][R10.64+0xe4] ;  /* 0x0000e4040a183981 */ /* 0x000f28000c1e1900 */
[----:B------:R-:W2:Y:S01]  /*0ac0*/  @P6 LDG.E R26, desc[UR4][R10.64+0x118] ;  /* 0x000118040a1a6981 */ /* 0x000ea2000c1e1900 */
        /* <DEDUP_REMOVED lines=8> */
[----:B---3--:R-:W-:-:S03]  /*0b50*/  @P2 LOP3.LUT R3, R3, R22, RZ, 0x3c, !PT ;  /* 0x0000001603032212 */ /* 0x008fc600078e3cff */
[----:B------:R-:W3:Y:S01]  /*0b60*/  @P4 LDG.E R22, desc[UR4][R10.64+0x100] ;  /* 0x000100040a164981 */ /* 0x000ee2000c1e1900 */
[----:B--2---:R-:W-:-:S03]  /*0b70*/  @P6 LOP3.LUT R15, R15, R26, RZ, 0x3c, !PT ;  /* 0x0000001a0f0f6212 */ /* 0x004fc600078e3cff */
[----:B------:R-:W2:Y:S01]  /*0b80*/  @P0 LDG.E R26, desc[UR4][R10.64+0x12c] ;  /* 0x00012c040a1a0981 */ /* 0x000ea2000c1e1900 */
[----:B----4-:R-:W-:-:S03]  /*0b90*/  @P2 LOP3.LUT R2, R2, R23, RZ, 0x3c, !PT ;  /* 0x0000001702022212 */ /* 0x010fc600078e3cff */
[----:B------:R-:W4:Y:S01]  /*0ba0*/  @P4 LDG.E R23, desc[UR4][R10.64+0xfc] ;  /* 0x0000fc040a174981 */ /* 0x000f22000c1e1900 */
[----:B------:R-:W-:-:S03]  /*0bb0*/  @P2 LOP3.LUT R5, R5, R20, RZ, 0x3c, !PT ;  /* 0x0000001405052212 */ /* 0x000fc600078e3cff */
[----:B------:R-:W4:Y:S01]  /*0bc0*/  @P4 LDG.E R20, desc[UR4][R10.64+0xf8] ;  /* 0x0000f8040a144981 */ /* 0x000f22000c1e1900 */
[----:B------:R-:W-:Y:S02]  /*0bd0*/  @P3 LOP3.LUT R2, R2, R27, RZ, 0x3c, !PT ;  /* 0x0000001b02023212 */ /* 0x000fe400078e3cff */
[----:B------:R-:W-:Y:S01]  /*0be0*/  @P3 LOP3.LUT R4, R4, R25, RZ, 0x3c, !PT ;  /* 0x0000001904043212 */ /* 0x000fe200078e3cff */
[----:B------:R-:W4:Y:S01]  /*0bf0*/  @P5 LDG.E R27, desc[UR4][R10.64+0x110] ;  /* 0x000110040a1b5981 */ /* 0x000f22000c1e1900 */
[----:B------:R-:W-:-:S03]  /*0c00*/  @P3 LOP3.LUT R5, R5, R24, RZ, 0x3c, !PT ;  /* 0x0000001805053212 */ /* 0x000fc600078e3cff */
[----:B------:R-:W4:Y:S04]  /*0c10*/  @P5 LDG.E R25, desc[UR4][R10.64+0x108] ;  /* 0x000108040a195981 */ /* 0x000f28000c1e1900 */
        /* <DEDUP_REMOVED lines=19> */
[----:B------:R-:W-:-:S05]  /*0d50*/  VIADD R19, R19, 0x10 ;  /* 0x0000001013137836 */ /* 0x000fca0000000000 */
[----:B------:R-:W-:Y:S02]  /*0d60*/  ISETP.NE.AND P1, PT, R19, 0x20, PT ;  /* 0x000000201300780c */ /* 0x000fe40003f25270 */
[----:B------:R-:W-:Y:S02]  /*0d70*/  @P5 LOP3.LUT R3, R3, R18, RZ, 0x3c, !PT ;  /* 0x0000001203035212 */ /* 0x000fe400078e3cff */
[----:B------:R-:W-:Y:S02]  /*0d80*/  @P6 LOP3.LUT R4, R4, R21, RZ, 0x3c, !PT ;  /* 0x0000001504046212 */ /* 0x000fe400078e3cff */
[----:B---3--:R-:W-:-:S04]  /*0d90*/  @P6 LOP3.LUT R3, R3, R22, RZ, 0x3c, !PT ;  /* 0x0000001603036212 */ /* 0x008fc800078e3cff */
[----:B--2---:R-:W-:Y:S02]  /*0da0*/  @P0 LOP3.LUT R3, R3, R26, RZ, 0x3c, !PT ;  /* 0x0000001a03030212 */ /* 0x004fe400078e3cff */
[----:B----4-:R-:W-:Y:S02]  /*0db0*/  @P6 LOP3.LUT R2, R2, R23, RZ, 0x3c, !PT ;  /* 0x0000001702026212 */ /* 0x010fe400078e3cff */
[----:B------:R-:W-:Y:S02]  /*0dc0*/  @P6 LOP3.LUT R5, R5, R20, RZ, 0x3c, !PT ;  /* 0x0000001405056212 */ /* 0x000fe400078e3cff */
[----:B------:R-:W-:Y:S02]  /*0dd0*/  @P0 LOP3.LUT R2, R2, R27, RZ, 0x3c, !PT ;  /* 0x0000001b02020212 */ /* 0x000fe400078e3cff */
[----:B------:R-:W-:Y:S02]  /*0de0*/  @P0 LOP3.LUT R4, R4, R25, RZ, 0x3c, !PT ;  /* 0x0000001904040212 */ /* 0x000fe400078e3cff */
[----:B------:R-:W-:Y:S01]  /*0df0*/  @P0 LOP3.LUT R5, R5, R24, RZ, 0x3c, !PT ;  /* 0x0000001805050212 */ /* 0x000fe200078e3cff */
[----:B------:R-:W-:Y:S06]  /*0e00*/  @P1 BRA `(.L_x_897) ;  /* 0xfffffff400481947 */ /* 0x000fec000383ffff */
[----:B------:R-:W-:-:S05]  /*0e10*/  VIADD R17, R17, 0x1 ;  /* 0x0000000111117836 */ /* 0x000fca0000000000 */
[----:B------:R-:W-:-:S13]  /*0e20*/  ISETP.NE.AND P0, PT, R17, 0x5, PT ;  /* 0x000000051100780c */ /* 0x000fda0003f05270 */
[----:B------:R-:W-:Y:S05]  /*0e30*/  @P0 BRA `(.L_x_898) ;  /* 0xfffffff400300947 */ /* 0x000fea000383ffff */
[----:B------:R1:W-:Y:S01]  /*0e40*/  STG.E.64 desc[UR4][R6.64+0x8], R4 ;  /* 0x0000080406007986 */ /* 0x0003e2000c101b04 */
[----:B------:R-:W-:Y:S01]  /*0e50*/  VIADD R14, R14, 0x1 ;  /* 0x000000010e0e7836 */ /* 0x000fe20000000000 */
[----:B------:R-:W-:Y:S02]  /*0e60*/  LOP3.LUT R11, R13, 0x3, RZ, 0xc0, !PT ;  /* 0x000000030d0b7812 */ /* 0x000fe400078ec0ff */
[----:B------:R1:W-:Y:S02]  /*0e70*/  STG.E.64 desc[UR4][R6.64+0x10], R2 ;  /* 0x0000100206007986 */ /* 0x0003e4000c101b04 */
[----:B------:R-:W-:Y:S02]  /*0e80*/  ISETP.GE.U32.AND P0, PT, R14, R11, PT ;  /* 0x0000000b0e00720c */ /* 0x000fe40003f06070 */
[----:B------:R1:W-:Y:S11]  /*0e90*/  STG.E desc[UR4][R6.64+0x4], R15 ;  /* 0x0000040f06007986 */ /* 0x0003f6000c101904 */
[----:B------:R-:W-:Y:S05]  /*0ea0*/  @!P0 BRA `(.L_x_899) ;  /* 0xfffffff400048947 */ /* 0x000fea000383ffff */
.L_x_896:
[----:B------:R-:W-:Y:S05]  /*0eb0*/  BSYNC.RECONVERGENT B1 ;  /* 0x0000000000017941 */ /* 0x000fea0003800200 */
.L_x_895:
[C---:B------:R-:W-:Y:S01]  /*0ec0*/  ISETP.GT.U32.AND P0, PT, R13.reuse, 0x3, PT ;  /* 0x000000030d00780c */ /* 0x040fe20003f04070 */
[----:B------:R-:W-:Y:S01]  /*0ed0*/  VIADD R12, R12, 0x1 ;  /* 0x000000010c0c7836 */ /* 0x000fe20000000000 */
[--C-:B------:R-:W-:Y:S02]  /*0ee0*/  SHF.R.U64 R13, R13, 0x2, R0.reuse ;  /* 0x000000020d0d7819 */ /* 0x100fe40000001200 */
[----:B------:R-:W-:Y:S02]  /*0ef0*/  ISETP.GT.U32.AND.EX P0, PT, R0, RZ, PT, P0 ;  /* 0x000000ff0000720c */ /* 0x000fe40003f04100 */
[----:B------:R-:W-:-:S11]  /*0f00*/  SHF.R.U32.HI R0, RZ, 0x2, R0 ;  /* 0x00000002ff007819 */ /* 0x000fd60000011600 */
[----:B------:R-:W-:Y:S05]  /*0f10*/  @P0 BRA `(.L_x_900) ;  /* 0xfffffff000c80947 */ /* 0x000fea000383ffff */
.L_x_894:
[----:B------:R-:W-:Y:S05]  /*0f20*/  BSYNC.RECONVERGENT B0 ;  /* 0x0000000000007941 */ /* 0x000fea0003800200 */
.L_x_893:
[----:B------:R-:W-:Y:S04]  /*0f30*/  STG.E.64 desc[UR4][R6.64+0x18], RZ ;  /* 0x000018ff06007986 */ /* 0x000fe8000c101b04 */
[----:B------:R-:W-:Y:S04]  /*0f40*/  STG.E desc[UR4][R6.64+0x20], RZ ;  /* 0x000020ff06007986 */ /* 0x000fe8000c101904 */
[----:B------:R-:W-:Y:S01]  /*0f50*/  STG.E.64 desc[UR4][R6.64+0x28], RZ ;  /* 0x000028ff06007986 */ /* 0x000fe2000c101b04 */
[----:B------:R-:W-:Y:S05]  /*0f60*/  EXIT ;  /* 0x000000000000794d */ /* 0x000fea0003800000 */
.L_x_901:
        /* <DEDUP_REMOVED lines=9> */
.L_x_926:


//--------------------- .nv.global.init           --------------------------
	.section	.nv.global.init,"aw",@progbits
	.align	4
.nv.global.init:
	.type		mrg32k3aM1SubSeq,@object
	.size		mrg32k3aM1SubSeq,(mrg32k3aM2SubSeq - mrg32k3aM1SubSeq)
mrg32k3aM1SubSeq:
        /*0000*/ 	.byte	0x0b, 0xcc, 0xee, 0x04, 0x73, 0x29, 0x8b, 0x6f, 0xf6, 0x53, 0x03, 0xf6, 0x23, 0xf6, 0xea, 0xda
        /* <DEDUP_REMOVED lines=125> */
	.type		mrg32k3aM2SubSeq,@object
	.size		mrg32k3aM2SubSeq,(mrg32k3aM1 - mrg32k3aM2SubSeq)
mrg32k3aM2SubSeq:
        /* <DEDUP_REMOVED lines=126> */
	.type		mrg32k3aM1,@object
	.size		mrg32k3aM1,(mrg32k3aM1Seq - mrg32k3aM1)
mrg32k3aM1:
        /* <DEDUP_REMOVED lines=144> */
	.type		mrg32k3aM1Seq,@object
	.size		mrg32k3aM1Seq,(mrg32k3aM2 - mrg32k3aM1Seq)
mrg32k3aM1Seq:
        /* <DEDUP_REMOVED lines=144> */
	.type		mrg32k3aM2,@object
	.size		mrg32k3aM2,(mrg32k3aM2Seq - mrg32k3aM2)
mrg32k3aM2:
        /* <DEDUP_REMOVED lines=144> */
	.type		mrg32k3aM2Seq,@object
	.size		mrg32k3aM2Seq,(precalc_xorwow_matrix - mrg32k3aM2Seq)
mrg32k3aM2Seq:
        /* <DEDUP_REMOVED lines=144> */
	.type		precalc_xorwow_matrix,@object
	.size		precalc_xorwow_matrix,(precalc_xorwow_offset_matrix - precalc_xorwow_matrix)
precalc_xorwow_matrix:
        /* <DEDUP_REMOVED lines=6400> */
	.type		precalc_xorwow_offset_matrix,@object
	.size		precalc_xorwow_offset_matrix,(.L_1 - precalc_xorwow_offset_matrix)
precalc_xorwow_offset_matrix:
        /* <DEDUP_REMOVED lines=6400> */
.L_1:


//--------------------- .nv.shared._ZN3cub18CUB_300001_SM_10006detail10radix_sort29DeviceRadixSortOnesweepKernelINS1_5radix10policy_hubIiiyE10Policy1000ELNS0_9SortOrderE0EiiyiiNS1_21identity_decomposer_tEEEvPT5_SB_PT3_PKSC_PT1_PKSG_PT2_PKSK_T4_iiT6_ --------------------------
	.section	.nv.shared._ZN3cub18CUB_300001_SM_10006detail10radix_sort29DeviceRadixSortOnesweepKernelINS1_5radix10policy_hubIiiyE10Policy1000ELNS0_9SortOrderE0EiiyiiNS1_21identity_decomposer_tEEEvPT5_SB_PT3_PKSC_PT1_PKSG_PT2_PKSK_T4_iiT6_,"aw",@nobits
	.sectionflags	@""
	.align	16
.nv.shared._ZN3cub18CUB_300001_SM_10006detail10radix_sort29DeviceRadixSortOnesweepKernelINS1_5radix10policy_hubIiiyE10Policy1000ELNS0_9SortOrderE0EiiyiiNS1_21identity_decomposer_tEEEvPT5_SB_PT3_PKSC_PT1_PKSG_PT2_PKSK_T4_iiT6_:
	.zero		29184


//--------------------- .nv.shared.reserved.0     --------------------------
	.section	.nv.shared.reserved.0,"aw",@nobits
	.weak		__nv_reservedSMEM_offset_0_alias
	.size		__nv_reservedSMEM_offset_0_alias, 0, 64
	.other		__nv_reservedSMEM_offset_0_alias,@"STO_CUDA_RESERVED_SHARED STV_DEFAULT"
__nv_reservedSMEM_offset_0_alias:
	.zero		0
	.zero		64


//--------------------- .nv.global                --------------------------
	.section	.nv.global,"aw",@nobits
.nv.global:
	.type		_ZN34_INTERNAL_10882474_4_k_cu_a93dad276thrust24THRUST_300001_SM_1000_NS12placeholders2_8E,@object
	.size		_ZN34_INTERNAL_10882474_4_k_cu_a93dad276thrust24THRUST_300001_SM_1000_NS12placeholders2_8E,(_ZN34_INTERNAL_10882474_4_k_cu_a93dad274cuda3std3__436_GLOBAL__N__10882474_4_k_cu_a93dad276ignoreE - _ZN34_INTERNAL_10882474_4_k_cu_a93dad276thrust24THRUST_300001_SM_1000_NS12placeholders2_8E)
_ZN34_INTERNAL_10882474_4_k_cu_a93dad276thrust24THRUST_300001_SM_1000_NS12placeholders2_8E:
	.zero		1
	.type		_ZN34_INTERNAL_10882474_4_k_cu_a93dad274cuda3std3__436_GLOBAL__N__10882474_4_k_cu_a93dad276ignoreE,@object
	.size		_ZN34_INTERNAL_10882474_4_k_cu_a93dad274cuda3std3__436_GLOBAL__N__10882474_4_k_cu_a93dad276ignoreE,(_ZN34_INTERNAL_10882474_4_k_cu_a93dad274cuda3std6ranges3__45__cpo4dataE - _ZN34_INTERNAL_10882474_4_k_cu_a93dad274cuda3std3__436_GLOBAL__N__10882474_4_k_cu_a93dad276ignoreE)
_ZN34_INTERNAL_10882474_4_k_cu_a93dad274cuda3std3__436_GLOBAL__N__10882474_4_k_cu_a93dad276ignoreE:
	.zero		1
	.type		_ZN34_INTERNAL_10882474_4_k_cu_a93dad274cuda3std6ranges3__45__cpo4dataE,@object
	.size		_ZN34_INTERNAL_10882474_4_k_cu_a93dad274cuda3std6ranges3__45__cpo4dataE,(_ZN34_INTERNAL_10882474_4_k_cu_a93dad276thrust24THRUST_300001_SM_1000_NS6system3cpp3parE - _ZN34_INTERNAL_10882474_4_k_cu_a93dad274cuda3std6ranges3__45__cpo4dataE)
_ZN34_INTERNAL_10882474_4_k_cu_a93dad274cuda3std6ranges3__45__cpo4dataE:
	.zero		1
	.type		_ZN34_INTERNAL_10882474_4_k_cu_a93dad276thrust24THRUST_300001_SM_1000_NS6system3cpp3parE,@object
	.size		_ZN34_INTERNAL_10882474_4_k_cu_a93dad276thrust24THRUST_300001_SM_1000_NS6system3cpp3parE,(_ZN34_INTERNAL_10882474_4_k_cu_a93dad274cuda3std3__45__cpo5beginE - _ZN34_INTERNAL_10882474_4_k_cu_a93dad276thrust24THRUST_300001_SM_1000_NS6system3cpp3parE)
_ZN34_INTERNAL_10882474_4_k_cu_a93dad276thrust24THRUST_300001_SM_1000_NS6system3cpp3parE:
	.zero		1
	.type		_ZN34_INTERNAL_10882474_4_k_cu_a93dad274cuda3std3__45__cpo5beginE,@object
	.size		_ZN34_INTERNAL_10882474_4_k_cu_a93dad274cuda3std3__45__cpo5beginE,(_ZN34_INTERNAL_10882474_4_k_cu_a93dad274cuda3std6ranges3__45__cpo5beginE - _ZN34_INTERNAL_10882474_4_k_cu_a93dad274cuda3std3__45__cpo5beginE)
_ZN34_INTERNAL_10882474_4_k_cu_a93dad274cuda3std3__45__cpo5beginE:
	.zero		1
	.type		_ZN34_INTERNAL_10882474_4_k_cu_a93dad274cuda3std6ranges3__45__cpo5beginE,@object
	.size		_ZN34_INTERNAL_10882474_4_k_cu_a93dad274cuda3std6ranges3__45__cpo5beginE,(_ZN34_INTERNAL_10882474_4_k_cu_a93dad276thrust24THRUST_300001_SM_1000_NS6deviceE - _ZN34_INTERNAL_10882474_4_k_cu_a93dad274cuda3std6ranges3__45__cpo5beginE)
_ZN34_INTERNAL_10882474_4_k_cu_a93dad274cuda3std6ranges3__45__cpo5beginE:
	.zero		1
	.type		_ZN34_INTERNAL_10882474_4_k_cu_a93dad276thrust24THRUST_300001_SM_1000_NS6deviceE,@object
	.size		_ZN34_INTERNAL_10882474_4_k_cu_a93dad276thrust24THRUST_300001_SM_1000_NS6deviceE,(_ZN34_INTERNAL_10882474_4_k_cu_a93dad274cuda3std3__47nulloptE - _ZN34_INTERNAL_10882474_4_k_cu_a93dad276thrust24THRUST_300001_SM_1000_NS6deviceE)
_ZN34_INTERNAL_10882474_4_k_cu_a93dad276thrust24THRUST_300001_SM_1000_NS6deviceE:
	.zero		1
	.type		_ZN34_INTERNAL_10882474_4_k_cu_a93dad274cuda3std3__47nulloptE,@object
	.size		_ZN34_INTERNAL_10882474_4_k_cu_a93dad274cuda3std3__47nulloptE,(_ZN34_INTERNAL_10882474_4_k_cu_a93dad274cuda3std6ranges3__45__cpo8distanceE - _ZN34_INTERNAL_10882474_4_k_cu_a93dad274cuda3std3__47nulloptE)
_ZN34_INTERNAL_10882474_4_k_cu_a93dad274cuda3std3__47nulloptE:
	.zero		1
	.type		_ZN34_INTERNAL_10882474_4_k_cu_a93dad274cuda3std6ranges3__45__cpo8distanceE,@object
	.size		_ZN34_INTERNAL_10882474_4_k_cu_a93dad274cuda3std6ranges3__45__cpo8distanceE,(_ZN34_INTERNAL_10882474_4_k_cu_a93dad276thrust24THRUST_300001_SM_1000_NS12placeholders2_4E - _ZN34_INTERNAL_10882474_4_k_cu_a93dad274cuda3std6ranges3__45__cpo8distanceE)
_ZN34_INTERNAL_10882474_4_k_cu_a93dad274cuda3std6ranges3__45__cpo8distanceE:
	.zero		1
	.type		_ZN34_INTERNAL_10882474_4_k_cu_a93dad276thrust24THRUST_300001_SM_1000_NS12placeholders2_4E,@object
	.size		_ZN34_INTERNAL_10882474_4_k_cu_a93dad276thrust24THRUST_300001_SM_1000_NS12placeholders2_4E,(_ZN34_INTERNAL_10882474_4_k_cu_a93dad274cuda3std3__45__cpo6rbeginE - _ZN34_INTERNAL_10882474_4_k_cu_a93dad276thrust24THRUST_300001_SM_1000_NS12placeholders2_4E)
_ZN34_INTERNAL_10882474_4_k_cu_a93dad276thrust24THRUST_300001_SM_1000_NS12placeholders2_4E:
	.zero		1
	.type		_ZN34_INTERNAL_10882474_4_k_cu_a93dad274cuda3std3__45__cpo6rbeginE,@object
	.size		_ZN34_INTERNAL_10882474_4_k_cu_a93dad274cuda3std3__45__cpo6rbeginE,(_ZN34_INTERNAL_10882474_4_k_cu_a93dad274cuda3std6ranges3__45__cpo7advanceE - _ZN34_INTERNAL_10882474_4_k_cu_a93dad274cuda3std3__45__cpo6rbeginE)
_ZN34_INTERNAL_10882474_4_k_cu_a93dad274cuda3std3__45__cpo6rbeginE:
	.zero		1
	.type		_ZN34_INTERNAL_10882474_4_k_cu_a93dad274cuda3std6ranges3__45__cpo7advanceE,@object
	.size		_ZN34_INTERNAL_10882474_4_k_cu_a93dad274cuda3std6ranges3__45__cpo7advanceE,(_ZN34_INTERNAL_10882474_4_k_cu_a93dad276thrust24THRUST_300001_SM_1000_NS12placeholders3_10E - _ZN34_INTERNAL_10882474_4_k_cu_a93dad274cuda3std6ranges3__45__cpo7advanceE)
_ZN34_INTERNAL_10882474_4_k_cu_a93dad274cuda3std6ranges3__45__cpo7advanceE:
	.zero		1
	.type		_ZN34_INTERNAL_10882474_4_k_cu_a93dad276thrust24THRUST_300001_SM_1000_NS12placeholders3_10E,@object
	.size		_ZN34_INTERNAL_10882474_4_k_cu_a93dad276thrust24THRUST_300001_SM_1000_NS12placeholders3_10E,(_ZN34_INTERNAL_10882474_4_k_cu_a93dad274cuda3std3__48in_placeE - _ZN34_INTERNAL_10882474_4_k_cu_a93dad276thrust24THRUST_300001_SM_1000_NS12placeholders3_10E)
_ZN34_INTERNAL_10882474_4_k_cu_a93dad276thrust24THRUST_300001_SM_1000_NS12placeholders3_10E:
	.zero		1
	.type		_ZN34_INTERNAL_10882474_4_k_cu_a93dad274cuda3std3__48in_placeE,@object
	.size		_ZN34_INTERNAL_10882474_4_k_cu_a93dad274cuda3std3__48in_placeE,(_ZN34_INTERNAL_10882474_4_k_cu_a93dad274cuda3std6ranges3__45__cpo4sizeE - _ZN34_INTERNAL_10882474_4_k_cu_a93dad274cuda3std3__48in_placeE)
_ZN34_INTERNAL_10882474_4_k_cu_a93dad274cuda3std3__48in_placeE:
	.zero		1
	.type		_ZN34_INTERNAL_10882474_4_k_cu_a93dad274cuda3std6ranges3__45__cpo4sizeE,@object
	.size		_ZN34_INTERNAL_10882474_4_k_cu_a93dad274cuda3std6ranges3__45__cpo4sizeE,(_ZN34_INTERNAL_10882474_4_k_cu_a93dad276thrust24THRUST_300001_SM_1000_NS12placeholders2_2E - _ZN34_INTERNAL_10882474_4_k_cu_a93dad274cuda3std6ranges3__45__cpo4sizeE)
_ZN34_INTERNAL_10882474_4_k_cu_a93dad274cuda3std6ranges3__45__cpo4sizeE:
	.zero		1
	.type		_ZN34_INTERNAL_10882474_4_k_cu_a93dad276thrust24THRUST_300001_SM_1000_NS12placeholders2_2E,@object
	.size		_ZN34_INTERNAL_10882474_4_k_cu_a93dad276thrust24THRUST_300001_SM_1000_NS12placeholders2_2E,(_ZN34_INTERNAL_10882474_4_k_cu_a93dad274cuda3std3__45__cpo6cbeginE - _ZN34_INTERNAL_10882474_4_k_cu_a93dad276thrust24THRUST_300001_SM_1000_NS12placeholders2_2E)
_ZN34_INTERNAL_10882474_4_k_cu_a93dad276thrust24THRUST_300001_SM_1000_NS12placeholders2_2E:
	.zero		1
	.type		_ZN34_INTERNAL_10882474_4_k_cu_a93dad274cuda3std3__45__cpo6cbeginE,@object
	.size		_ZN34_INTERNAL_10882474_4_k_cu_a93dad274cuda3std3__45__cpo6cbeginE,(_ZN34_INTERNAL_10882474_4_k_cu_a93dad274cuda3std6ranges3__45__cpo6cbeginE - _ZN34_INTERNAL_10882474_4_k_cu_a93dad274cuda3std3__45__cpo6cbeginE)
_ZN34_INTERNAL_10882474_4_k_cu_a93dad274cuda3std3__45__cpo6cbeginE:
	.zero		1
	.type		_ZN34_INTERNAL_10882474_4_k_cu_a93dad274cuda3std6ranges3__45__cpo6cbeginE,@object
	.size		_ZN34_INTERNAL_10882474_4_k_cu_a93dad274cuda3std6ranges3__45__cpo6cbeginE,(_ZN34_INTERNAL_10882474_4_k_cu_a93dad276thrust24THRUST_300001_SM_1000_NS12placeholders2_6E - _ZN34_INTERNAL_10882474_4_k_cu_a93dad274cuda3std6ranges3__45__cpo6cbeginE)
_ZN34_INTERNAL_10882474_4_k_cu_a93dad274cuda3std6ranges3__45__cpo6cbeginE:
	.zero		1
	.type		_ZN34_INTERNAL_10882474_4_k_cu_a93dad276thrust24THRUST_300001_SM_1000_NS12placeholders2_6E,@object
	.size		_ZN34_INTERNAL_10882474_4_k_cu_a93dad276thrust24THRUST_300001_SM_1000_NS12placeholders2_6E,(_ZN34_INTERNAL_10882474_4_k_cu_a93dad274cuda3std3__45__cpo7crbeginE - _ZN34_INTERNAL_10882474_4_k_cu_a93dad276thrust24THRUST_300001_SM_1000_NS12placeholders2_6E)
_ZN34_INTERNAL_10882474_4_k_cu_a93dad276thrust24THRUST_300001_SM_1000_NS12placeholders2_6E:
	.zero		1
	.type		_ZN34_INTERNAL_10882474_4_k_cu_a93dad274cuda3std3__45__cpo7crbeginE,@object
	.size		_ZN34_INTERNAL_10882474_4_k_cu_a93dad274cuda3std3__45__cpo7crbeginE,(_ZN34_INTERNAL_10882474_4_k_cu_a93dad274cuda3std6ranges3__45__cpo4nextE - _ZN34_INTERNAL_10882474_4_k_cu_a93dad274cuda3std3__45__cpo7crbeginE)
_ZN34_INTERNAL_10882474_4_k_cu_a93dad274cuda3std3__45__cpo7crbeginE:
	.zero		1
	.type		_ZN34_INTERNAL_10882474_4_k_cu_a93dad274cuda3std6ranges3__45__cpo4nextE,@object
	.size		_ZN34_INTERNAL_10882474_4_k_cu_a93dad274cuda3std6ranges3__45__cpo4nextE,(_ZN34_INTERNAL_10882474_4_k_cu_a93dad274cuda3std6ranges3__45__cpo4swapE - _ZN34_INTERNAL_10882474_4_k_cu_a93dad274cuda3std6ranges3__45__cpo4nextE)
_ZN34_INTERNAL_10882474_4_k_cu_a93dad274cuda3std6ranges3__45__cpo4nextE:
	.zero		1
	.type		_ZN34_INTERNAL_10882474_4_k_cu_a93dad274cuda3std6ranges3__45__cpo4swapE,@object
	.size		_ZN34_INTERNAL_10882474_4_k_cu_a93dad274cuda3std6ranges3__45__cpo4swapE,(_ZN34_INTERNAL_10882474_4_k_cu_a93dad276thrust24THRUST_300001_SM_1000_NS8cuda_cub10par_nosyncE - _ZN34_INTERNAL_10882474_4_k_cu_a93dad274cuda3std6ranges3__45__cpo4swapE)
_ZN34_INTERNAL_10882474_4_k_cu_a93dad274cuda3std6ranges3__45__cpo4swapE:
	.zero		1
	.type		_ZN34_INTERNAL_10882474_4_k_cu_a93dad276thrust24THRUST_300001_SM_1000_NS8cuda_cub10par_nosyncE,@object
	.size		_ZN34_INTERNAL_10882474_4_k_cu_a93dad276thrust24THRUST_300001_SM_1000_NS8cuda_cub10par_nosyncE,(_ZN34_INTERNAL_10882474_4_k_cu_a93dad276thrust24THRUST_300001_SM_1000_NS3seqE - _ZN34_INTERNAL_10882474_4_k_cu_a93dad276thrust24THRUST_300001_SM_1000_NS8cuda_cub10par_nosyncE)
_ZN34_INTERNAL_10882474_4_k_cu_a93dad276thrust24THRUST_300001_SM_1000_NS8cuda_cub10par_nosyncE:
	.zero		1
	.type		_ZN34_INTERNAL_10882474_4_k_cu_a93dad276thrust24THRUST_300001_SM_1000_NS3seqE,@object
	.size		_ZN34_INTERNAL_10882474_4_k_cu_a93dad276thrust24THRUST_300001_SM_1000_NS3seqE,(_ZN34_INTERNAL_10882474_4_k_cu_a93dad274cuda3std3__420unreachable_sentinelE - _ZN34_INTERNAL_10882474_4_k_cu_a93dad276thrust24THRUST_300001_SM_1000_NS3seqE)
_ZN34_INTERNAL_10882474_4_k_cu_a93dad276thrust24THRUST_300001_SM_1000_NS3seqE:
	.zero		1
	.type		_ZN34_INTERNAL_10882474_4_k_cu_a93dad274cuda3std3__420unreachable_sentinelE,@object
	.size		_ZN34_INTERNAL_10882474_4_k_cu_a93dad274cuda3std3__420unreachable_sentinelE,(_ZN34_INTERNAL_10882474_4_k_cu_a93dad274cuda3std6ranges3__45__cpo5ssizeE - _ZN34_INTERNAL_10882474_4_k_cu_a93dad274cuda3std3__420unreachable_sentinelE)
_ZN34_INTERNAL_10882474_4_k_cu_a93dad274cuda3std3__420unreachable_sentinelE:
	.zero		1
	.type		_ZN34_INTERNAL_10882474_4_k_cu_a93dad274cuda3std6ranges3__45__cpo5ssizeE,@object
	.size		_ZN34_INTERNAL_10882474_4_k_cu_a93dad274cuda3std6ranges3__45__cpo5ssizeE,(_ZN34_INTERNAL_10882474_4_k_cu_a93dad276thrust24THRUST_300001_SM_1000_NS12placeholders2_3E - _ZN34_INTERNAL_10882474_4_k_cu_a93dad274cuda3std6ranges3__45__cpo5ssizeE)
_ZN34_INTERNAL_10882474_4_k_cu_a93dad274cuda3std6ranges3__45__cpo5ssizeE:
	.zero		1
	.type		_ZN34_INTERNAL_10882474_4_k_cu_a93dad276thrust24THRUST_300001_SM_1000_NS12placeholders2_3E,@object
	.size		_ZN34_INTERNAL_10882474_4_k_cu_a93dad276thrust24THRUST_300001_SM_1000_NS12placeholders2_3E,(_ZN34_INTERNAL_10882474_4_k_cu_a93dad274cuda3std3__45__cpo4cendE - _ZN34_INTERNAL_10882474_4_k_cu_a93dad276thrust24THRUST_300001_SM_1000_NS12placeholders2_3E)
_ZN34_INTERNAL_10882474_4_k_cu_a93dad276thrust24THRUST_300001_SM_1000_NS12placeholders2_3E:
	.zero		1
	.type		_ZN34_INTERNAL_10882474_4_k_cu_a93dad274cuda3std3__45__cpo4cendE,@object
	.size		_ZN34_INTERNAL_10882474_4_k_cu_a93dad274cuda3std3__45__cpo4cendE,(_ZN34_INTERNAL_10882474_4_k_cu_a93dad274cuda3std6ranges3__45__cpo4cendE - _ZN34_INTERNAL_10882474_4_k_cu_a93dad274cuda3std3__45__cpo4cendE)
_ZN34_INTERNAL_10882474_4_k_cu_a93dad274cuda3std3__45__cpo4cendE:
	.zero		1
	.type		_ZN34_INTERNAL_10882474_4_k_cu_a93dad274cuda3std6ranges3__45__cpo4cendE,@object
	.size		_ZN34_INTERNAL_10882474_4_k_cu_a93dad274cuda3std6ranges3__45__cpo4cendE,(_ZN34_INTERNAL_10882474_4_k_cu_a93dad276thrust24THRUST_300001_SM_1000_NS12placeholders2_7E - _ZN34_INTERNAL_10882474_4_k_cu_a93dad274cuda3std6ranges3__45__cpo4cendE)
_ZN34_INTERNAL_10882474_4_k_cu_a93dad274cuda3std6ranges3__45__cpo4cendE:
	.zero		1
	.type		_ZN34_INTERNAL_10882474_4_k_cu_a93dad276thrust24THRUST_300001_SM_1000_NS12placeholders2_7E,@object
	.size		_ZN34_INTERNAL_10882474_4_k_cu_a93dad276thrust24THRUST_300001_SM_1000_NS12placeholders2_7E,(_ZN34_INTERNAL_10882474_4_k_cu_a93dad274cuda3std3__45__cpo5crendE - _ZN34_INTERNAL_10882474_4_k_cu_a93dad276thrust24THRUST_300001_SM_1000_NS12placeholders2_7E)
_ZN34_INTERNAL_10882474_4_k_cu_a93dad276thrust24THRUST_300001_SM_1000_NS12placeholders2_7E:
	.zero		1
	.type		_ZN34_INTERNAL_10882474_4_k_cu_a93dad274cuda3std3__45__cpo5crendE,@object
	.size		_ZN34_INTERNAL_10882474_4_k_cu_a93dad274cuda3std3__45__cpo5crendE,(_ZN34_INTERNAL_10882474_4_k_cu_a93dad274cuda3std6ranges3__45__cpo4prevE - _ZN34_INTERNAL_10882474_4_k_cu_a93dad274cuda3std3__45__cpo5crendE)
_ZN34_INTERNAL_10882474_4_k_cu_a93dad274cuda3std3__45__cpo5crendE:
	.zero		1
	.type		_ZN34_INTERNAL_10882474_4_k_cu_a93dad274cuda3std6ranges3__45__cpo4prevE,@object
	.size		_ZN34_INTERNAL_10882474_4_k_cu_a93dad274cuda3std6ranges3__45__cpo4prevE,(_ZN34_INTERNAL_10882474_4_k_cu_a93dad274cuda3std6ranges3__45__cpo9iter_moveE - _ZN34_INTERNAL_10882474_4_k_cu_a93dad274cuda3std6ranges3__45__cpo4prevE)
_ZN34_INTERNAL_10882474_4_k_cu_a93dad274cuda3std6ranges3__45__cpo4prevE:
	.zero		1
	.type		_ZN34_INTERNAL_10882474_4_k_cu_a93dad274cuda3std6ranges3__45__cpo9iter_moveE,@object
	.size		_ZN34_INTERNAL_10882474_4_k_cu_a93dad274cuda3std6ranges3__45__cpo9iter_moveE,(_ZN34_INTERNAL_10882474_4_k_cu_a93dad276thrust24THRUST_300001_SM_1000_NS6system6detail10sequential3seqE - _ZN34_INTERNAL_10882474_4_k_cu_a93dad274cuda3std6ranges3__45__cpo9iter_moveE)
_ZN34_INTERNAL_10882474_4_k_cu_a93dad274cuda3std6ranges3__45__cpo9iter_moveE:
	.zero		1
	.type		_ZN34_INTERNAL_10882474_4_k_cu_a93dad276thrust24THRUST_300001_SM_1000_NS6system6detail10sequential3seqE,@object
	.size		_ZN34_INTERNAL_10882474_4_k_cu_a93dad276thrust24THRUST_300001_SM_1000_NS6system6detail10sequential3seqE,(_ZN34_INTERNAL_10882474_4_k_cu_a93dad276thrust24THRUST_300001_SM_1000_NS12placeholders2_9E - _ZN34_INTERNAL_10882474_4_k_cu_a93dad276thrust24THRUST_300001_SM_1000_NS6system6detail10sequential3seqE)
_ZN34_INTERNAL_10882474_4_k_cu_a93dad276thrust24THRUST_300001_SM_1000_NS6system6detail10sequential3seqE:
	.zero		1
	.type		_ZN34_INTERNAL_10882474_4_k_cu_a93dad276thrust24THRUST_300001_SM_1000_NS12placeholders2_9E,@object
	.size		_ZN34_INTERNAL_10882474_4_k_cu_a93dad276thrust24THRUST_300001_SM_1000_NS12placeholders2_9E,(_ZN34_INTERNAL_10882474_4_k_cu_a93dad274cuda3std3__419piecewise_constructE - _ZN34_INTERNAL_10882474_4_k_cu_a93dad276thrust24THRUST_300001_SM_1000_NS12placeholders2_9E)
_ZN34_INTERNAL_10882474_4_k_cu_a93dad276thrust24THRUST_300001_SM_1000_NS12placeholders2_9E:
	.zero		1
	.type		_ZN34_INTERNAL_10882474_4_k_cu_a93dad274cuda3std3__419piecewise_constructE,@object
	.size		_ZN34_INTERNAL_10882474_4_k_cu_a93dad274cuda3std3__419piecewise_constructE,(_ZN34_INTERNAL_10882474_4_k_cu_a93dad274cuda3std6ranges3__45__cpo5cdataE - _ZN34_INTERNAL_10882474_4_k_cu_a93dad274cuda3std3__419piecewise_constructE)
_ZN34_INTERNAL_10882474_4_k_cu_a93dad274cuda3std3__419piecewise_constructE:
	.zero		1
	.type		_ZN34_INTERNAL_10882474_4_k_cu_a93dad274cuda3std6ranges3__45__cpo5cdataE,@object
	.size		_ZN34_INTERNAL_10882474_4_k_cu_a93dad274cuda3std6ranges3__45__cpo5cdataE,(_ZN34_INTERNAL_10882474_4_k_cu_a93dad276thrust24THRUST_300001_SM_1000_NS12placeholders2_1E - _ZN34_INTERNAL_10882474_4_k_cu_a93dad274cuda3std6ranges3__45__cpo5cdataE)
_ZN34_INTERNAL_10882474_4_k_cu_a93dad274cuda3std6ranges3__45__cpo5cdataE:
	.zero		1
	.type		_ZN34_INTERNAL_10882474_4_k_cu_a93dad276thrust24THRUST_300001_SM_1000_NS12placeholders2_1E,@object
	.size		_ZN34_INTERNAL_10882474_4_k_cu_a93dad276thrust24THRUST_300001_SM_1000_NS12placeholders2_1E,(_ZN34_INTERNAL_10882474_4_k_cu_a93dad274cuda3std3__45__cpo3endE - _ZN34_INTERNAL_10882474_4_k_cu_a93dad276thrust24THRUST_300001_SM_1000_NS12placeholders2_1E)
_ZN34_INTERNAL_10882474_4_k_cu_a93dad276thrust24THRUST_300001_SM_1000_NS12placeholders2_1E:
	.zero		1
	.type		_ZN34_INTERNAL_10882474_4_k_cu_a93dad274cuda3std3__45__cpo3endE,@object
	.size		_ZN34_INTERNAL_10882474_4_k_cu_a93dad274cuda3std3__45__cpo3endE,(_ZN34_INTERNAL_10882474_4_k_cu_a93dad274cuda3std6ranges3__45__cpo3endE - _ZN34_INTERNAL_10882474_4_k_cu_a93dad274cuda3std3__45__cpo3endE)
_ZN34_INTERNAL_10882474_4_k_cu_a93dad274cuda3std3__45__cpo3endE:
	.zero		1
	.type		_ZN34_INTERNAL_10882474_4_k_cu_a93dad274cuda3std6ranges3__45__cpo3endE,@object
	.size		_ZN34_INTERNAL_10882474_4_k_cu_a93dad274cuda3std6ranges3__45__cpo3endE,(_ZN34_INTERNAL_10882474_4_k_cu_a93dad276thrust24THRUST_300001_SM_1000_NS12placeholders2_5E - _ZN34_INTERNAL_10882474_4_k_cu_a93dad274cuda3std6ranges3__45__cpo3endE)
_ZN34_INTERNAL_10882474_4_k_cu_a93dad274cuda3std6ranges3__45__cpo3endE:
	.zero		1
	.type		_ZN34_INTERNAL_10882474_4_k_cu_a93dad276thrust24THRUST_300001_SM_1000_NS12placeholders2_5E,@object
	.size		_ZN34_INTERNAL_10882474_4_k_cu_a93dad276thrust24THRUST_300001_SM_1000_NS12placeholders2_5E,(_ZN34_INTERNAL_10882474_4_k_cu_a93dad274cuda3std3__45__cpo4rendE - _ZN34_INTERNAL_10882474_4_k_cu_a93dad276thrust24THRUST_300001_SM_1000_NS12placeholders2_5E)
_ZN34_INTERNAL_10882474_4_k_cu_a93dad276thrust24THRUST_300001_SM_1000_NS12placeholders2_5E:
	.zero		1
	.type		_ZN34_INTERNAL_10882474_4_k_cu_a93dad274cuda3std3__45__cpo4rendE,@object
	.size		_ZN34_INTERNAL_10882474_4_k_cu_a93dad274cuda3std3__45__cpo4rendE,(_ZN34_INTERNAL_10882474_4_k_cu_a93dad274cuda3std6ranges3__45__cpo9iter_swapE - _ZN34_INTERNAL_10882474_4_k_cu_a93dad274cuda3std3__45__cpo4rendE)
_ZN34_INTERNAL_10882474_4_k_cu_a93dad274cuda3std3__45__cpo4rendE:
	.zero		1
	.type		_ZN34_INTERNAL_10882474_4_k_cu_a93dad274cuda3std6ranges3__45__cpo9iter_swapE,@object
	.size		_ZN34_INTERNAL_10882474_4_k_cu_a93dad274cuda3std6ranges3__45__cpo9iter_swapE,(_ZN34_INTERNAL_10882474_4_k_cu_a93dad274cuda3std3__48unexpectE - _ZN34_INTERNAL_10882474_4_k_cu_a93dad274cuda3std6ranges3__45__cpo9iter_swapE)
_ZN34_INTERNAL_10882474_4_k_cu_a93dad274cuda3std6ranges3__45__cpo9iter_swapE:
	.zero		1
	.type		_ZN34_INTERNAL_10882474_4_k_cu_a93dad274cuda3std3__48unexpectE,@object
	.size		_ZN34_INTERNAL_10882474_4_k_cu_a93dad274cuda3std3__48unexpectE,(_ZN34_INTERNAL_10882474_4_k_cu_a93dad276thrust24THRUST_300001_SM_1000_NS8cuda_cub3parE - _ZN34_INTERNAL_10882474_4_k_cu_a93dad274cuda3std3__48unexpectE)
_ZN34_INTERNAL_10882474_4_k_cu_a93dad274cuda3std3__48unexpectE:
	.zero		1
	.type		_ZN34_INTERNAL_10882474_4_k_cu_a93dad276thrust24THRUST_300001_SM_1000_NS8cuda_cub3parE,@object
	.size		_ZN34_INTERNAL_10882474_4_k_cu_a93dad276thrust24THRUST_300001_SM_1000_NS8cuda_cub3parE,(.L_38 - _ZN34_INTERNAL_10882474_4_k_cu_a93dad276thrust24THRUST_300001_SM_1000_NS8cuda_cub3parE)
_ZN34_INTERNAL_10882474_4_k_cu_a93dad276thrust24THRUST_300001_SM_1000_NS8cuda_cub3parE:
	.zero		1
.L_38:


//--------------------- .nv.shared._ZN3cub18CUB_300001_SM_10006detail10radix_sort33DeviceRadixSortExclusiveSumKernelINS1_5radix10policy_hubIiiyE10Policy1000EyEEvPT0_ --------------------------
	.section	.nv.shared._ZN3cub18CUB_300001_SM_10006detail10radix_sort33DeviceRadixSortExclusiveSumKernelINS1_5radix10policy_hubIiiyE10Policy1000EyEEvPT0_,"aw",@nobits
	.sectionflags	@""
	.align	16
.nv.shared._ZN3cub18CUB_300001_SM_10006detail10radix_sort33DeviceRadixSortExclusiveSumKernelINS1_5radix10policy_hubIiiyE10Policy1000EyEEvPT0_:
	.zero		3360


//--------------------- .nv.shared._ZN3cub18CUB_300001_SM_10006detail10radix_sort30DeviceRadixSortHistogramKernelINS1_5radix10policy_hubIiiyE10Policy1000ELNS0_9SortOrderE0EiyNS1_21identity_decomposer_tEEEvPT2_PKT1_SA_iiT3_ --------------------------
	.section	.nv.shared._ZN3cub18CUB_300001_SM_10006detail10radix_sort30DeviceRadixSortHistogramKernelINS1_5radix10policy_hubIiiyE10Policy1000ELNS0_9SortOrderE0EiyNS1_21identity_decomposer_tEEEvPT2_PKT1_SA_iiT3_,"aw",@nobits
	.sectionflags	@""
	.align	16
.nv.shared._ZN3cub18CUB_300001_SM_10006detail10radix_sort30DeviceRadixSortHistogramKernelINS1_5radix10policy_hubIiiyE10Policy1000ELNS0_9SortOrderE0EiyNS1_21identity_decomposer_tEEEvPT2_PKT1_SA_iiT3_:
	.zero		5120


//--------------------- .nv.shared._ZN3cub18CUB_300001_SM_10006detail10radix_sort31DeviceRadixSortSingleTileKernelINS1_5radix10policy_hubIiiyE10Policy1000ELNS0_9SortOrderE0EiiyNS1_21identity_decomposer_tEEEvPKT1_PSA_PKT2_PSE_T3_iiT4_ --------------------------
	.section	.nv.shared._ZN3cub18CUB_300001_SM_10006detail10radix_sort31DeviceRadixSortSingleTileKernelINS1_5radix10policy_hubIiiyE10Policy1000ELNS0_9SortOrderE0EiiyNS1_21identity_decomposer_tEEEvPKT1_PSA_PKT2_PSE_T3_iiT4_,"aw",@nobits
	.sectionflags	@""
	.align	16
.nv.shared._ZN3cub18CUB_300001_SM_10006detail10radix_sort31DeviceRadixSortSingleTileKernelINS1_5radix10policy_hubIiiyE10Policy1000ELNS0_9SortOrderE0EiiyNS1_21identity_decomposer_tEEEvPKT1_PSA_PKT2_PSE_T3_iiT4_:
	.zero		34880


//--------------------- .nv.shared._ZN3cub18CUB_300001_SM_10006detail6reduce28DeviceReduceSingleTileKernelINS2_10policy_hubIxyN4cuda3std3__44plusIxEEE10Policy1000EPxSC_iS9_xxNS7_10__identityEEEvT0_T1_T2_T3_T4_T6_ --------------------------
	.section	.nv.shared._ZN3cub18CUB_300001_SM_10006detail6reduce28DeviceReduceSingleTileKernelINS2_10policy_hubIxyN4cuda3std3__44plusIxEEE10Policy1000EPxSC_iS9_xxNS7_10__identityEEEvT0_T1_T2_T3_T4_T6_,"aw",@nobits
	.sectionflags	@""
	.align	16
.nv.shared._ZN3cub18CUB_300001_SM_10006detail6reduce28DeviceReduceSingleTileKernelINS2_10policy_hubIxyN4cuda3std3__44plusIxEEE10Policy1000EPxSC_iS9_xxNS7_10__identityEEEvT0_T1_T2_T3_T4_T6_:
	.zero		1184


//--------------------- .nv.shared._ZN3cub18CUB_300001_SM_10006detail6reduce18DeviceReduceKernelINS2_10policy_hubIxyN4cuda3std3__44plusIxEEE10Policy1000EN6thrust24THRUST_300001_SM_1000_NS10device_ptrIiEEyS9_xNS7_10__identityEEEvT0_PT3_T1_NS0_13GridEvenShareISK_EET2_T4_ --------------------------
	.section	.nv.shared._ZN3cub18CUB_300001_SM_10006detail6reduce18DeviceReduceKernelINS2_10policy_hubIxyN4cuda3std3__44plusIxEEE10Policy1000EN6thrust24THRUST_300001_SM_1000_NS10device_ptrIiEEyS9_xNS7_10__identityEEEvT0_PT3_T1_NS0_13GridEvenShareISK_EET2_T4_,"aw",@nobits
	.sectionflags	@""
	.align	16
.nv.shared._ZN3cub18CUB_300001_SM_10006detail6reduce18DeviceReduceKernelINS2_10policy_hubIxyN4cuda3std3__44plusIxEEE10Policy1000EN6thrust24THRUST_300001_SM_1000_NS10device_ptrIiEEyS9_xNS7_10__identityEEEvT0_PT3_T1_NS0_13GridEvenShareISK_EET2_T4_:
	.zero		1184


//--------------------- .nv.shared._ZN3cub18CUB_300001_SM_10006detail6reduce28DeviceReduceSingleTileKernelINS2_10policy_hubIxyN4cuda3std3__44plusIxEEE10Policy1000EN6thrust24THRUST_300001_SM_1000_NS10device_ptrIiEEPxyS9_xxNS7_10__identityEEEvT0_T1_T2_T3_T4_T6_ --------------------------
	.section	.nv.shared._ZN3cub18CUB_300001_SM_10006detail6reduce28DeviceReduceSingleTileKernelINS2_10policy_hubIxyN4cuda3std3__44plusIxEEE10Policy1000EN6thrust24THRUST_300001_SM_1000_NS10device_ptrIiEEPxyS9_xxNS7_10__identityEEEvT0_T1_T2_T3_T4_T6_,"aw",@nobits
	.sectionflags	@""
	.align	16
.nv.shared._ZN3cub18CUB_300001_SM_10006detail6reduce28DeviceReduceSingleTileKernelINS2_10policy_hubIxyN4cuda3std3__44plusIxEEE10Policy1000EN6thrust24THRUST_300001_SM_1000_NS10device_ptrIiEEPxyS9_xxNS7_10__identityEEEvT0_T1_T2_T3_T4_T6_:
	.zero		1184


//--------------------- .nv.shared._ZN3cub18CUB_300001_SM_10006detail6reduce28DeviceReduceSingleTileKernelINS2_10policy_hubIxjN4cuda3std3__44plusIxEEE10Policy1000EPxSC_iS9_xxNS7_10__identityEEEvT0_T1_T2_T3_T4_T6_ --------------------------
	.section	.nv.shared._ZN3cub18CUB_300001_SM_10006detail6reduce28DeviceReduceSingleTileKernelINS2_10policy_hubIxjN4cuda3std3__44plusIxEEE10Policy1000EPxSC_iS9_xxNS7_10__identityEEEvT0_T1_T2_T3_T4_T6_,"aw",@nobits
	.sectionflags	@""
	.align	16
.nv.shared._ZN3cub18CUB_300001_SM_10006detail6reduce28DeviceReduceSingleTileKernelINS2_10policy_hubIxjN4cuda3std3__44plusIxEEE10Policy1000EPxSC_iS9_xxNS7_10__identityEEEvT0_T1_T2_T3_T4_T6_:
	.zero		1184


//--------------------- .nv.shared._ZN3cub18CUB_300001_SM_10006detail6reduce18DeviceReduceKernelINS2_10policy_hubIxjN4cuda3std3__44plusIxEEE10Policy1000EN6thrust24THRUST_300001_SM_1000_NS10device_ptrIiEEjS9_xNS7_10__identityEEEvT0_PT3_T1_NS0_13GridEvenShareISK_EET2_T4_ --------------------------
	.section	.nv.shared._ZN3cub18CUB_300001_SM_10006detail6reduce18DeviceReduceKernelINS2_10policy_hubIxjN4cuda3std3__44plusIxEEE10Policy1000EN6thrust24THRUST_300001_SM_1000_NS10device_ptrIiEEjS9_xNS7_10__identityEEEvT0_PT3_T1_NS0_13GridEvenShareISK_EET2_T4_,"aw",@nobits
	.sectionflags	@""
	.align	16
.nv.shared._ZN3cub18CUB_300001_SM_10006detail6reduce18DeviceReduceKernelINS2_10policy_hubIxjN4cuda3std3__44plusIxEEE10Policy1000EN6thrust24THRUST_300001_SM_1000_NS10device_ptrIiEEjS9_xNS7_10__identityEEEvT0_PT3_T1_NS0_13GridEvenShareISK_EET2_T4_:
	.zero		1184


//--------------------- .nv.shared._ZN3cub18CUB_300001_SM_10006detail6reduce28DeviceReduceSingleTileKernelINS2_10policy_hubIxjN4cuda3std3__44plusIxEEE10Policy1000EN6thrust24THRUST_300001_SM_1000_NS10device_ptrIiEEPxjS9_xxNS7_10__identityEEEvT0_T1_T2_T3_T4_T6_ --------------------------
	.section	.nv.shared._ZN3cub18CUB_300001_SM_10006detail6reduce28DeviceReduceSingleTileKernelINS2_10policy_hubIxjN4cuda3std3__44plusIxEEE10Policy1000EN6thrust24THRUST_300001_SM_1000_NS10device_ptrIiEEPxjS9_xxNS7_10__identityEEEvT0_T1_T2_T3_T4_T6_,"aw",@nobits
	.sectionflags	@""
	.align	16
.nv.shared._ZN3cub18CUB_300001_SM_10006detail6reduce28DeviceReduceSingleTileKernelINS2_10policy_hubIxjN4cuda3std3__44plusIxEEE10Policy1000EN6thrust24THRUST_300001_SM_1000_NS10device_ptrIiEEPxjS9_xxNS7_10__identityEEEvT0_T1_T2_T3_T4_T6_:
	.zero		1184


//--------------------- .nv.shared._ZN3cub18CUB_300001_SM_10006detail8for_each13static_kernelINS2_12policy_hub_t12policy_500_tElNS2_12op_wrapper_tIlN6thrust24THRUST_300001_SM_1000_NS6system6detail7generic6detail21binary_search_functorINS8_6detail15normal_iteratorINS8_10device_ptrIiEEEENSC_18binary_search_lessENSC_3lbfEEENS8_12zip_iteratorIN4cuda3std3__45tupleIJNS8_17counting_iteratorIiNS8_11use_defaultESS_SS_EESI_EEEEEEEEEvT0_T1_ --------------------------
	.section	.nv.shared._ZN3cub18CUB_300001_SM_10006detail8for_each13static_kernelINS2_12policy_hub_t12policy_500_tElNS2_12op_wrapper_tIlN6thrust24THRUST_300001_SM_1000_NS6system6detail7generic6detail21binary_search_functorINS8_6detail15normal_iteratorINS8_10device_ptrIiEEEENSC_18binary_search_lessENSC_3lbfEEENS8_12zip_iteratorIN4cuda3std3__45tupleIJNS8_17counting_iteratorIiNS8_11use_defaultESS_SS_EESI_EEEEEEEEEvT0_T1_,"aw",@nobits
	.sectionflags	@""
	.align	16
	.zero		1024


//--------------------- .nv.shared._ZN3cub18CUB_300001_SM_10006detail8for_each13static_kernelINS2_12policy_hub_t12policy_500_tElN6thrust24THRUST_300001_SM_1000_NS8cuda_cub10__tabulate7functorINS7_6detail15normal_iteratorINS7_10device_ptrIiEEEENS7_6system6detail7generic6detail22compute_sequence_valueIivEElEEEEvT0_T1_ --------------------------
	.section	.nv.shared._ZN3cub18CUB_300001_SM_10006detail8for_each13static_kernelINS2_12policy_hub_t12policy_500_tElN6thrust24THRUST_300001_SM_1000_NS8cuda_cub10__tabulate7functorINS7_6detail15normal_iteratorINS7_10device_ptrIiEEEENS7_6system6detail7generic6detail22compute_sequence_valueIivEElEEEEvT0_T1_,"aw",@nobits
	.sectionflags	@""
	.align	16
	.zero		1024


//--------------------- .nv.shared._ZN3cub18CUB_300001_SM_10006detail11EmptyKernelIvEEvv --------------------------
	.section	.nv.shared._ZN3cub18CUB_300001_SM_10006detail11EmptyKernelIvEEvv,"aw",@nobits
	.sectionflags	@""
	.align	16
	.zero		1024


//--------------------- .nv.shared._Z23updateOverlapAreaKernelPKiS0_iPiS0_iiS0_PKd --------------------------
	.section	.nv.shared._Z23updateOverlapAreaKernelPKiS0_iPiS0_iiS0_PKd,"aw",@nobits
	.sectionflags	@""
	.align	16
	.zero		1024


//--------------------- .nv.shared._Z15maxReduceKernelPKiiPi --------------------------
	.section	.nv.shared._Z15maxReduceKernelPKiiPi,"aw",@nobits
	.sectionflags	@""
	.align	16
	.zero		1024


//--------------------- .nv.shared._Z21updateNeighborsKernelPKiS0_PKdS0_S0_iPiS3_iiS3_dPbPdS5_ --------------------------
	.section	.nv.shared._Z21updateNeighborsKernelPKiS0_PKdS0_S0_iPiS3_iiS3_dPbPdS5_,"aw",@nobits
	.sectionflags	@""
	.align	16
	.zero		1024


//--------------------- .nv.shared._Z25updateNeighborCellsKernelPdPiS0_iiiS0_ --------------------------
	.section	.nv.shared._Z25updateNeighborCellsKernelPdPiS0_iiiS0_,"aw",@nobits
	.sectionflags	@""
	.align	16
	.zero		1024


//--------------------- .nv.shared._Z19updateShapeIdKernelPiS_i --------------------------
	.section	.nv.shared._Z19updateShapeIdKernelPiS_i,"aw",@nobits
	.sectionflags	@""
	.align	16
	.zero		1024


//--------------------- .nv.shared._Z22updatePerimetersKernelPdS_Pii --------------------------
	.section	.nv.shared._Z22updatePerimetersKernelPdS_Pii,"aw",@nobits
	.sectionflags	@""
	.align	16
	.zero		1024


//--------------------- .nv.shared._Z17updateAreasKernelPdS_Pii --------------------------
	.section	.nv.shared._Z17updateAreasKernelPdS_Pii,"aw",@nobits
	.sectionflags	@""
	.align	16
	.zero		1024


//--------------------- .nv.shared._Z16initStatesKernelP17curandStateXORWOWyi --------------------------
	.section	.nv.shared._Z16initStatesKernelP17curandStateXORWOWyi,"aw",@nobits
	.sectionflags	@""
	.align	16
	.zero		1024


//--------------------- .nv.constant0._ZN3cub18CUB_300001_SM_10006detail10radix_sort29DeviceRadixSortOnesweepKernelINS1_5radix10policy_hubIiiyE10Policy1000ELNS0_9SortOrderE0EiiyiiNS1_21identity_decomposer_tEEEvPT5_SB_PT3_PKSC_PT1_PKSG_PT2_PKSK_T4_iiT6_ --------------------------
	.section	.nv.constant0._ZN3cub18CUB_300001_SM_10006detail10radix_sort29DeviceRadixSortOnesweepKernelINS1_5radix10policy_hubIiiyE10Policy1000ELNS0_9SortOrderE0EiiyiiNS1_21identity_decomposer_tEEEvPT5_SB_PT3_PKSC_PT1_PKSG_PT2_PKSK_T4_iiT6_,"a",@progbits
	.sectionflags	@""
	.align	4
.nv.constant0._ZN3cub18CUB_300001_SM_10006detail10radix_sort29DeviceRadixSortOnesweepKernelINS1_5radix10policy_hubIiiyE10Policy1000ELNS0_9SortOrderE0EiiyiiNS1_21identity_decomposer_tEEEvPT5_SB_PT3_PKSC_PT1_PKSG_PT2_PKSK_T4_iiT6_:
	.zero		973


//--------------------- .nv.constant0._ZN3cub18CUB_300001_SM_10006detail10radix_sort33DeviceRadixSortExclusiveSumKernelINS1_5radix10policy_hubIiiyE10Policy1000EyEEvPT0_ --------------------------
	.section	.nv.constant0._ZN3cub18CUB_300001_SM_10006detail10radix_sort33DeviceRadixSortExclusiveSumKernelINS1_5radix10policy_hubIiiyE10Policy1000EyEEvPT0_,"a",@progbits
	.sectionflags	@""
	.align	4
.nv.constant0._ZN3cub18CUB_300001_SM_10006detail10radix_sort33DeviceRadixSortExclusiveSumKernelINS1_5radix10policy_hubIiiyE10Policy1000EyEEvPT0_:
	.zero		904


//--------------------- .nv.constant0._ZN3cub18CUB_300001_SM_10006detail10radix_sort30DeviceRadixSortHistogramKernelINS1_5radix10policy_hubIiiyE10Policy1000ELNS0_9SortOrderE0EiyNS1_21identity_decomposer_tEEEvPT2_PKT1_SA_iiT3_ --------------------------
	.section	.nv.constant0._ZN3cub18CUB_300001_SM_10006detail10radix_sort30DeviceRadixSortHistogramKernelINS1_5radix10policy_hubIiiyE10Policy1000ELNS0_9SortOrderE0EiyNS1_21identity_decomposer_tEEEvPT2_PKT1_SA_iiT3_,"a",@progbits
	.sectionflags	@""
	.align	4
.nv.constant0._ZN3cub18CUB_300001_SM_10006detail10radix_sort30DeviceRadixSortHistogramKernelINS1_5radix10policy_hubIiiyE10Policy1000ELNS0_9SortOrderE0EiyNS1_21identity_decomposer_tEEEvPT2_PKT1_SA_iiT3_:
	.zero		929


//--------------------- .nv.constant0._ZN3cub18CUB_300001_SM_10006detail10radix_sort31DeviceRadixSortSingleTileKernelINS1_5radix10policy_hubIiiyE10Policy1000ELNS0_9SortOrderE0EiiyNS1_21identity_decomposer_tEEEvPKT1_PSA_PKT2_PSE_T3_iiT4_ --------------------------
	.section	.nv.constant0._ZN3cub18CUB_300001_SM_10006detail10radix_sort31DeviceRadixSortSingleTileKernelINS1_5radix10policy_hubIiiyE10Policy1000ELNS0_9SortOrderE0EiiyNS1_21identity_decomposer_tEEEvPKT1_PSA_PKT2_PSE_T3_iiT4_,"a",@progbits
	.sectionflags	@""
	.align	4
.nv.constant0._ZN3cub18CUB_300001_SM_10006detail10radix_sort31DeviceRadixSortSingleTileKernelINS1_5radix10policy_hubIiiyE10Policy1000ELNS0_9SortOrderE0EiiyNS1_21identity_decomposer_tEEEvPKT1_PSA_PKT2_PSE_T3_iiT4_:
	.zero		945


//--------------------- .nv.constant0._ZN3cub18CUB_300001_SM_10006detail6reduce28DeviceReduceSingleTileKernelINS2_10policy_hubIxyN4cuda3std3__44plusIxEEE10Policy1000EPxSC_iS9_xxNS7_10__identityEEEvT0_T1_T2_T3_T4_T6_ --------------------------
	.section	.nv.constant0._ZN3cub18CUB_300001_SM_10006detail6reduce28DeviceReduceSingleTileKernelINS2_10policy_hubIxyN4cuda3std3__44plusIxEEE10Policy1000EPxSC_iS9_xxNS7_10__identityEEEvT0_T1_T2_T3_T4_T6_,"a",@progbits
	.sectionflags	@""
	.align	4
.nv.constant0._ZN3cub18CUB_300001_SM_10006detail6reduce28DeviceReduceSingleTileKernelINS2_10policy_hubIxyN4cuda3std3__44plusIxEEE10Policy1000EPxSC_iS9_xxNS7_10__identityEEEvT0_T1_T2_T3_T4_T6_:
	.zero		929


//--------------------- .nv.constant0._ZN3cub18CUB_300001_SM_10006detail6reduce18DeviceReduceKernelINS2_10policy_hubIxyN4cuda3std3__44plusIxEEE10Policy1000EN6thrust24THRUST_300001_SM_1000_NS10device_ptrIiEEyS9_xNS7_10__identityEEEvT0_PT3_T1_NS0_13GridEvenShareISK_EET2_T4_ --------------------------
	.section	.nv.constant0._ZN3cub18CUB_300001_SM_10006detail6reduce18DeviceReduceKernelINS2_10policy_hubIxyN4cuda3std3__44plusIxEEE10Policy1000EN6thrust24THRUST_300001_SM_1000_NS10device_ptrIiEEyS9_xNS7_10__identityEEEvT0_PT3_T1_NS0_13GridEvenShareISK_EET2_T4_,"a",@progbits
	.sectionflags	@""
	.align	4
.nv.constant0._ZN3cub18CUB_300001_SM_10006detail6reduce18DeviceReduceKernelINS2_10policy_hubIxyN4cuda3std3__44plusIxEEE10Policy1000EN6thrust24THRUST_300001_SM_1000_NS10device_ptrIiEEyS9_xNS7_10__identityEEEvT0_PT3_T1_NS0_13GridEvenShareISK_EET2_T4_:
	.zero		994


//--------------------- .nv.constant0._ZN3cub18CUB_300001_SM_10006detail6reduce28DeviceReduceSingleTileKernelINS2_10policy_hubIxyN4cuda3std3__44plusIxEEE10Policy1000EN6thrust24THRUST_300001_SM_1000_NS10device_ptrIiEEPxyS9_xxNS7_10__identityEEEvT0_T1_T2_T3_T4_T6_ --------------------------
	.section	.nv.constant0._ZN3cub18CUB_300001_SM_10006detail6reduce28DeviceReduceSingleTileKernelINS2_10policy_hubIxyN4cuda3std3__44plusIxEEE10Policy1000EN6thrust24THRUST_300001_SM_1000_NS10device_ptrIiEEPxyS9_xxNS7_10__identityEEEvT0_T1_T2_T3_T4_T6_,"a",@progbits
	.sectionflags	@""
	.align	4
.nv.constant0._ZN3cub18CUB_300001_SM_10006detail6reduce28DeviceReduceSingleTileKernelINS2_10policy_hubIxyN4cuda3std3__44plusIxEEE10Policy1000EN6thrust24THRUST_300001_SM_1000_NS10device_ptrIiEEPxyS9_xxNS7_10__identityEEEvT0_T1_T2_T3_T4_T6_:
	.zero		937


//--------------------- .nv.constant0._ZN3cub18CUB_300001_SM_10006detail6reduce28DeviceReduceSingleTileKernelINS2_10policy_hubIxjN4cuda3std3__44plusIxEEE10Policy1000EPxSC_iS9_xxNS7_10__identityEEEvT0_T1_T2_T3_T4_T6_ --------------------------
	.section	.nv.constant0._ZN3cub18CUB_300001_SM_10006detail6reduce28DeviceReduceSingleTileKernelINS2_10policy_hubIxjN4cuda3std3__44plusIxEEE10Policy1000EPxSC_iS9_xxNS7_10__identityEEEvT0_T1_T2_T3_T4_T6_,"a",@progbits
	.sectionflags	@""
	.align	4
.nv.constant0._ZN3cub18CUB_300001_SM_10006detail6reduce28DeviceReduceSingleTileKernelINS2_10policy_hubIxjN4cuda3std3__44plusIxEEE10Policy1000EPxSC_iS9_xxNS7_10__identityEEEvT0_T1_T2_T3_T4_T6_:
	.zero		929


//--------------------- .nv.constant0._ZN3cub18CUB_300001_SM_10006detail6reduce18DeviceReduceKernelINS2_10policy_hubIxjN4cuda3std3__44plusIxEEE10Policy1000EN6thrust24THRUST_300001_SM_1000_NS10device_ptrIiEEjS9_xNS7_10__identityEEEvT0_PT3_T1_NS0_13GridEvenShareISK_EET2_T4_ --------------------------
	.section	.nv.constant0._ZN3cub18CUB_300001_SM_10006detail6reduce18DeviceReduceKernelINS2_10policy_hubIxjN4cuda3std3__44plusIxEEE10Policy1000EN6thrust24THRUST_300001_SM_1000_NS10device_ptrIiEEjS9_xNS7_10__identityEEEvT0_PT3_T1_NS0_13GridEvenShareISK_EET2_T4_,"a",@progbits
	.sectionflags	@""
	.align	4
.nv.constant0._ZN3cub18CUB_300001_SM_10006detail6reduce18DeviceReduceKernelINS2_10policy_hubIxjN4cuda3std3__44plusIxEEE10Policy1000EN6thrust24THRUST_300001_SM_1000_NS10device_ptrIiEEjS9_xNS7_10__identityEEEvT0_PT3_T1_NS0_13GridEvenShareISK_EET2_T4_:
	.zero		958


//--------------------- .nv.constant0._ZN3cub18CUB_300001_SM_10006detail6reduce28DeviceReduceSingleTileKernelINS2_10policy_hubIxjN4cuda3std3__44plusIxEEE10Policy1000EN6thrust24THRUST_300001_SM_1000_NS10device_ptrIiEEPxjS9_xxNS7_10__identityEEEvT0_T1_T2_T3_T4_T6_ --------------------------
	.section	.nv.constant0._ZN3cub18CUB_300001_SM_10006detail6reduce28DeviceReduceSingleTileKernelINS2_10policy_hubIxjN4cuda3std3__44plusIxEEE10Policy1000EN6thrust24THRUST_300001_SM_1000_NS10device_ptrIiEEPxjS9_xxNS7_10__identityEEEvT0_T1_T2_T3_T4_T6_,"a",@progbits
	.sectionflags	@""
	.align	4
.nv.constant0._ZN3cub18CUB_300001_SM_10006detail6reduce28DeviceReduceSingleTileKernelINS2_10policy_hubIxjN4cuda3std3__44plusIxEEE10Policy1000EN6thrust24THRUST_300001_SM_1000_NS10device_ptrIiEEPxjS9_xxNS7_10__identityEEEvT0_T1_T2_T3_T4_T6_:
	.zero		929


//--------------------- .nv.constant0._ZN3cub18CUB_300001_SM_10006detail8for_each13static_kernelINS2_12policy_hub_t12policy_500_tElNS2_12op_wrapper_tIlN6thrust24THRUST_300001_SM_1000_NS6system6detail7generic6detail21binary_search_functorINS8_6detail15normal_iteratorINS8_10device_ptrIiEEEENSC_18binary_search_lessENSC_3lbfEEENS8_12zip_iteratorIN4cuda3std3__45tupleIJNS8_17counting_iteratorIiNS8_11use_defaultESS_SS_EESI_EEEEEEEEEvT0_T1_ --------------------------
	.section	.nv.constant0._ZN3cub18CUB_300001_SM_10006detail8for_each13static_kernelINS2_12policy_hub_t12policy_500_tElNS2_12op_wrapper_tIlN6thrust24THRUST_300001_SM_1000_NS6system6detail7generic6detail21binary_search_functorINS8_6detail15normal_iteratorINS8_10device_ptrIiEEEENSC_18binary_search_lessENSC_3lbfEEENS8_12zip_iteratorIN4cuda3std3__45tupleIJNS8_17counting_iteratorIiNS8_11use_defaultESS_SS_EESI_EEEEEEEEEvT0_T1_,"a",@progbits
	.sectionflags	@""
	.align	4
.nv.constant0._ZN3cub18CUB_300001_SM_10006detail8for_each13static_kernelINS2_12policy_hub_t12policy_500_tElNS2_12op_wrapper_tIlN6thrust24THRUST_300001_SM_1000_NS6system6detail7generic6detail21binary_search_functorINS8_6detail15normal_iteratorINS8_10device_ptrIiEEEENSC_18binary_search_lessENSC_3lbfEEENS8_12zip_iteratorIN4cuda3std3__45tupleIJNS8_17counting_iteratorIiNS8_11use_defaultESS_SS_EESI_EEEEEEEEEvT0_T1_:
	.zero		944


//--------------------- .nv.constant0._ZN3cub18CUB_300001_SM_10006detail8for_each13static_kernelINS2_12policy_hub_t12policy_500_tElN6thrust24THRUST_300001_SM_1000_NS8cuda_cub10__tabulate7functorINS7_6detail15normal_iteratorINS7_10device_ptrIiEEEENS7_6system6detail7generic6detail22compute_sequence_valueIivEElEEEEvT0_T1_ --------------------------
	.section	.nv.constant0._ZN3cub18CUB_300001_SM_10006detail8for_each13static_kernelINS2_12policy_hub_t12policy_500_tElN6thrust24THRUST_300001_SM_1000_NS8cuda_cub10__tabulate7functorINS7_6detail15normal_iteratorINS7_10device_ptrIiEEEENS7_6system6detail7generic6detail22compute_sequence_valueIivEElEEEEvT0_T1_,"a",@progbits
	.sectionflags	@""
	.align	4
.nv.constant0._ZN3cub18CUB_300001_SM_10006detail8for_each13static_kernelINS2_12policy_hub_t12policy_500_tElN6thrust24THRUST_300001_SM_1000_NS8cuda_cub10__tabulate7functorINS7_6detail15normal_iteratorINS7_10device_ptrIiEEEENS7_6system6detail7generic6detail22compute_sequence_valueIivEElEEEEvT0_T1_:
	.zero		920


//--------------------- .nv.constant0._ZN3cub18CUB_300001_SM_10006detail11EmptyKernelIvEEvv --------------------------
	.section	.nv.constant0._ZN3cub18CUB_300001_SM_10006detail11EmptyKernelIvEEvv,"a",@progbits
	.sectionflags	@""
	.align	4
.nv.constant0._ZN3cub18CUB_300001_SM_10006detail11EmptyKernelIvEEvv:
	.zero		896


//--------------------- .nv.constant0._Z23updateOverlapAreaKernelPKiS0_iPiS0_iiS0_PKd --------------------------
	.section	.nv.constant0._Z23updateOverlapAreaKernelPKiS0_iPiS0_iiS0_PKd,"a",@progbits
	.sectionflags	@""
	.align	4
.nv.constant0._Z23updateOverlapAreaKernelPKiS0_iPiS0_iiS0_PKd:
	.zero		960


//--------------------- .nv.constant0._Z15maxReduceKernelPKiiPi --------------------------
	.section	.nv.constant0._Z15maxReduceKernelPKiiPi,"a",@progbits
	.sectionflags	@""
	.align	4
.nv.constant0._Z15maxReduceKernelPKiiPi:
	.zero		920


//--------------------- .nv.constant0._Z21updateNeighborsKernelPKiS0_PKdS0_S0_iPiS3_iiS3_dPbPdS5_ --------------------------
	.section	.nv.constant0._Z21updateNeighborsKernelPKiS0_PKdS0_S0_iPiS3_iiS3_dPbPdS5_,"a",@progbits
	.sectionflags	@""
	.align	4
.nv.constant0._Z21updateNeighborsKernelPKiS0_PKdS0_S0_iPiS3_iiS3_dPbPdS5_:
	.zero		1008


//--------------------- .nv.constant0._Z25updateNeighborCellsKernelPdPiS0_iiiS0_ --------------------------
	.section	.nv.constant0._Z25updateNeighborCellsKernelPdPiS0_iiiS0_,"a",@progbits
	.sectionflags	@""
	.align	4
.nv.constant0._Z25updateNeighborCellsKernelPdPiS0_iiiS0_:
	.zero		944


//--------------------- .nv.constant0._Z19updateShapeIdKernelPiS_i --------------------------
	.section	.nv.constant0._Z19updateShapeIdKernelPiS_i,"a",@progbits
	.sectionflags	@""
	.align	4
.nv.constant0._Z19updateShapeIdKernelPiS_i:
	.zero		916


//--------------------- .nv.constant0._Z22updatePerimetersKernelPdS_Pii --------------------------
	.section	.nv.constant0._Z22updatePerimetersKernelPdS_Pii,"a",@progbits
	.sectionflags	@""
	.align	4
.nv.constant0._Z22updatePerimetersKernelPdS_Pii:
	.zero		924


//--------------------- .nv.constant0._Z17updateAreasKernelPdS_Pii --------------------------
	.section	.nv.constant0._Z17updateAreasKernelPdS_Pii,"a",@progbits
	.sectionflags	@""
	.align	4
.nv.constant0._Z17updateAreasKernelPdS_Pii:
	.zero		924


//--------------------- .nv.constant0._Z16initStatesKernelP17curandStateXORWOWyi --------------------------
	.section	.nv.constant0._Z16initStatesKernelP17curandStateXORWOWyi,"a",@progbits
	.sectionflags	@""
	.align	4
.nv.constant0._Z16initStatesKernelP17curandStateXORWOWyi:
	.zero		916


//--------------------- SYMBOLS --------------------------

	.type		.nv.reservedSmem.offset0,@object
	.size		.nv.reservedSmem.offset0,0x4
	.type		.nv.reservedSmem.cap,@object
	.size		.nv.reservedSmem.cap,0x4
